//
// Generated by NVIDIA NVVM Compiler
//
// Compiler Build ID: CL-36424714
// Cuda compilation tools, release 13.0, V13.0.88
// Based on NVVM 20.0.0
//

.version 9.0
.target sm_100
.address_size 64

	// .globl	_Z15computeAXKernelIdLi81ELi9ELi9ELi3EEvPT_PKS0_S3_S3_PKiS0_i
// _ZZN3cub18CUB_300001_SM_10006detail6reduce28DeviceReduceSingleTileKernelINS2_10policy_hubIdjN4cuda3std3__44plusIdEEE10Policy1000EN6thrust24THRUST_300001_SM_1000_NS6detail15normal_iteratorINSD_10device_ptrIdEEEEPdjS9_dd6squareIdEEEvT0_T1_T2_T3_T4_T6_E12temp_storage has been demoted
// _ZZN3cub18CUB_300001_SM_10006detail6reduce18DeviceReduceKernelINS2_10policy_hubIdjN4cuda3std3__44plusIdEEE10Policy1000EN6thrust24THRUST_300001_SM_1000_NS6detail15normal_iteratorINSD_10device_ptrIdEEEEjS9_d6squareIdEEEvT0_PT3_T1_NS0_13GridEvenShareISO_EET2_T4_E12temp_storage has been demoted
// _ZZN3cub18CUB_300001_SM_10006detail6reduce28DeviceReduceSingleTileKernelINS2_10policy_hubIdjN4cuda3std3__44plusIdEEE10Policy1000EPdSC_iS9_ddNS7_10__identityEEEvT0_T1_T2_T3_T4_T6_E12temp_storage has been demoted
// _ZZN3cub18CUB_300001_SM_10006detail6reduce28DeviceReduceSingleTileKernelINS2_10policy_hubIdyN4cuda3std3__44plusIdEEE10Policy1000EN6thrust24THRUST_300001_SM_1000_NS6detail15normal_iteratorINSD_10device_ptrIdEEEEPdyS9_dd6squareIdEEEvT0_T1_T2_T3_T4_T6_E12temp_storage has been demoted
// _ZZN3cub18CUB_300001_SM_10006detail6reduce18DeviceReduceKernelINS2_10policy_hubIdyN4cuda3std3__44plusIdEEE10Policy1000EN6thrust24THRUST_300001_SM_1000_NS6detail15normal_iteratorINSD_10device_ptrIdEEEEyS9_d6squareIdEEEvT0_PT3_T1_NS0_13GridEvenShareISO_EET2_T4_E12temp_storage has been demoted
// _ZZN3cub18CUB_300001_SM_10006detail6reduce28DeviceReduceSingleTileKernelINS2_10policy_hubIdyN4cuda3std3__44plusIdEEE10Policy1000EPdSC_iS9_ddNS7_10__identityEEEvT0_T1_T2_T3_T4_T6_E12temp_storage has been demoted
.global .align 1 .b8 _ZN30_INTERNAL_4fcb2cce_4_k_cu_main4cuda3std3__45__cpo5beginE[1];
.global .align 1 .b8 _ZN30_INTERNAL_4fcb2cce_4_k_cu_main4cuda3std3__45__cpo3endE[1];
.global .align 1 .b8 _ZN30_INTERNAL_4fcb2cce_4_k_cu_main4cuda3std3__45__cpo6cbeginE[1];
.global .align 1 .b8 _ZN30_INTERNAL_4fcb2cce_4_k_cu_main4cuda3std3__45__cpo4cendE[1];
.global .align 1 .b8 _ZN30_INTERNAL_4fcb2cce_4_k_cu_main4cuda3std3__45__cpo6rbeginE[1];
.global .align 1 .b8 _ZN30_INTERNAL_4fcb2cce_4_k_cu_main4cuda3std3__45__cpo4rendE[1];
.global .align 1 .b8 _ZN30_INTERNAL_4fcb2cce_4_k_cu_main4cuda3std3__45__cpo7crbeginE[1];
.global .align 1 .b8 _ZN30_INTERNAL_4fcb2cce_4_k_cu_main4cuda3std3__45__cpo5crendE[1];
.global .align 1 .b8 _ZN30_INTERNAL_4fcb2cce_4_k_cu_main4cuda3std3__432_GLOBAL__N__4fcb2cce_4_k_cu_main6ignoreE[1];
.global .align 1 .b8 _ZN30_INTERNAL_4fcb2cce_4_k_cu_main4cuda3std3__419piecewise_constructE[1];
.global .align 1 .b8 _ZN30_INTERNAL_4fcb2cce_4_k_cu_main4cuda3std3__48in_placeE[1];
.global .align 1 .b8 _ZN30_INTERNAL_4fcb2cce_4_k_cu_main4cuda3std3__420unreachable_sentinelE[1];
.global .align 1 .b8 _ZN30_INTERNAL_4fcb2cce_4_k_cu_main4cuda3std3__47nulloptE[1];
.global .align 1 .b8 _ZN30_INTERNAL_4fcb2cce_4_k_cu_main4cuda3std3__48unexpectE[1];
.global .align 1 .b8 _ZN30_INTERNAL_4fcb2cce_4_k_cu_main4cuda3std6ranges3__45__cpo4swapE[1];
.global .align 1 .b8 _ZN30_INTERNAL_4fcb2cce_4_k_cu_main4cuda3std6ranges3__45__cpo9iter_moveE[1];
.global .align 1 .b8 _ZN30_INTERNAL_4fcb2cce_4_k_cu_main4cuda3std6ranges3__45__cpo5beginE[1];
.global .align 1 .b8 _ZN30_INTERNAL_4fcb2cce_4_k_cu_main4cuda3std6ranges3__45__cpo3endE[1];
.global .align 1 .b8 _ZN30_INTERNAL_4fcb2cce_4_k_cu_main4cuda3std6ranges3__45__cpo6cbeginE[1];
.global .align 1 .b8 _ZN30_INTERNAL_4fcb2cce_4_k_cu_main4cuda3std6ranges3__45__cpo4cendE[1];
.global .align 1 .b8 _ZN30_INTERNAL_4fcb2cce_4_k_cu_main4cuda3std6ranges3__45__cpo7advanceE[1];
.global .align 1 .b8 _ZN30_INTERNAL_4fcb2cce_4_k_cu_main4cuda3std6ranges3__45__cpo9iter_swapE[1];
.global .align 1 .b8 _ZN30_INTERNAL_4fcb2cce_4_k_cu_main4cuda3std6ranges3__45__cpo4nextE[1];
.global .align 1 .b8 _ZN30_INTERNAL_4fcb2cce_4_k_cu_main4cuda3std6ranges3__45__cpo4prevE[1];
.global .align 1 .b8 _ZN30_INTERNAL_4fcb2cce_4_k_cu_main4cuda3std6ranges3__45__cpo4dataE[1];
.global .align 1 .b8 _ZN30_INTERNAL_4fcb2cce_4_k_cu_main4cuda3std6ranges3__45__cpo5cdataE[1];
.global .align 1 .b8 _ZN30_INTERNAL_4fcb2cce_4_k_cu_main4cuda3std6ranges3__45__cpo4sizeE[1];
.global .align 1 .b8 _ZN30_INTERNAL_4fcb2cce_4_k_cu_main4cuda3std6ranges3__45__cpo5ssizeE[1];
.global .align 1 .b8 _ZN30_INTERNAL_4fcb2cce_4_k_cu_main4cuda3std6ranges3__45__cpo8distanceE[1];
.global .align 1 .b8 _ZN30_INTERNAL_4fcb2cce_4_k_cu_main6thrust24THRUST_300001_SM_1000_NS8cuda_cub3parE[1];
.global .align 1 .b8 _ZN30_INTERNAL_4fcb2cce_4_k_cu_main6thrust24THRUST_300001_SM_1000_NS8cuda_cub10par_nosyncE[1];
.global .align 1 .b8 _ZN30_INTERNAL_4fcb2cce_4_k_cu_main6thrust24THRUST_300001_SM_1000_NS6system6detail10sequential3seqE[1];
.global .align 1 .b8 _ZN30_INTERNAL_4fcb2cce_4_k_cu_main6thrust24THRUST_300001_SM_1000_NS12placeholders2_1E[1];
.global .align 1 .b8 _ZN30_INTERNAL_4fcb2cce_4_k_cu_main6thrust24THRUST_300001_SM_1000_NS12placeholders2_2E[1];
.global .align 1 .b8 _ZN30_INTERNAL_4fcb2cce_4_k_cu_main6thrust24THRUST_300001_SM_1000_NS12placeholders2_3E[1];
.global .align 1 .b8 _ZN30_INTERNAL_4fcb2cce_4_k_cu_main6thrust24THRUST_300001_SM_1000_NS12placeholders2_4E[1];
.global .align 1 .b8 _ZN30_INTERNAL_4fcb2cce_4_k_cu_main6thrust24THRUST_300001_SM_1000_NS12placeholders2_5E[1];
.global .align 1 .b8 _ZN30_INTERNAL_4fcb2cce_4_k_cu_main6thrust24THRUST_300001_SM_1000_NS12placeholders2_6E[1];
.global .align 1 .b8 _ZN30_INTERNAL_4fcb2cce_4_k_cu_main6thrust24THRUST_300001_SM_1000_NS12placeholders2_7E[1];
.global .align 1 .b8 _ZN30_INTERNAL_4fcb2cce_4_k_cu_main6thrust24THRUST_300001_SM_1000_NS12placeholders2_8E[1];
.global .align 1 .b8 _ZN30_INTERNAL_4fcb2cce_4_k_cu_main6thrust24THRUST_300001_SM_1000_NS12placeholders2_9E[1];
.global .align 1 .b8 _ZN30_INTERNAL_4fcb2cce_4_k_cu_main6thrust24THRUST_300001_SM_1000_NS12placeholders3_10E[1];
.global .align 1 .b8 _ZN30_INTERNAL_4fcb2cce_4_k_cu_main6thrust24THRUST_300001_SM_1000_NS3seqE[1];
.extern .shared .align 16 .b8 SMem[];

.visible .entry _Z15computeAXKernelIdLi81ELi9ELi9ELi3EEvPT_PKS0_S3_S3_PKiS0_i(
	.param .u64 .ptr .align 1 _Z15computeAXKernelIdLi81ELi9ELi9ELi3EEvPT_PKS0_S3_S3_PKiS0_i_param_0,
	.param .u64 .ptr .align 1 _Z15computeAXKernelIdLi81ELi9ELi9ELi3EEvPT_PKS0_S3_S3_PKiS0_i_param_1,
	.param .u64 .ptr .align 1 _Z15computeAXKernelIdLi81ELi9ELi9ELi3EEvPT_PKS0_S3_S3_PKiS0_i_param_2,
	.param .u64 .ptr .align 1 _Z15computeAXKernelIdLi81ELi9ELi9ELi3EEvPT_PKS0_S3_S3_PKiS0_i_param_3,
	.param .u64 .ptr .align 1 _Z15computeAXKernelIdLi81ELi9ELi9ELi3EEvPT_PKS0_S3_S3_PKiS0_i_param_4,
	.param .f64 _Z15computeAXKernelIdLi81ELi9ELi9ELi3EEvPT_PKS0_S3_S3_PKiS0_i_param_5,
	.param .u32 _Z15computeAXKernelIdLi81ELi9ELi9ELi3EEvPT_PKS0_S3_S3_PKiS0_i_param_6
)
{
	.reg .pred 	%p<44>;
	.reg .b16 	%rs<21>;
	.reg .b32 	%r<595>;
	.reg .b64 	%rd<93>;
	.reg .b64 	%fd<2263>;

	ld.param.u64 	%rd12, [_Z15computeAXKernelIdLi81ELi9ELi9ELi3EEvPT_PKS0_S3_S3_PKiS0_i_param_2];
	ld.param.u64 	%rd13, [_Z15computeAXKernelIdLi81ELi9ELi9ELi3EEvPT_PKS0_S3_S3_PKiS0_i_param_3];
	ld.param.u32 	%r172, [_Z15computeAXKernelIdLi81ELi9ELi9ELi3EEvPT_PKS0_S3_S3_PKiS0_i_param_6];
	cvta.to.global.u64 	%rd1, %rd12;
	cvta.to.global.u64 	%rd2, %rd13;
	mul.lo.s32 	%r1, %r172, 5832;
	mov.u32 	%r2, %ctaid.x;
	mov.u32 	%r173, %ctaid.y;
	mov.u32 	%r174, %nctaid.x;
	mad.lo.s32 	%r175, %r173, %r174, %r2;
	mul.lo.s32 	%r3, %r175, 729;
	mov.u32 	%r4, %tid.x;
	mov.u32 	%r594, %tid.y;
	mov.u32 	%r6, %ntid.x;
	mad.lo.s32 	%r7, %r594, %r6, %r4;
	setp.gt.u32 	%p1, %r7, 323;
	@%p1 bra 	$L__BB0_7;
	mov.u32 	%r8, %ntid.y;
	mul.lo.s32 	%r9, %r6, %r8;
	add.s32 	%r176, %r7, %r9;
	max.u32 	%r177, %r176, 324;
	setp.lt.u32 	%p2, %r176, 324;
	selp.u32 	%r178, 1, 0, %p2;
	add.s32 	%r179, %r176, %r178;
	sub.s32 	%r180, %r177, %r179;
	div.u32 	%r181, %r180, %r9;
	add.s32 	%r10, %r181, %r178;
	and.b32  	%r182, %r10, 3;
	setp.eq.s32 	%p3, %r182, 3;
	mov.u32 	%r567, %r7;
	@%p3 bra 	$L__BB0_4;
	add.s32 	%r183, %r10, 1;
	and.b32  	%r184, %r183, 3;
	shl.b32 	%r185, %r7, 3;
	mad.lo.s32 	%r186, %r172, 23328, %r185;
	mov.u32 	%r187, SMem;
	add.s32 	%r561, %r187, %r186;
	shl.b32 	%r12, %r9, 3;
	mul.wide.u32 	%rd14, %r594, %r6;
	cvt.u64.u32 	%rd15, %r4;
	add.s64 	%rd16, %rd14, %rd15;
	shl.b64 	%rd17, %rd16, 3;
	add.s64 	%rd92, %rd1, %rd17;
	mul.wide.u32 	%rd18, %r8, %r6;
	shl.b64 	%rd4, %rd18, 3;
	neg.s32 	%r560, %r184;
	mad.lo.s32 	%r188, %r8, %r184, %r594;
	mad.lo.s32 	%r567, %r6, %r188, %r4;
$L__BB0_3:
	.pragma "nounroll";
	ld.global.f64 	%fd5, [%rd92];
	st.shared.f64 	[%r561], %fd5;
	add.s32 	%r561, %r561, %r12;
	add.s64 	%rd92, %rd92, %rd4;
	add.s32 	%r560, %r560, 1;
	setp.ne.s32 	%p4, %r560, 0;
	@%p4 bra 	$L__BB0_3;
$L__BB0_4:
	setp.lt.u32 	%p5, %r10, 3;
	@%p5 bra 	$L__BB0_7;
	shl.b32 	%r189, %r9, 1;
	add.s32 	%r566, %r567, %r189;
	shl.b32 	%r21, %r9, 2;
	mad.lo.s32 	%r565, %r9, 3, %r567;
	add.s32 	%r564, %r567, %r9;
	shl.b32 	%r24, %r9, 3;
	shl.b32 	%r190, %r567, 3;
	mad.lo.s32 	%r191, %r172, 23328, %r190;
	mov.u32 	%r192, SMem;
	add.s32 	%r563, %r192, %r191;
	shl.b32 	%r26, %r9, 5;
	shl.b32 	%r27, %r9, 4;
	mul.lo.s32 	%r28, %r9, 24;
$L__BB0_6:
	.pragma "nounroll";
	mul.wide.u32 	%rd19, %r567, 8;
	add.s64 	%rd20, %rd1, %rd19;
	ld.global.f64 	%fd6, [%rd20];
	st.shared.f64 	[%r563], %fd6;
	add.s32 	%r193, %r567, %r9;
	mul.wide.u32 	%rd21, %r564, 8;
	add.s64 	%rd22, %rd1, %rd21;
	ld.global.f64 	%fd7, [%rd22];
	add.s32 	%r194, %r563, %r24;
	st.shared.f64 	[%r194], %fd7;
	add.s32 	%r195, %r193, %r9;
	mul.wide.u32 	%rd23, %r566, 8;
	add.s64 	%rd24, %rd1, %rd23;
	ld.global.f64 	%fd8, [%rd24];
	add.s32 	%r196, %r563, %r27;
	st.shared.f64 	[%r196], %fd8;
	add.s32 	%r197, %r195, %r9;
	mul.wide.u32 	%rd25, %r565, 8;
	add.s64 	%rd26, %rd1, %rd25;
	ld.global.f64 	%fd9, [%rd26];
	add.s32 	%r198, %r563, %r28;
	st.shared.f64 	[%r198], %fd9;
	add.s32 	%r567, %r197, %r9;
	add.s32 	%r566, %r566, %r21;
	add.s32 	%r565, %r565, %r21;
	add.s32 	%r564, %r564, %r21;
	add.s32 	%r563, %r563, %r26;
	setp.lt.u32 	%p6, %r567, 324;
	@%p6 bra 	$L__BB0_6;
$L__BB0_7:
	mov.u32 	%r199, SMem;
	add.s32 	%r39, %r199, %r1;
	add.s32 	%r40, %r39, %r1;
	add.s32 	%r200, %r40, %r1;
	add.s32 	%r41, %r200, %r1;
	bar.sync 	0;
	setp.gt.u32 	%p7, %r594, 80;
	@%p7 bra 	$L__BB0_10;
	mov.u32 	%r42, %ntid.y;
	mad.lo.s32 	%r201, %r594, %r172, %r4;
	shl.b32 	%r202, %r201, 3;
	add.s32 	%r569, %r199, %r202;
	add.s32 	%r568, %r594, %r3;
	mov.u32 	%r570, %r594;
$L__BB0_9:
	ld.param.u64 	%rd90, [_Z15computeAXKernelIdLi81ELi9ELi9ELi3EEvPT_PKS0_S3_S3_PKiS0_i_param_4];
	ld.param.u64 	%rd89, [_Z15computeAXKernelIdLi81ELi9ELi9ELi3EEvPT_PKS0_S3_S3_PKiS0_i_param_1];
	mul.wide.s32 	%rd27, %r568, 4;
	cvta.to.global.u64 	%rd28, %rd90;
	add.s64 	%rd29, %rd28, %rd27;
	ld.global.u32 	%r204, [%rd29];
	add.s32 	%r205, %r204, %r4;
	cvta.to.global.u64 	%rd30, %rd89;
	mul.wide.u32 	%rd31, %r205, 8;
	add.s64 	%rd32, %rd30, %rd31;
	ld.global.f64 	%fd10, [%rd32];
	ld.shared.v2.f64 	{%fd11, %fd12}, [%r41];
	fma.rn.f64 	%fd13, %fd11, %fd10, 0d0000000000000000;
	fma.rn.f64 	%fd14, %fd12, %fd10, 0d0000000000000000;
	ld.shared.v2.f64 	{%fd15, %fd16}, [%r41+16];
	fma.rn.f64 	%fd17, %fd15, %fd10, 0d0000000000000000;
	fma.rn.f64 	%fd18, %fd16, %fd10, 0d0000000000000000;
	ld.shared.v2.f64 	{%fd19, %fd20}, [%r41+32];
	fma.rn.f64 	%fd21, %fd19, %fd10, 0d0000000000000000;
	fma.rn.f64 	%fd22, %fd20, %fd10, 0d0000000000000000;
	ld.shared.v2.f64 	{%fd23, %fd24}, [%r41+48];
	fma.rn.f64 	%fd25, %fd23, %fd10, 0d0000000000000000;
	fma.rn.f64 	%fd26, %fd24, %fd10, 0d0000000000000000;
	ld.shared.v2.f64 	{%fd27, %fd28}, [%r41+64];
	fma.rn.f64 	%fd29, %fd27, %fd10, 0d0000000000000000;
	ld.global.u32 	%r206, [%rd29+324];
	add.s32 	%r207, %r206, %r4;
	mul.wide.u32 	%rd33, %r207, 8;
	add.s64 	%rd34, %rd30, %rd33;
	ld.global.f64 	%fd30, [%rd34];
	fma.rn.f64 	%fd31, %fd28, %fd30, %fd13;
	ld.shared.v2.f64 	{%fd32, %fd33}, [%r41+80];
	fma.rn.f64 	%fd34, %fd32, %fd30, %fd14;
	fma.rn.f64 	%fd35, %fd33, %fd30, %fd17;
	ld.shared.v2.f64 	{%fd36, %fd37}, [%r41+96];
	fma.rn.f64 	%fd38, %fd36, %fd30, %fd18;
	fma.rn.f64 	%fd39, %fd37, %fd30, %fd21;
	ld.shared.v2.f64 	{%fd40, %fd41}, [%r41+112];
	fma.rn.f64 	%fd42, %fd40, %fd30, %fd22;
	fma.rn.f64 	%fd43, %fd41, %fd30, %fd25;
	ld.shared.v2.f64 	{%fd44, %fd45}, [%r41+128];
	fma.rn.f64 	%fd46, %fd44, %fd30, %fd26;
	fma.rn.f64 	%fd47, %fd45, %fd30, %fd29;
	ld.global.u32 	%r208, [%rd29+648];
	add.s32 	%r209, %r208, %r4;
	mul.wide.u32 	%rd35, %r209, 8;
	add.s64 	%rd36, %rd30, %rd35;
	ld.global.f64 	%fd48, [%rd36];
	ld.shared.v2.f64 	{%fd49, %fd50}, [%r41+144];
	fma.rn.f64 	%fd51, %fd49, %fd48, %fd31;
	fma.rn.f64 	%fd52, %fd50, %fd48, %fd34;
	ld.shared.v2.f64 	{%fd53, %fd54}, [%r41+160];
	fma.rn.f64 	%fd55, %fd53, %fd48, %fd35;
	fma.rn.f64 	%fd56, %fd54, %fd48, %fd38;
	ld.shared.v2.f64 	{%fd57, %fd58}, [%r41+176];
	fma.rn.f64 	%fd59, %fd57, %fd48, %fd39;
	fma.rn.f64 	%fd60, %fd58, %fd48, %fd42;
	ld.shared.v2.f64 	{%fd61, %fd62}, [%r41+192];
	fma.rn.f64 	%fd63, %fd61, %fd48, %fd43;
	fma.rn.f64 	%fd64, %fd62, %fd48, %fd46;
	ld.shared.v2.f64 	{%fd65, %fd66}, [%r41+208];
	fma.rn.f64 	%fd67, %fd65, %fd48, %fd47;
	ld.global.u32 	%r210, [%rd29+972];
	add.s32 	%r211, %r210, %r4;
	mul.wide.u32 	%rd37, %r211, 8;
	add.s64 	%rd38, %rd30, %rd37;
	ld.global.f64 	%fd68, [%rd38];
	fma.rn.f64 	%fd69, %fd66, %fd68, %fd51;
	ld.shared.v2.f64 	{%fd70, %fd71}, [%r41+224];
	fma.rn.f64 	%fd72, %fd70, %fd68, %fd52;
	fma.rn.f64 	%fd73, %fd71, %fd68, %fd55;
	ld.shared.v2.f64 	{%fd74, %fd75}, [%r41+240];
	fma.rn.f64 	%fd76, %fd74, %fd68, %fd56;
	fma.rn.f64 	%fd77, %fd75, %fd68, %fd59;
	ld.shared.v2.f64 	{%fd78, %fd79}, [%r41+256];
	fma.rn.f64 	%fd80, %fd78, %fd68, %fd60;
	fma.rn.f64 	%fd81, %fd79, %fd68, %fd63;
	ld.shared.v2.f64 	{%fd82, %fd83}, [%r41+272];
	fma.rn.f64 	%fd84, %fd82, %fd68, %fd64;
	fma.rn.f64 	%fd85, %fd83, %fd68, %fd67;
	ld.global.u32 	%r212, [%rd29+1296];
	add.s32 	%r213, %r212, %r4;
	mul.wide.u32 	%rd39, %r213, 8;
	add.s64 	%rd40, %rd30, %rd39;
	ld.global.f64 	%fd86, [%rd40];
	ld.shared.v2.f64 	{%fd87, %fd88}, [%r41+288];
	fma.rn.f64 	%fd89, %fd87, %fd86, %fd69;
	fma.rn.f64 	%fd90, %fd88, %fd86, %fd72;
	ld.shared.v2.f64 	{%fd91, %fd92}, [%r41+304];
	fma.rn.f64 	%fd93, %fd91, %fd86, %fd73;
	fma.rn.f64 	%fd94, %fd92, %fd86, %fd76;
	ld.shared.v2.f64 	{%fd95, %fd96}, [%r41+320];
	fma.rn.f64 	%fd97, %fd95, %fd86, %fd77;
	fma.rn.f64 	%fd98, %fd96, %fd86, %fd80;
	ld.shared.v2.f64 	{%fd99, %fd100}, [%r41+336];
	fma.rn.f64 	%fd101, %fd99, %fd86, %fd81;
	fma.rn.f64 	%fd102, %fd100, %fd86, %fd84;
	ld.shared.v2.f64 	{%fd103, %fd104}, [%r41+352];
	fma.rn.f64 	%fd105, %fd103, %fd86, %fd85;
	ld.global.u32 	%r214, [%rd29+1620];
	add.s32 	%r215, %r214, %r4;
	mul.wide.u32 	%rd41, %r215, 8;
	add.s64 	%rd42, %rd30, %rd41;
	ld.global.f64 	%fd106, [%rd42];
	fma.rn.f64 	%fd107, %fd104, %fd106, %fd89;
	ld.shared.v2.f64 	{%fd108, %fd109}, [%r41+368];
	fma.rn.f64 	%fd110, %fd108, %fd106, %fd90;
	fma.rn.f64 	%fd111, %fd109, %fd106, %fd93;
	ld.shared.v2.f64 	{%fd112, %fd113}, [%r41+384];
	fma.rn.f64 	%fd114, %fd112, %fd106, %fd94;
	fma.rn.f64 	%fd115, %fd113, %fd106, %fd97;
	ld.shared.v2.f64 	{%fd116, %fd117}, [%r41+400];
	fma.rn.f64 	%fd118, %fd116, %fd106, %fd98;
	fma.rn.f64 	%fd119, %fd117, %fd106, %fd101;
	ld.shared.v2.f64 	{%fd120, %fd121}, [%r41+416];
	fma.rn.f64 	%fd122, %fd120, %fd106, %fd102;
	fma.rn.f64 	%fd123, %fd121, %fd106, %fd105;
	ld.global.u32 	%r216, [%rd29+1944];
	add.s32 	%r217, %r216, %r4;
	mul.wide.u32 	%rd43, %r217, 8;
	add.s64 	%rd44, %rd30, %rd43;
	ld.global.f64 	%fd124, [%rd44];
	ld.shared.v2.f64 	{%fd125, %fd126}, [%r41+432];
	fma.rn.f64 	%fd127, %fd125, %fd124, %fd107;
	fma.rn.f64 	%fd128, %fd126, %fd124, %fd110;
	ld.shared.v2.f64 	{%fd129, %fd130}, [%r41+448];
	fma.rn.f64 	%fd131, %fd129, %fd124, %fd111;
	fma.rn.f64 	%fd132, %fd130, %fd124, %fd114;
	ld.shared.v2.f64 	{%fd133, %fd134}, [%r41+464];
	fma.rn.f64 	%fd135, %fd133, %fd124, %fd115;
	fma.rn.f64 	%fd136, %fd134, %fd124, %fd118;
	ld.shared.v2.f64 	{%fd137, %fd138}, [%r41+480];
	fma.rn.f64 	%fd139, %fd137, %fd124, %fd119;
	fma.rn.f64 	%fd140, %fd138, %fd124, %fd122;
	ld.shared.v2.f64 	{%fd141, %fd142}, [%r41+496];
	fma.rn.f64 	%fd143, %fd141, %fd124, %fd123;
	ld.global.u32 	%r218, [%rd29+2268];
	add.s32 	%r219, %r218, %r4;
	mul.wide.u32 	%rd45, %r219, 8;
	add.s64 	%rd46, %rd30, %rd45;
	ld.global.f64 	%fd144, [%rd46];
	fma.rn.f64 	%fd145, %fd142, %fd144, %fd127;
	ld.shared.v2.f64 	{%fd146, %fd147}, [%r41+512];
	fma.rn.f64 	%fd148, %fd146, %fd144, %fd128;
	fma.rn.f64 	%fd149, %fd147, %fd144, %fd131;
	ld.shared.v2.f64 	{%fd150, %fd151}, [%r41+528];
	fma.rn.f64 	%fd152, %fd150, %fd144, %fd132;
	fma.rn.f64 	%fd153, %fd151, %fd144, %fd135;
	ld.shared.v2.f64 	{%fd154, %fd155}, [%r41+544];
	fma.rn.f64 	%fd156, %fd154, %fd144, %fd136;
	fma.rn.f64 	%fd157, %fd155, %fd144, %fd139;
	ld.shared.v2.f64 	{%fd158, %fd159}, [%r41+560];
	fma.rn.f64 	%fd160, %fd158, %fd144, %fd140;
	fma.rn.f64 	%fd161, %fd159, %fd144, %fd143;
	ld.global.u32 	%r220, [%rd29+2592];
	add.s32 	%r221, %r220, %r4;
	mul.wide.u32 	%rd47, %r221, 8;
	add.s64 	%rd48, %rd30, %rd47;
	ld.global.f64 	%fd162, [%rd48];
	ld.shared.v2.f64 	{%fd163, %fd164}, [%r41+576];
	fma.rn.f64 	%fd165, %fd163, %fd162, %fd145;
	fma.rn.f64 	%fd166, %fd164, %fd162, %fd148;
	ld.shared.v2.f64 	{%fd167, %fd168}, [%r41+592];
	fma.rn.f64 	%fd169, %fd167, %fd162, %fd149;
	fma.rn.f64 	%fd170, %fd168, %fd162, %fd152;
	ld.shared.v2.f64 	{%fd171, %fd172}, [%r41+608];
	fma.rn.f64 	%fd173, %fd171, %fd162, %fd153;
	fma.rn.f64 	%fd174, %fd172, %fd162, %fd156;
	ld.shared.v2.f64 	{%fd175, %fd176}, [%r41+624];
	fma.rn.f64 	%fd177, %fd175, %fd162, %fd157;
	fma.rn.f64 	%fd178, %fd176, %fd162, %fd160;
	ld.shared.f64 	%fd179, [%r41+640];
	fma.rn.f64 	%fd180, %fd179, %fd162, %fd161;
	st.shared.f64 	[%r569], %fd165;
	mul.lo.s32 	%r222, %r172, 648;
	add.s32 	%r223, %r569, %r222;
	st.shared.f64 	[%r223], %fd166;
	add.s32 	%r224, %r223, %r222;
	st.shared.f64 	[%r224], %fd169;
	add.s32 	%r225, %r224, %r222;
	st.shared.f64 	[%r225], %fd170;
	add.s32 	%r226, %r225, %r222;
	st.shared.f64 	[%r226], %fd173;
	add.s32 	%r227, %r226, %r222;
	st.shared.f64 	[%r227], %fd174;
	add.s32 	%r228, %r227, %r222;
	st.shared.f64 	[%r228], %fd177;
	add.s32 	%r229, %r228, %r222;
	st.shared.f64 	[%r229], %fd178;
	add.s32 	%r230, %r229, %r222;
	st.shared.f64 	[%r230], %fd180;
	add.s32 	%r570, %r570, %r42;
	mul.lo.s32 	%r231, %r42, %r172;
	shl.b32 	%r232, %r231, 3;
	add.s32 	%r569, %r569, %r232;
	add.s32 	%r568, %r568, %r42;
	setp.lt.u32 	%p8, %r570, 81;
	@%p8 bra 	$L__BB0_9;
$L__BB0_10:
	setp.gt.u32 	%p9, %r594, 80;
	bar.sync 	0;
	@%p9 bra 	$L__BB0_13;
	mul.lo.s32 	%r241, %r172, 72;
	mov.u32 	%r260, %ntid.y;
	mov.u32 	%r571, %r594;
$L__BB0_12:
	cvt.u16.u32 	%rs1, %r571;
	mul.lo.s16 	%rs2, %rs1, 57;
	shr.u16 	%rs3, %rs2, 9;
	mul.lo.s16 	%rs4, %rs3, 9;
	sub.s16 	%rs5, %rs1, %rs4;
	cvt.u32.u16 	%r233, %rs5;
	and.b32  	%r234, %r233, 255;
	mul.wide.u16 	%r235, %rs3, 81;
	add.s32 	%r236, %r235, %r234;
	mad.lo.s32 	%r237, %r236, %r172, %r4;
	shl.b32 	%r238, %r237, 3;
	add.s32 	%r240, %r199, %r238;
	ld.shared.f64 	%fd181, [%r240];
	ld.shared.v2.f64 	{%fd182, %fd183}, [%r41];
	fma.rn.f64 	%fd184, %fd182, %fd181, 0d0000000000000000;
	fma.rn.f64 	%fd185, %fd183, %fd181, 0d0000000000000000;
	ld.shared.v2.f64 	{%fd186, %fd187}, [%r41+16];
	fma.rn.f64 	%fd188, %fd186, %fd181, 0d0000000000000000;
	fma.rn.f64 	%fd189, %fd187, %fd181, 0d0000000000000000;
	ld.shared.v2.f64 	{%fd190, %fd191}, [%r41+32];
	fma.rn.f64 	%fd192, %fd190, %fd181, 0d0000000000000000;
	fma.rn.f64 	%fd193, %fd191, %fd181, 0d0000000000000000;
	ld.shared.v2.f64 	{%fd194, %fd195}, [%r41+48];
	fma.rn.f64 	%fd196, %fd194, %fd181, 0d0000000000000000;
	fma.rn.f64 	%fd197, %fd195, %fd181, 0d0000000000000000;
	ld.shared.v2.f64 	{%fd198, %fd199}, [%r41+64];
	fma.rn.f64 	%fd200, %fd198, %fd181, 0d0000000000000000;
	add.s32 	%r242, %r240, %r241;
	ld.shared.f64 	%fd201, [%r242];
	fma.rn.f64 	%fd202, %fd199, %fd201, %fd184;
	ld.shared.v2.f64 	{%fd203, %fd204}, [%r41+80];
	fma.rn.f64 	%fd205, %fd203, %fd201, %fd185;
	fma.rn.f64 	%fd206, %fd204, %fd201, %fd188;
	ld.shared.v2.f64 	{%fd207, %fd208}, [%r41+96];
	fma.rn.f64 	%fd209, %fd207, %fd201, %fd189;
	fma.rn.f64 	%fd210, %fd208, %fd201, %fd192;
	ld.shared.v2.f64 	{%fd211, %fd212}, [%r41+112];
	fma.rn.f64 	%fd213, %fd211, %fd201, %fd193;
	fma.rn.f64 	%fd214, %fd212, %fd201, %fd196;
	ld.shared.v2.f64 	{%fd215, %fd216}, [%r41+128];
	fma.rn.f64 	%fd217, %fd215, %fd201, %fd197;
	fma.rn.f64 	%fd218, %fd216, %fd201, %fd200;
	add.s32 	%r243, %r242, %r241;
	ld.shared.f64 	%fd219, [%r243];
	ld.shared.v2.f64 	{%fd220, %fd221}, [%r41+144];
	fma.rn.f64 	%fd222, %fd220, %fd219, %fd202;
	fma.rn.f64 	%fd223, %fd221, %fd219, %fd205;
	ld.shared.v2.f64 	{%fd224, %fd225}, [%r41+160];
	fma.rn.f64 	%fd226, %fd224, %fd219, %fd206;
	fma.rn.f64 	%fd227, %fd225, %fd219, %fd209;
	ld.shared.v2.f64 	{%fd228, %fd229}, [%r41+176];
	fma.rn.f64 	%fd230, %fd228, %fd219, %fd210;
	fma.rn.f64 	%fd231, %fd229, %fd219, %fd213;
	ld.shared.v2.f64 	{%fd232, %fd233}, [%r41+192];
	fma.rn.f64 	%fd234, %fd232, %fd219, %fd214;
	fma.rn.f64 	%fd235, %fd233, %fd219, %fd217;
	ld.shared.v2.f64 	{%fd236, %fd237}, [%r41+208];
	fma.rn.f64 	%fd238, %fd236, %fd219, %fd218;
	add.s32 	%r244, %r243, %r241;
	ld.shared.f64 	%fd239, [%r244];
	fma.rn.f64 	%fd240, %fd237, %fd239, %fd222;
	ld.shared.v2.f64 	{%fd241, %fd242}, [%r41+224];
	fma.rn.f64 	%fd243, %fd241, %fd239, %fd223;
	fma.rn.f64 	%fd244, %fd242, %fd239, %fd226;
	ld.shared.v2.f64 	{%fd245, %fd246}, [%r41+240];
	fma.rn.f64 	%fd247, %fd245, %fd239, %fd227;
	fma.rn.f64 	%fd248, %fd246, %fd239, %fd230;
	ld.shared.v2.f64 	{%fd249, %fd250}, [%r41+256];
	fma.rn.f64 	%fd251, %fd249, %fd239, %fd231;
	fma.rn.f64 	%fd252, %fd250, %fd239, %fd234;
	ld.shared.v2.f64 	{%fd253, %fd254}, [%r41+272];
	fma.rn.f64 	%fd255, %fd253, %fd239, %fd235;
	fma.rn.f64 	%fd256, %fd254, %fd239, %fd238;
	add.s32 	%r245, %r244, %r241;
	ld.shared.f64 	%fd257, [%r245];
	ld.shared.v2.f64 	{%fd258, %fd259}, [%r41+288];
	fma.rn.f64 	%fd260, %fd258, %fd257, %fd240;
	fma.rn.f64 	%fd261, %fd259, %fd257, %fd243;
	ld.shared.v2.f64 	{%fd262, %fd263}, [%r41+304];
	fma.rn.f64 	%fd264, %fd262, %fd257, %fd244;
	fma.rn.f64 	%fd265, %fd263, %fd257, %fd247;
	ld.shared.v2.f64 	{%fd266, %fd267}, [%r41+320];
	fma.rn.f64 	%fd268, %fd266, %fd257, %fd248;
	fma.rn.f64 	%fd269, %fd267, %fd257, %fd251;
	ld.shared.v2.f64 	{%fd270, %fd271}, [%r41+336];
	fma.rn.f64 	%fd272, %fd270, %fd257, %fd252;
	fma.rn.f64 	%fd273, %fd271, %fd257, %fd255;
	ld.shared.v2.f64 	{%fd274, %fd275}, [%r41+352];
	fma.rn.f64 	%fd276, %fd274, %fd257, %fd256;
	add.s32 	%r246, %r245, %r241;
	ld.shared.f64 	%fd277, [%r246];
	fma.rn.f64 	%fd278, %fd275, %fd277, %fd260;
	ld.shared.v2.f64 	{%fd279, %fd280}, [%r41+368];
	fma.rn.f64 	%fd281, %fd279, %fd277, %fd261;
	fma.rn.f64 	%fd282, %fd280, %fd277, %fd264;
	ld.shared.v2.f64 	{%fd283, %fd284}, [%r41+384];
	fma.rn.f64 	%fd285, %fd283, %fd277, %fd265;
	fma.rn.f64 	%fd286, %fd284, %fd277, %fd268;
	ld.shared.v2.f64 	{%fd287, %fd288}, [%r41+400];
	fma.rn.f64 	%fd289, %fd287, %fd277, %fd269;
	fma.rn.f64 	%fd290, %fd288, %fd277, %fd272;
	ld.shared.v2.f64 	{%fd291, %fd292}, [%r41+416];
	fma.rn.f64 	%fd293, %fd291, %fd277, %fd273;
	fma.rn.f64 	%fd294, %fd292, %fd277, %fd276;
	add.s32 	%r247, %r246, %r241;
	ld.shared.f64 	%fd295, [%r247];
	ld.shared.v2.f64 	{%fd296, %fd297}, [%r41+432];
	fma.rn.f64 	%fd298, %fd296, %fd295, %fd278;
	fma.rn.f64 	%fd299, %fd297, %fd295, %fd281;
	ld.shared.v2.f64 	{%fd300, %fd301}, [%r41+448];
	fma.rn.f64 	%fd302, %fd300, %fd295, %fd282;
	fma.rn.f64 	%fd303, %fd301, %fd295, %fd285;
	ld.shared.v2.f64 	{%fd304, %fd305}, [%r41+464];
	fma.rn.f64 	%fd306, %fd304, %fd295, %fd286;
	fma.rn.f64 	%fd307, %fd305, %fd295, %fd289;
	ld.shared.v2.f64 	{%fd308, %fd309}, [%r41+480];
	fma.rn.f64 	%fd310, %fd308, %fd295, %fd290;
	fma.rn.f64 	%fd311, %fd309, %fd295, %fd293;
	ld.shared.v2.f64 	{%fd312, %fd313}, [%r41+496];
	fma.rn.f64 	%fd314, %fd312, %fd295, %fd294;
	add.s32 	%r248, %r247, %r241;
	ld.shared.f64 	%fd315, [%r248];
	fma.rn.f64 	%fd316, %fd313, %fd315, %fd298;
	ld.shared.v2.f64 	{%fd317, %fd318}, [%r41+512];
	fma.rn.f64 	%fd319, %fd317, %fd315, %fd299;
	fma.rn.f64 	%fd320, %fd318, %fd315, %fd302;
	ld.shared.v2.f64 	{%fd321, %fd322}, [%r41+528];
	fma.rn.f64 	%fd323, %fd321, %fd315, %fd303;
	fma.rn.f64 	%fd324, %fd322, %fd315, %fd306;
	ld.shared.v2.f64 	{%fd325, %fd326}, [%r41+544];
	fma.rn.f64 	%fd327, %fd325, %fd315, %fd307;
	fma.rn.f64 	%fd328, %fd326, %fd315, %fd310;
	ld.shared.v2.f64 	{%fd329, %fd330}, [%r41+560];
	fma.rn.f64 	%fd331, %fd329, %fd315, %fd311;
	fma.rn.f64 	%fd332, %fd330, %fd315, %fd314;
	add.s32 	%r249, %r248, %r241;
	ld.shared.f64 	%fd333, [%r249];
	ld.shared.v2.f64 	{%fd334, %fd335}, [%r41+576];
	fma.rn.f64 	%fd336, %fd334, %fd333, %fd316;
	fma.rn.f64 	%fd337, %fd335, %fd333, %fd319;
	ld.shared.v2.f64 	{%fd338, %fd339}, [%r41+592];
	fma.rn.f64 	%fd340, %fd338, %fd333, %fd320;
	fma.rn.f64 	%fd341, %fd339, %fd333, %fd323;
	ld.shared.v2.f64 	{%fd342, %fd343}, [%r41+608];
	fma.rn.f64 	%fd344, %fd342, %fd333, %fd324;
	fma.rn.f64 	%fd345, %fd343, %fd333, %fd327;
	ld.shared.v2.f64 	{%fd346, %fd347}, [%r41+624];
	fma.rn.f64 	%fd348, %fd346, %fd333, %fd328;
	fma.rn.f64 	%fd349, %fd347, %fd333, %fd331;
	ld.shared.f64 	%fd350, [%r41+640];
	fma.rn.f64 	%fd351, %fd350, %fd333, %fd332;
	add.s32 	%r251, %r240, %r1;
	st.shared.f64 	[%r251], %fd336;
	add.s32 	%r252, %r242, %r1;
	st.shared.f64 	[%r252], %fd337;
	add.s32 	%r253, %r243, %r1;
	st.shared.f64 	[%r253], %fd340;
	add.s32 	%r254, %r244, %r1;
	st.shared.f64 	[%r254], %fd341;
	add.s32 	%r255, %r245, %r1;
	st.shared.f64 	[%r255], %fd344;
	add.s32 	%r256, %r246, %r1;
	st.shared.f64 	[%r256], %fd345;
	add.s32 	%r257, %r247, %r1;
	st.shared.f64 	[%r257], %fd348;
	add.s32 	%r258, %r248, %r1;
	st.shared.f64 	[%r258], %fd349;
	add.s32 	%r259, %r249, %r1;
	st.shared.f64 	[%r259], %fd351;
	add.s32 	%r571, %r571, %r260;
	setp.lt.u32 	%p10, %r571, 81;
	@%p10 bra 	$L__BB0_12;
$L__BB0_13:
	setp.gt.u32 	%p11, %r594, 80;
	bar.sync 	0;
	@%p11 bra 	$L__BB0_16;
	mov.u32 	%r53, %ntid.y;
	mad.lo.s32 	%r261, %r594, 72, 5832;
	shl.b32 	%r262, %r4, 3;
	mad.lo.s32 	%r263, %r172, %r261, %r262;
	mov.u32 	%r264, SMem;
	add.s32 	%r572, %r264, %r263;
	shl.b32 	%r265, %r172, 3;
	mov.u32 	%r573, %r594;
$L__BB0_15:
	ld.shared.f64 	%fd352, [%r572];
	ld.shared.v2.f64 	{%fd353, %fd354}, [%r41];
	fma.rn.f64 	%fd355, %fd353, %fd352, 0d0000000000000000;
	fma.rn.f64 	%fd356, %fd354, %fd352, 0d0000000000000000;
	ld.shared.v2.f64 	{%fd357, %fd358}, [%r41+16];
	fma.rn.f64 	%fd359, %fd357, %fd352, 0d0000000000000000;
	fma.rn.f64 	%fd360, %fd358, %fd352, 0d0000000000000000;
	ld.shared.v2.f64 	{%fd361, %fd362}, [%r41+32];
	fma.rn.f64 	%fd363, %fd361, %fd352, 0d0000000000000000;
	fma.rn.f64 	%fd364, %fd362, %fd352, 0d0000000000000000;
	ld.shared.v2.f64 	{%fd365, %fd366}, [%r41+48];
	fma.rn.f64 	%fd367, %fd365, %fd352, 0d0000000000000000;
	fma.rn.f64 	%fd368, %fd366, %fd352, 0d0000000000000000;
	ld.shared.v2.f64 	{%fd369, %fd370}, [%r41+64];
	fma.rn.f64 	%fd371, %fd369, %fd352, 0d0000000000000000;
	add.s32 	%r266, %r572, %r265;
	ld.shared.f64 	%fd372, [%r266];
	fma.rn.f64 	%fd373, %fd370, %fd372, %fd355;
	ld.shared.v2.f64 	{%fd374, %fd375}, [%r41+80];
	fma.rn.f64 	%fd376, %fd374, %fd372, %fd356;
	fma.rn.f64 	%fd377, %fd375, %fd372, %fd359;
	ld.shared.v2.f64 	{%fd378, %fd379}, [%r41+96];
	fma.rn.f64 	%fd380, %fd378, %fd372, %fd360;
	fma.rn.f64 	%fd381, %fd379, %fd372, %fd363;
	ld.shared.v2.f64 	{%fd382, %fd383}, [%r41+112];
	fma.rn.f64 	%fd384, %fd382, %fd372, %fd364;
	fma.rn.f64 	%fd385, %fd383, %fd372, %fd367;
	ld.shared.v2.f64 	{%fd386, %fd387}, [%r41+128];
	fma.rn.f64 	%fd388, %fd386, %fd372, %fd368;
	fma.rn.f64 	%fd389, %fd387, %fd372, %fd371;
	add.s32 	%r267, %r266, %r265;
	ld.shared.f64 	%fd390, [%r267];
	ld.shared.v2.f64 	{%fd391, %fd392}, [%r41+144];
	fma.rn.f64 	%fd393, %fd391, %fd390, %fd373;
	fma.rn.f64 	%fd394, %fd392, %fd390, %fd376;
	ld.shared.v2.f64 	{%fd395, %fd396}, [%r41+160];
	fma.rn.f64 	%fd397, %fd395, %fd390, %fd377;
	fma.rn.f64 	%fd398, %fd396, %fd390, %fd380;
	ld.shared.v2.f64 	{%fd399, %fd400}, [%r41+176];
	fma.rn.f64 	%fd401, %fd399, %fd390, %fd381;
	fma.rn.f64 	%fd402, %fd400, %fd390, %fd384;
	ld.shared.v2.f64 	{%fd403, %fd404}, [%r41+192];
	fma.rn.f64 	%fd405, %fd403, %fd390, %fd385;
	fma.rn.f64 	%fd406, %fd404, %fd390, %fd388;
	ld.shared.v2.f64 	{%fd407, %fd408}, [%r41+208];
	fma.rn.f64 	%fd409, %fd407, %fd390, %fd389;
	add.s32 	%r268, %r267, %r265;
	ld.shared.f64 	%fd410, [%r268];
	fma.rn.f64 	%fd411, %fd408, %fd410, %fd393;
	ld.shared.v2.f64 	{%fd412, %fd413}, [%r41+224];
	fma.rn.f64 	%fd414, %fd412, %fd410, %fd394;
	fma.rn.f64 	%fd415, %fd413, %fd410, %fd397;
	ld.shared.v2.f64 	{%fd416, %fd417}, [%r41+240];
	fma.rn.f64 	%fd418, %fd416, %fd410, %fd398;
	fma.rn.f64 	%fd419, %fd417, %fd410, %fd401;
	ld.shared.v2.f64 	{%fd420, %fd421}, [%r41+256];
	fma.rn.f64 	%fd422, %fd420, %fd410, %fd402;
	fma.rn.f64 	%fd423, %fd421, %fd410, %fd405;
	ld.shared.v2.f64 	{%fd424, %fd425}, [%r41+272];
	fma.rn.f64 	%fd426, %fd424, %fd410, %fd406;
	fma.rn.f64 	%fd427, %fd425, %fd410, %fd409;
	add.s32 	%r269, %r268, %r265;
	ld.shared.f64 	%fd428, [%r269];
	ld.shared.v2.f64 	{%fd429, %fd430}, [%r41+288];
	fma.rn.f64 	%fd431, %fd429, %fd428, %fd411;
	fma.rn.f64 	%fd432, %fd430, %fd428, %fd414;
	ld.shared.v2.f64 	{%fd433, %fd434}, [%r41+304];
	fma.rn.f64 	%fd435, %fd433, %fd428, %fd415;
	fma.rn.f64 	%fd436, %fd434, %fd428, %fd418;
	ld.shared.v2.f64 	{%fd437, %fd438}, [%r41+320];
	fma.rn.f64 	%fd439, %fd437, %fd428, %fd419;
	fma.rn.f64 	%fd440, %fd438, %fd428, %fd422;
	ld.shared.v2.f64 	{%fd441, %fd442}, [%r41+336];
	fma.rn.f64 	%fd443, %fd441, %fd428, %fd423;
	fma.rn.f64 	%fd444, %fd442, %fd428, %fd426;
	ld.shared.v2.f64 	{%fd445, %fd446}, [%r41+352];
	fma.rn.f64 	%fd447, %fd445, %fd428, %fd427;
	add.s32 	%r270, %r269, %r265;
	ld.shared.f64 	%fd448, [%r270];
	fma.rn.f64 	%fd449, %fd446, %fd448, %fd431;
	ld.shared.v2.f64 	{%fd450, %fd451}, [%r41+368];
	fma.rn.f64 	%fd452, %fd450, %fd448, %fd432;
	fma.rn.f64 	%fd453, %fd451, %fd448, %fd435;
	ld.shared.v2.f64 	{%fd454, %fd455}, [%r41+384];
	fma.rn.f64 	%fd456, %fd454, %fd448, %fd436;
	fma.rn.f64 	%fd457, %fd455, %fd448, %fd439;
	ld.shared.v2.f64 	{%fd458, %fd459}, [%r41+400];
	fma.rn.f64 	%fd460, %fd458, %fd448, %fd440;
	fma.rn.f64 	%fd461, %fd459, %fd448, %fd443;
	ld.shared.v2.f64 	{%fd462, %fd463}, [%r41+416];
	fma.rn.f64 	%fd464, %fd462, %fd448, %fd444;
	fma.rn.f64 	%fd465, %fd463, %fd448, %fd447;
	add.s32 	%r271, %r270, %r265;
	ld.shared.f64 	%fd466, [%r271];
	ld.shared.v2.f64 	{%fd467, %fd468}, [%r41+432];
	fma.rn.f64 	%fd469, %fd467, %fd466, %fd449;
	fma.rn.f64 	%fd470, %fd468, %fd466, %fd452;
	ld.shared.v2.f64 	{%fd471, %fd472}, [%r41+448];
	fma.rn.f64 	%fd473, %fd471, %fd466, %fd453;
	fma.rn.f64 	%fd474, %fd472, %fd466, %fd456;
	ld.shared.v2.f64 	{%fd475, %fd476}, [%r41+464];
	fma.rn.f64 	%fd477, %fd475, %fd466, %fd457;
	fma.rn.f64 	%fd478, %fd476, %fd466, %fd460;
	ld.shared.v2.f64 	{%fd479, %fd480}, [%r41+480];
	fma.rn.f64 	%fd481, %fd479, %fd466, %fd461;
	fma.rn.f64 	%fd482, %fd480, %fd466, %fd464;
	ld.shared.v2.f64 	{%fd483, %fd484}, [%r41+496];
	fma.rn.f64 	%fd485, %fd483, %fd466, %fd465;
	add.s32 	%r272, %r271, %r265;
	ld.shared.f64 	%fd486, [%r272];
	fma.rn.f64 	%fd487, %fd484, %fd486, %fd469;
	ld.shared.v2.f64 	{%fd488, %fd489}, [%r41+512];
	fma.rn.f64 	%fd490, %fd488, %fd486, %fd470;
	fma.rn.f64 	%fd491, %fd489, %fd486, %fd473;
	ld.shared.v2.f64 	{%fd492, %fd493}, [%r41+528];
	fma.rn.f64 	%fd494, %fd492, %fd486, %fd474;
	fma.rn.f64 	%fd495, %fd493, %fd486, %fd477;
	ld.shared.v2.f64 	{%fd496, %fd497}, [%r41+544];
	fma.rn.f64 	%fd498, %fd496, %fd486, %fd478;
	fma.rn.f64 	%fd499, %fd497, %fd486, %fd481;
	ld.shared.v2.f64 	{%fd500, %fd501}, [%r41+560];
	fma.rn.f64 	%fd502, %fd500, %fd486, %fd482;
	fma.rn.f64 	%fd503, %fd501, %fd486, %fd485;
	add.s32 	%r273, %r272, %r265;
	ld.shared.f64 	%fd504, [%r273];
	ld.shared.v2.f64 	{%fd505, %fd506}, [%r41+576];
	fma.rn.f64 	%fd507, %fd505, %fd504, %fd487;
	fma.rn.f64 	%fd508, %fd506, %fd504, %fd490;
	ld.shared.v2.f64 	{%fd509, %fd510}, [%r41+592];
	fma.rn.f64 	%fd511, %fd509, %fd504, %fd491;
	fma.rn.f64 	%fd512, %fd510, %fd504, %fd494;
	ld.shared.v2.f64 	{%fd513, %fd514}, [%r41+608];
	fma.rn.f64 	%fd515, %fd513, %fd504, %fd495;
	fma.rn.f64 	%fd516, %fd514, %fd504, %fd498;
	ld.shared.v2.f64 	{%fd517, %fd518}, [%r41+624];
	fma.rn.f64 	%fd519, %fd517, %fd504, %fd499;
	fma.rn.f64 	%fd520, %fd518, %fd504, %fd502;
	ld.shared.f64 	%fd521, [%r41+640];
	fma.rn.f64 	%fd522, %fd521, %fd504, %fd503;
	mad.lo.s32 	%r274, %r172, -5896, %r273;
	st.shared.f64 	[%r274], %fd507;
	add.s32 	%r275, %r274, %r265;
	st.shared.f64 	[%r275], %fd508;
	add.s32 	%r276, %r275, %r265;
	st.shared.f64 	[%r276], %fd511;
	add.s32 	%r277, %r276, %r265;
	st.shared.f64 	[%r277], %fd512;
	add.s32 	%r278, %r277, %r265;
	st.shared.f64 	[%r278], %fd515;
	add.s32 	%r279, %r278, %r265;
	st.shared.f64 	[%r279], %fd516;
	add.s32 	%r280, %r279, %r265;
	st.shared.f64 	[%r280], %fd519;
	add.s32 	%r281, %r280, %r265;
	st.shared.f64 	[%r281], %fd520;
	add.s32 	%r282, %r281, %r265;
	st.shared.f64 	[%r282], %fd522;
	add.s32 	%r573, %r573, %r53;
	mul.lo.s32 	%r283, %r53, %r172;
	mad.lo.s32 	%r572, %r283, 72, %r572;
	setp.lt.u32 	%p12, %r573, 81;
	@%p12 bra 	$L__BB0_15;
$L__BB0_16:
	setp.gt.u32 	%p13, %r594, 80;
	bar.sync 	0;
	@%p13 bra 	$L__BB0_22;
	mov.u32 	%r59, %ntid.y;
	mul.lo.s32 	%r60, %r594, %r172;
	add.s32 	%r284, %r4, %r60;
	shl.b32 	%r285, %r284, 3;
	mov.u32 	%r286, SMem;
	add.s32 	%r574, %r286, %r285;
	mul.lo.s32 	%r62, %r59, %r172;
	shl.b32 	%r305, %r62, 3;
	mov.u32 	%r575, %r594;
$L__BB0_18:
	ld.shared.f64 	%fd523, [%r574];
	ld.shared.f64 	%fd524, [%r41+648];
	fma.rn.f64 	%fd525, %fd524, %fd523, 0d0000000000000000;
	ld.shared.v2.f64 	{%fd526, %fd527}, [%r41+656];
	fma.rn.f64 	%fd528, %fd526, %fd523, 0d0000000000000000;
	fma.rn.f64 	%fd529, %fd527, %fd523, 0d0000000000000000;
	ld.shared.v2.f64 	{%fd530, %fd531}, [%r41+672];
	fma.rn.f64 	%fd532, %fd530, %fd523, 0d0000000000000000;
	fma.rn.f64 	%fd533, %fd531, %fd523, 0d0000000000000000;
	ld.shared.v2.f64 	{%fd534, %fd535}, [%r41+688];
	fma.rn.f64 	%fd536, %fd534, %fd523, 0d0000000000000000;
	fma.rn.f64 	%fd537, %fd535, %fd523, 0d0000000000000000;
	ld.shared.v2.f64 	{%fd538, %fd539}, [%r41+704];
	fma.rn.f64 	%fd540, %fd538, %fd523, 0d0000000000000000;
	fma.rn.f64 	%fd541, %fd539, %fd523, 0d0000000000000000;
	mul.lo.s32 	%r287, %r172, 648;
	add.s32 	%r288, %r574, %r287;
	ld.shared.f64 	%fd542, [%r288];
	ld.shared.v2.f64 	{%fd543, %fd544}, [%r41+720];
	fma.rn.f64 	%fd545, %fd543, %fd542, %fd525;
	fma.rn.f64 	%fd546, %fd544, %fd542, %fd528;
	ld.shared.v2.f64 	{%fd547, %fd548}, [%r41+736];
	fma.rn.f64 	%fd549, %fd547, %fd542, %fd529;
	fma.rn.f64 	%fd550, %fd548, %fd542, %fd532;
	ld.shared.v2.f64 	{%fd551, %fd552}, [%r41+752];
	fma.rn.f64 	%fd553, %fd551, %fd542, %fd533;
	fma.rn.f64 	%fd554, %fd552, %fd542, %fd536;
	ld.shared.v2.f64 	{%fd555, %fd556}, [%r41+768];
	fma.rn.f64 	%fd557, %fd555, %fd542, %fd537;
	fma.rn.f64 	%fd558, %fd556, %fd542, %fd540;
	ld.shared.v2.f64 	{%fd559, %fd560}, [%r41+784];
	fma.rn.f64 	%fd561, %fd559, %fd542, %fd541;
	add.s32 	%r289, %r288, %r287;
	ld.shared.f64 	%fd562, [%r289];
	fma.rn.f64 	%fd563, %fd560, %fd562, %fd545;
	ld.shared.v2.f64 	{%fd564, %fd565}, [%r41+800];
	fma.rn.f64 	%fd566, %fd564, %fd562, %fd546;
	fma.rn.f64 	%fd567, %fd565, %fd562, %fd549;
	ld.shared.v2.f64 	{%fd568, %fd569}, [%r41+816];
	fma.rn.f64 	%fd570, %fd568, %fd562, %fd550;
	fma.rn.f64 	%fd571, %fd569, %fd562, %fd553;
	ld.shared.v2.f64 	{%fd572, %fd573}, [%r41+832];
	fma.rn.f64 	%fd574, %fd572, %fd562, %fd554;
	fma.rn.f64 	%fd575, %fd573, %fd562, %fd557;
	ld.shared.v2.f64 	{%fd576, %fd577}, [%r41+848];
	fma.rn.f64 	%fd578, %fd576, %fd562, %fd558;
	fma.rn.f64 	%fd579, %fd577, %fd562, %fd561;
	add.s32 	%r290, %r289, %r287;
	ld.shared.f64 	%fd580, [%r290];
	ld.shared.v2.f64 	{%fd581, %fd582}, [%r41+864];
	fma.rn.f64 	%fd583, %fd581, %fd580, %fd563;
	fma.rn.f64 	%fd584, %fd582, %fd580, %fd566;
	ld.shared.v2.f64 	{%fd585, %fd586}, [%r41+880];
	fma.rn.f64 	%fd587, %fd585, %fd580, %fd567;
	fma.rn.f64 	%fd588, %fd586, %fd580, %fd570;
	ld.shared.v2.f64 	{%fd589, %fd590}, [%r41+896];
	fma.rn.f64 	%fd591, %fd589, %fd580, %fd571;
	fma.rn.f64 	%fd592, %fd590, %fd580, %fd574;
	ld.shared.v2.f64 	{%fd593, %fd594}, [%r41+912];
	fma.rn.f64 	%fd595, %fd593, %fd580, %fd575;
	fma.rn.f64 	%fd596, %fd594, %fd580, %fd578;
	ld.shared.v2.f64 	{%fd597, %fd598}, [%r41+928];
	fma.rn.f64 	%fd599, %fd597, %fd580, %fd579;
	add.s32 	%r291, %r290, %r287;
	ld.shared.f64 	%fd600, [%r291];
	fma.rn.f64 	%fd601, %fd598, %fd600, %fd583;
	ld.shared.v2.f64 	{%fd602, %fd603}, [%r41+944];
	fma.rn.f64 	%fd604, %fd602, %fd600, %fd584;
	fma.rn.f64 	%fd605, %fd603, %fd600, %fd587;
	ld.shared.v2.f64 	{%fd606, %fd607}, [%r41+960];
	fma.rn.f64 	%fd608, %fd606, %fd600, %fd588;
	fma.rn.f64 	%fd609, %fd607, %fd600, %fd591;
	ld.shared.v2.f64 	{%fd610, %fd611}, [%r41+976];
	fma.rn.f64 	%fd612, %fd610, %fd600, %fd592;
	fma.rn.f64 	%fd613, %fd611, %fd600, %fd595;
	ld.shared.v2.f64 	{%fd614, %fd615}, [%r41+992];
	fma.rn.f64 	%fd616, %fd614, %fd600, %fd596;
	fma.rn.f64 	%fd617, %fd615, %fd600, %fd599;
	add.s32 	%r292, %r291, %r287;
	ld.shared.f64 	%fd618, [%r292];
	ld.shared.v2.f64 	{%fd619, %fd620}, [%r41+1008];
	fma.rn.f64 	%fd621, %fd619, %fd618, %fd601;
	fma.rn.f64 	%fd622, %fd620, %fd618, %fd604;
	ld.shared.v2.f64 	{%fd623, %fd624}, [%r41+1024];
	fma.rn.f64 	%fd625, %fd623, %fd618, %fd605;
	fma.rn.f64 	%fd626, %fd624, %fd618, %fd608;
	ld.shared.v2.f64 	{%fd627, %fd628}, [%r41+1040];
	fma.rn.f64 	%fd629, %fd627, %fd618, %fd609;
	fma.rn.f64 	%fd630, %fd628, %fd618, %fd612;
	ld.shared.v2.f64 	{%fd631, %fd632}, [%r41+1056];
	fma.rn.f64 	%fd633, %fd631, %fd618, %fd613;
	fma.rn.f64 	%fd634, %fd632, %fd618, %fd616;
	ld.shared.v2.f64 	{%fd635, %fd636}, [%r41+1072];
	fma.rn.f64 	%fd637, %fd635, %fd618, %fd617;
	add.s32 	%r293, %r292, %r287;
	ld.shared.f64 	%fd638, [%r293];
	fma.rn.f64 	%fd639, %fd636, %fd638, %fd621;
	ld.shared.v2.f64 	{%fd640, %fd641}, [%r41+1088];
	fma.rn.f64 	%fd642, %fd640, %fd638, %fd622;
	fma.rn.f64 	%fd643, %fd641, %fd638, %fd625;
	ld.shared.v2.f64 	{%fd644, %fd645}, [%r41+1104];
	fma.rn.f64 	%fd646, %fd644, %fd638, %fd626;
	fma.rn.f64 	%fd647, %fd645, %fd638, %fd629;
	ld.shared.v2.f64 	{%fd648, %fd649}, [%r41+1120];
	fma.rn.f64 	%fd650, %fd648, %fd638, %fd630;
	fma.rn.f64 	%fd651, %fd649, %fd638, %fd633;
	ld.shared.v2.f64 	{%fd652, %fd653}, [%r41+1136];
	fma.rn.f64 	%fd654, %fd652, %fd638, %fd634;
	fma.rn.f64 	%fd655, %fd653, %fd638, %fd637;
	add.s32 	%r294, %r293, %r287;
	ld.shared.f64 	%fd656, [%r294];
	ld.shared.v2.f64 	{%fd657, %fd658}, [%r41+1152];
	fma.rn.f64 	%fd659, %fd657, %fd656, %fd639;
	fma.rn.f64 	%fd660, %fd658, %fd656, %fd642;
	ld.shared.v2.f64 	{%fd661, %fd662}, [%r41+1168];
	fma.rn.f64 	%fd663, %fd661, %fd656, %fd643;
	fma.rn.f64 	%fd664, %fd662, %fd656, %fd646;
	ld.shared.v2.f64 	{%fd665, %fd666}, [%r41+1184];
	fma.rn.f64 	%fd667, %fd665, %fd656, %fd647;
	fma.rn.f64 	%fd668, %fd666, %fd656, %fd650;
	ld.shared.v2.f64 	{%fd669, %fd670}, [%r41+1200];
	fma.rn.f64 	%fd671, %fd669, %fd656, %fd651;
	fma.rn.f64 	%fd672, %fd670, %fd656, %fd654;
	ld.shared.v2.f64 	{%fd673, %fd674}, [%r41+1216];
	fma.rn.f64 	%fd675, %fd673, %fd656, %fd655;
	add.s32 	%r295, %r294, %r287;
	ld.shared.f64 	%fd676, [%r295];
	fma.rn.f64 	%fd677, %fd674, %fd676, %fd659;
	ld.shared.v2.f64 	{%fd678, %fd679}, [%r41+1232];
	fma.rn.f64 	%fd680, %fd678, %fd676, %fd660;
	fma.rn.f64 	%fd681, %fd679, %fd676, %fd663;
	ld.shared.v2.f64 	{%fd682, %fd683}, [%r41+1248];
	fma.rn.f64 	%fd684, %fd682, %fd676, %fd664;
	fma.rn.f64 	%fd685, %fd683, %fd676, %fd667;
	ld.shared.v2.f64 	{%fd686, %fd687}, [%r41+1264];
	fma.rn.f64 	%fd688, %fd686, %fd676, %fd668;
	fma.rn.f64 	%fd689, %fd687, %fd676, %fd671;
	ld.shared.v2.f64 	{%fd690, %fd691}, [%r41+1280];
	fma.rn.f64 	%fd692, %fd690, %fd676, %fd672;
	fma.rn.f64 	%fd693, %fd691, %fd676, %fd675;
	add.s32 	%r296, %r295, %r287;
	st.shared.f64 	[%r296], %fd677;
	add.s32 	%r297, %r296, %r287;
	st.shared.f64 	[%r297], %fd680;
	add.s32 	%r298, %r297, %r287;
	st.shared.f64 	[%r298], %fd681;
	add.s32 	%r299, %r298, %r287;
	st.shared.f64 	[%r299], %fd684;
	add.s32 	%r300, %r299, %r287;
	st.shared.f64 	[%r300], %fd685;
	add.s32 	%r301, %r300, %r287;
	st.shared.f64 	[%r301], %fd688;
	add.s32 	%r302, %r301, %r287;
	st.shared.f64 	[%r302], %fd689;
	add.s32 	%r303, %r302, %r287;
	st.shared.f64 	[%r303], %fd692;
	add.s32 	%r304, %r303, %r287;
	st.shared.f64 	[%r304], %fd693;
	add.s32 	%r575, %r575, %r59;
	add.s32 	%r574, %r574, %r305;
	setp.lt.u32 	%p14, %r575, 81;
	mov.u32 	%r576, %r594;
	@%p14 bra 	$L__BB0_18;
$L__BB0_19:
	cvt.u16.u32 	%rs6, %r576;
	mul.lo.s16 	%rs7, %rs6, 57;
	shr.u16 	%rs8, %rs7, 9;
	mul.lo.s16 	%rs9, %rs8, 9;
	sub.s16 	%rs10, %rs6, %rs9;
	cvt.u32.u16 	%r306, %rs10;
	and.b32  	%r307, %r306, 255;
	mul.wide.u16 	%r308, %rs8, 81;
	add.s32 	%r309, %r308, %r307;
	mad.lo.s32 	%r310, %r309, %r172, %r4;
	shl.b32 	%r311, %r310, 3;
	add.s32 	%r313, %r286, %r311;
	ld.shared.f64 	%fd694, [%r313];
	ld.shared.f64 	%fd695, [%r41+648];
	fma.rn.f64 	%fd696, %fd695, %fd694, 0d0000000000000000;
	ld.shared.v2.f64 	{%fd697, %fd698}, [%r41+656];
	fma.rn.f64 	%fd699, %fd697, %fd694, 0d0000000000000000;
	fma.rn.f64 	%fd700, %fd698, %fd694, 0d0000000000000000;
	ld.shared.v2.f64 	{%fd701, %fd702}, [%r41+672];
	fma.rn.f64 	%fd703, %fd701, %fd694, 0d0000000000000000;
	fma.rn.f64 	%fd704, %fd702, %fd694, 0d0000000000000000;
	ld.shared.v2.f64 	{%fd705, %fd706}, [%r41+688];
	fma.rn.f64 	%fd707, %fd705, %fd694, 0d0000000000000000;
	fma.rn.f64 	%fd708, %fd706, %fd694, 0d0000000000000000;
	ld.shared.v2.f64 	{%fd709, %fd710}, [%r41+704];
	fma.rn.f64 	%fd711, %fd709, %fd694, 0d0000000000000000;
	fma.rn.f64 	%fd712, %fd710, %fd694, 0d0000000000000000;
	mul.lo.s32 	%r314, %r172, 72;
	add.s32 	%r315, %r313, %r314;
	ld.shared.f64 	%fd713, [%r315];
	ld.shared.v2.f64 	{%fd714, %fd715}, [%r41+720];
	fma.rn.f64 	%fd716, %fd714, %fd713, %fd696;
	fma.rn.f64 	%fd717, %fd715, %fd713, %fd699;
	ld.shared.v2.f64 	{%fd718, %fd719}, [%r41+736];
	fma.rn.f64 	%fd720, %fd718, %fd713, %fd700;
	fma.rn.f64 	%fd721, %fd719, %fd713, %fd703;
	ld.shared.v2.f64 	{%fd722, %fd723}, [%r41+752];
	fma.rn.f64 	%fd724, %fd722, %fd713, %fd704;
	fma.rn.f64 	%fd725, %fd723, %fd713, %fd707;
	ld.shared.v2.f64 	{%fd726, %fd727}, [%r41+768];
	fma.rn.f64 	%fd728, %fd726, %fd713, %fd708;
	fma.rn.f64 	%fd729, %fd727, %fd713, %fd711;
	ld.shared.v2.f64 	{%fd730, %fd731}, [%r41+784];
	fma.rn.f64 	%fd732, %fd730, %fd713, %fd712;
	add.s32 	%r316, %r315, %r314;
	ld.shared.f64 	%fd733, [%r316];
	fma.rn.f64 	%fd734, %fd731, %fd733, %fd716;
	ld.shared.v2.f64 	{%fd735, %fd736}, [%r41+800];
	fma.rn.f64 	%fd737, %fd735, %fd733, %fd717;
	fma.rn.f64 	%fd738, %fd736, %fd733, %fd720;
	ld.shared.v2.f64 	{%fd739, %fd740}, [%r41+816];
	fma.rn.f64 	%fd741, %fd739, %fd733, %fd721;
	fma.rn.f64 	%fd742, %fd740, %fd733, %fd724;
	ld.shared.v2.f64 	{%fd743, %fd744}, [%r41+832];
	fma.rn.f64 	%fd745, %fd743, %fd733, %fd725;
	fma.rn.f64 	%fd746, %fd744, %fd733, %fd728;
	ld.shared.v2.f64 	{%fd747, %fd748}, [%r41+848];
	fma.rn.f64 	%fd749, %fd747, %fd733, %fd729;
	fma.rn.f64 	%fd750, %fd748, %fd733, %fd732;
	add.s32 	%r317, %r316, %r314;
	ld.shared.f64 	%fd751, [%r317];
	ld.shared.v2.f64 	{%fd752, %fd753}, [%r41+864];
	fma.rn.f64 	%fd754, %fd752, %fd751, %fd734;
	fma.rn.f64 	%fd755, %fd753, %fd751, %fd737;
	ld.shared.v2.f64 	{%fd756, %fd757}, [%r41+880];
	fma.rn.f64 	%fd758, %fd756, %fd751, %fd738;
	fma.rn.f64 	%fd759, %fd757, %fd751, %fd741;
	ld.shared.v2.f64 	{%fd760, %fd761}, [%r41+896];
	fma.rn.f64 	%fd762, %fd760, %fd751, %fd742;
	fma.rn.f64 	%fd763, %fd761, %fd751, %fd745;
	ld.shared.v2.f64 	{%fd764, %fd765}, [%r41+912];
	fma.rn.f64 	%fd766, %fd764, %fd751, %fd746;
	fma.rn.f64 	%fd767, %fd765, %fd751, %fd749;
	ld.shared.v2.f64 	{%fd768, %fd769}, [%r41+928];
	fma.rn.f64 	%fd770, %fd768, %fd751, %fd750;
	add.s32 	%r318, %r317, %r314;
	ld.shared.f64 	%fd771, [%r318];
	fma.rn.f64 	%fd772, %fd769, %fd771, %fd754;
	ld.shared.v2.f64 	{%fd773, %fd774}, [%r41+944];
	fma.rn.f64 	%fd775, %fd773, %fd771, %fd755;
	fma.rn.f64 	%fd776, %fd774, %fd771, %fd758;
	ld.shared.v2.f64 	{%fd777, %fd778}, [%r41+960];
	fma.rn.f64 	%fd779, %fd777, %fd771, %fd759;
	fma.rn.f64 	%fd780, %fd778, %fd771, %fd762;
	ld.shared.v2.f64 	{%fd781, %fd782}, [%r41+976];
	fma.rn.f64 	%fd783, %fd781, %fd771, %fd763;
	fma.rn.f64 	%fd784, %fd782, %fd771, %fd766;
	ld.shared.v2.f64 	{%fd785, %fd786}, [%r41+992];
	fma.rn.f64 	%fd787, %fd785, %fd771, %fd767;
	fma.rn.f64 	%fd788, %fd786, %fd771, %fd770;
	add.s32 	%r319, %r318, %r314;
	ld.shared.f64 	%fd789, [%r319];
	ld.shared.v2.f64 	{%fd790, %fd791}, [%r41+1008];
	fma.rn.f64 	%fd792, %fd790, %fd789, %fd772;
	fma.rn.f64 	%fd793, %fd791, %fd789, %fd775;
	ld.shared.v2.f64 	{%fd794, %fd795}, [%r41+1024];
	fma.rn.f64 	%fd796, %fd794, %fd789, %fd776;
	fma.rn.f64 	%fd797, %fd795, %fd789, %fd779;
	ld.shared.v2.f64 	{%fd798, %fd799}, [%r41+1040];
	fma.rn.f64 	%fd800, %fd798, %fd789, %fd780;
	fma.rn.f64 	%fd801, %fd799, %fd789, %fd783;
	ld.shared.v2.f64 	{%fd802, %fd803}, [%r41+1056];
	fma.rn.f64 	%fd804, %fd802, %fd789, %fd784;
	fma.rn.f64 	%fd805, %fd803, %fd789, %fd787;
	ld.shared.v2.f64 	{%fd806, %fd807}, [%r41+1072];
	fma.rn.f64 	%fd808, %fd806, %fd789, %fd788;
	add.s32 	%r320, %r319, %r314;
	ld.shared.f64 	%fd809, [%r320];
	fma.rn.f64 	%fd810, %fd807, %fd809, %fd792;
	ld.shared.v2.f64 	{%fd811, %fd812}, [%r41+1088];
	fma.rn.f64 	%fd813, %fd811, %fd809, %fd793;
	fma.rn.f64 	%fd814, %fd812, %fd809, %fd796;
	ld.shared.v2.f64 	{%fd815, %fd816}, [%r41+1104];
	fma.rn.f64 	%fd817, %fd815, %fd809, %fd797;
	fma.rn.f64 	%fd818, %fd816, %fd809, %fd800;
	ld.shared.v2.f64 	{%fd819, %fd820}, [%r41+1120];
	fma.rn.f64 	%fd821, %fd819, %fd809, %fd801;
	fma.rn.f64 	%fd822, %fd820, %fd809, %fd804;
	ld.shared.v2.f64 	{%fd823, %fd824}, [%r41+1136];
	fma.rn.f64 	%fd825, %fd823, %fd809, %fd805;
	fma.rn.f64 	%fd826, %fd824, %fd809, %fd808;
	add.s32 	%r321, %r320, %r314;
	ld.shared.f64 	%fd827, [%r321];
	ld.shared.v2.f64 	{%fd828, %fd829}, [%r41+1152];
	fma.rn.f64 	%fd830, %fd828, %fd827, %fd810;
	fma.rn.f64 	%fd831, %fd829, %fd827, %fd813;
	ld.shared.v2.f64 	{%fd832, %fd833}, [%r41+1168];
	fma.rn.f64 	%fd834, %fd832, %fd827, %fd814;
	fma.rn.f64 	%fd835, %fd833, %fd827, %fd817;
	ld.shared.v2.f64 	{%fd836, %fd837}, [%r41+1184];
	fma.rn.f64 	%fd838, %fd836, %fd827, %fd818;
	fma.rn.f64 	%fd839, %fd837, %fd827, %fd821;
	ld.shared.v2.f64 	{%fd840, %fd841}, [%r41+1200];
	fma.rn.f64 	%fd842, %fd840, %fd827, %fd822;
	fma.rn.f64 	%fd843, %fd841, %fd827, %fd825;
	ld.shared.v2.f64 	{%fd844, %fd845}, [%r41+1216];
	fma.rn.f64 	%fd846, %fd844, %fd827, %fd826;
	add.s32 	%r322, %r321, %r314;
	ld.shared.f64 	%fd847, [%r322];
	fma.rn.f64 	%fd848, %fd845, %fd847, %fd830;
	ld.shared.v2.f64 	{%fd849, %fd850}, [%r41+1232];
	fma.rn.f64 	%fd851, %fd849, %fd847, %fd831;
	fma.rn.f64 	%fd852, %fd850, %fd847, %fd834;
	ld.shared.v2.f64 	{%fd853, %fd854}, [%r41+1248];
	fma.rn.f64 	%fd855, %fd853, %fd847, %fd835;
	fma.rn.f64 	%fd856, %fd854, %fd847, %fd838;
	ld.shared.v2.f64 	{%fd857, %fd858}, [%r41+1264];
	fma.rn.f64 	%fd859, %fd857, %fd847, %fd839;
	fma.rn.f64 	%fd860, %fd858, %fd847, %fd842;
	ld.shared.v2.f64 	{%fd861, %fd862}, [%r41+1280];
	fma.rn.f64 	%fd863, %fd861, %fd847, %fd843;
	fma.rn.f64 	%fd864, %fd862, %fd847, %fd846;
	add.s32 	%r323, %r40, %r311;
	st.shared.f64 	[%r323], %fd848;
	add.s32 	%r324, %r323, %r314;
	st.shared.f64 	[%r324], %fd851;
	add.s32 	%r325, %r324, %r314;
	st.shared.f64 	[%r325], %fd852;
	add.s32 	%r326, %r325, %r314;
	st.shared.f64 	[%r326], %fd855;
	add.s32 	%r327, %r326, %r314;
	st.shared.f64 	[%r327], %fd856;
	add.s32 	%r328, %r327, %r314;
	st.shared.f64 	[%r328], %fd859;
	add.s32 	%r329, %r328, %r314;
	st.shared.f64 	[%r329], %fd860;
	add.s32 	%r330, %r329, %r314;
	st.shared.f64 	[%r330], %fd863;
	add.s32 	%r331, %r330, %r314;
	st.shared.f64 	[%r331], %fd864;
	add.s32 	%r576, %r576, %r59;
	setp.lt.u32 	%p15, %r576, 81;
	@%p15 bra 	$L__BB0_19;
	shl.b32 	%r332, %r4, 3;
	mad.lo.s32 	%r333, %r60, 72, %r332;
	add.s32 	%r577, %r286, %r333;
	mov.u32 	%r578, %r594;
$L__BB0_21:
	ld.shared.f64 	%fd865, [%r577];
	ld.shared.f64 	%fd866, [%r41+648];
	fma.rn.f64 	%fd867, %fd866, %fd865, 0d0000000000000000;
	ld.shared.v2.f64 	{%fd868, %fd869}, [%r41+656];
	fma.rn.f64 	%fd870, %fd868, %fd865, 0d0000000000000000;
	fma.rn.f64 	%fd871, %fd869, %fd865, 0d0000000000000000;
	ld.shared.v2.f64 	{%fd872, %fd873}, [%r41+672];
	fma.rn.f64 	%fd874, %fd872, %fd865, 0d0000000000000000;
	fma.rn.f64 	%fd875, %fd873, %fd865, 0d0000000000000000;
	ld.shared.v2.f64 	{%fd876, %fd877}, [%r41+688];
	fma.rn.f64 	%fd878, %fd876, %fd865, 0d0000000000000000;
	fma.rn.f64 	%fd879, %fd877, %fd865, 0d0000000000000000;
	ld.shared.v2.f64 	{%fd880, %fd881}, [%r41+704];
	fma.rn.f64 	%fd882, %fd880, %fd865, 0d0000000000000000;
	fma.rn.f64 	%fd883, %fd881, %fd865, 0d0000000000000000;
	shl.b32 	%r335, %r172, 3;
	add.s32 	%r336, %r577, %r335;
	ld.shared.f64 	%fd884, [%r336];
	ld.shared.v2.f64 	{%fd885, %fd886}, [%r41+720];
	fma.rn.f64 	%fd887, %fd885, %fd884, %fd867;
	fma.rn.f64 	%fd888, %fd886, %fd884, %fd870;
	ld.shared.v2.f64 	{%fd889, %fd890}, [%r41+736];
	fma.rn.f64 	%fd891, %fd889, %fd884, %fd871;
	fma.rn.f64 	%fd892, %fd890, %fd884, %fd874;
	ld.shared.v2.f64 	{%fd893, %fd894}, [%r41+752];
	fma.rn.f64 	%fd895, %fd893, %fd884, %fd875;
	fma.rn.f64 	%fd896, %fd894, %fd884, %fd878;
	ld.shared.v2.f64 	{%fd897, %fd898}, [%r41+768];
	fma.rn.f64 	%fd899, %fd897, %fd884, %fd879;
	fma.rn.f64 	%fd900, %fd898, %fd884, %fd882;
	ld.shared.v2.f64 	{%fd901, %fd902}, [%r41+784];
	fma.rn.f64 	%fd903, %fd901, %fd884, %fd883;
	add.s32 	%r337, %r336, %r335;
	ld.shared.f64 	%fd904, [%r337];
	fma.rn.f64 	%fd905, %fd902, %fd904, %fd887;
	ld.shared.v2.f64 	{%fd906, %fd907}, [%r41+800];
	fma.rn.f64 	%fd908, %fd906, %fd904, %fd888;
	fma.rn.f64 	%fd909, %fd907, %fd904, %fd891;
	ld.shared.v2.f64 	{%fd910, %fd911}, [%r41+816];
	fma.rn.f64 	%fd912, %fd910, %fd904, %fd892;
	fma.rn.f64 	%fd913, %fd911, %fd904, %fd895;
	ld.shared.v2.f64 	{%fd914, %fd915}, [%r41+832];
	fma.rn.f64 	%fd916, %fd914, %fd904, %fd896;
	fma.rn.f64 	%fd917, %fd915, %fd904, %fd899;
	ld.shared.v2.f64 	{%fd918, %fd919}, [%r41+848];
	fma.rn.f64 	%fd920, %fd918, %fd904, %fd900;
	fma.rn.f64 	%fd921, %fd919, %fd904, %fd903;
	add.s32 	%r338, %r337, %r335;
	ld.shared.f64 	%fd922, [%r338];
	ld.shared.v2.f64 	{%fd923, %fd924}, [%r41+864];
	fma.rn.f64 	%fd925, %fd923, %fd922, %fd905;
	fma.rn.f64 	%fd926, %fd924, %fd922, %fd908;
	ld.shared.v2.f64 	{%fd927, %fd928}, [%r41+880];
	fma.rn.f64 	%fd929, %fd927, %fd922, %fd909;
	fma.rn.f64 	%fd930, %fd928, %fd922, %fd912;
	ld.shared.v2.f64 	{%fd931, %fd932}, [%r41+896];
	fma.rn.f64 	%fd933, %fd931, %fd922, %fd913;
	fma.rn.f64 	%fd934, %fd932, %fd922, %fd916;
	ld.shared.v2.f64 	{%fd935, %fd936}, [%r41+912];
	fma.rn.f64 	%fd937, %fd935, %fd922, %fd917;
	fma.rn.f64 	%fd938, %fd936, %fd922, %fd920;
	ld.shared.v2.f64 	{%fd939, %fd940}, [%r41+928];
	fma.rn.f64 	%fd941, %fd939, %fd922, %fd921;
	add.s32 	%r339, %r338, %r335;
	ld.shared.f64 	%fd942, [%r339];
	fma.rn.f64 	%fd943, %fd940, %fd942, %fd925;
	ld.shared.v2.f64 	{%fd944, %fd945}, [%r41+944];
	fma.rn.f64 	%fd946, %fd944, %fd942, %fd926;
	fma.rn.f64 	%fd947, %fd945, %fd942, %fd929;
	ld.shared.v2.f64 	{%fd948, %fd949}, [%r41+960];
	fma.rn.f64 	%fd950, %fd948, %fd942, %fd930;
	fma.rn.f64 	%fd951, %fd949, %fd942, %fd933;
	ld.shared.v2.f64 	{%fd952, %fd953}, [%r41+976];
	fma.rn.f64 	%fd954, %fd952, %fd942, %fd934;
	fma.rn.f64 	%fd955, %fd953, %fd942, %fd937;
	ld.shared.v2.f64 	{%fd956, %fd957}, [%r41+992];
	fma.rn.f64 	%fd958, %fd956, %fd942, %fd938;
	fma.rn.f64 	%fd959, %fd957, %fd942, %fd941;
	add.s32 	%r340, %r339, %r335;
	ld.shared.f64 	%fd960, [%r340];
	ld.shared.v2.f64 	{%fd961, %fd962}, [%r41+1008];
	fma.rn.f64 	%fd963, %fd961, %fd960, %fd943;
	fma.rn.f64 	%fd964, %fd962, %fd960, %fd946;
	ld.shared.v2.f64 	{%fd965, %fd966}, [%r41+1024];
	fma.rn.f64 	%fd967, %fd965, %fd960, %fd947;
	fma.rn.f64 	%fd968, %fd966, %fd960, %fd950;
	ld.shared.v2.f64 	{%fd969, %fd970}, [%r41+1040];
	fma.rn.f64 	%fd971, %fd969, %fd960, %fd951;
	fma.rn.f64 	%fd972, %fd970, %fd960, %fd954;
	ld.shared.v2.f64 	{%fd973, %fd974}, [%r41+1056];
	fma.rn.f64 	%fd975, %fd973, %fd960, %fd955;
	fma.rn.f64 	%fd976, %fd974, %fd960, %fd958;
	ld.shared.v2.f64 	{%fd977, %fd978}, [%r41+1072];
	fma.rn.f64 	%fd979, %fd977, %fd960, %fd959;
	add.s32 	%r341, %r340, %r335;
	ld.shared.f64 	%fd980, [%r341];
	fma.rn.f64 	%fd981, %fd978, %fd980, %fd963;
	ld.shared.v2.f64 	{%fd982, %fd983}, [%r41+1088];
	fma.rn.f64 	%fd984, %fd982, %fd980, %fd964;
	fma.rn.f64 	%fd985, %fd983, %fd980, %fd967;
	ld.shared.v2.f64 	{%fd986, %fd987}, [%r41+1104];
	fma.rn.f64 	%fd988, %fd986, %fd980, %fd968;
	fma.rn.f64 	%fd989, %fd987, %fd980, %fd971;
	ld.shared.v2.f64 	{%fd990, %fd991}, [%r41+1120];
	fma.rn.f64 	%fd992, %fd990, %fd980, %fd972;
	fma.rn.f64 	%fd993, %fd991, %fd980, %fd975;
	ld.shared.v2.f64 	{%fd994, %fd995}, [%r41+1136];
	fma.rn.f64 	%fd996, %fd994, %fd980, %fd976;
	fma.rn.f64 	%fd997, %fd995, %fd980, %fd979;
	add.s32 	%r342, %r341, %r335;
	ld.shared.f64 	%fd998, [%r342];
	ld.shared.v2.f64 	{%fd999, %fd1000}, [%r41+1152];
	fma.rn.f64 	%fd1001, %fd999, %fd998, %fd981;
	fma.rn.f64 	%fd1002, %fd1000, %fd998, %fd984;
	ld.shared.v2.f64 	{%fd1003, %fd1004}, [%r41+1168];
	fma.rn.f64 	%fd1005, %fd1003, %fd998, %fd985;
	fma.rn.f64 	%fd1006, %fd1004, %fd998, %fd988;
	ld.shared.v2.f64 	{%fd1007, %fd1008}, [%r41+1184];
	fma.rn.f64 	%fd1009, %fd1007, %fd998, %fd989;
	fma.rn.f64 	%fd1010, %fd1008, %fd998, %fd992;
	ld.shared.v2.f64 	{%fd1011, %fd1012}, [%r41+1200];
	fma.rn.f64 	%fd1013, %fd1011, %fd998, %fd993;
	fma.rn.f64 	%fd1014, %fd1012, %fd998, %fd996;
	ld.shared.v2.f64 	{%fd1015, %fd1016}, [%r41+1216];
	fma.rn.f64 	%fd1017, %fd1015, %fd998, %fd997;
	add.s32 	%r343, %r342, %r335;
	ld.shared.f64 	%fd1018, [%r343];
	fma.rn.f64 	%fd1019, %fd1016, %fd1018, %fd1001;
	ld.shared.v2.f64 	{%fd1020, %fd1021}, [%r41+1232];
	fma.rn.f64 	%fd1022, %fd1020, %fd1018, %fd1002;
	fma.rn.f64 	%fd1023, %fd1021, %fd1018, %fd1005;
	ld.shared.v2.f64 	{%fd1024, %fd1025}, [%r41+1248];
	fma.rn.f64 	%fd1026, %fd1024, %fd1018, %fd1006;
	fma.rn.f64 	%fd1027, %fd1025, %fd1018, %fd1009;
	ld.shared.v2.f64 	{%fd1028, %fd1029}, [%r41+1264];
	fma.rn.f64 	%fd1030, %fd1028, %fd1018, %fd1010;
	fma.rn.f64 	%fd1031, %fd1029, %fd1018, %fd1013;
	ld.shared.v2.f64 	{%fd1032, %fd1033}, [%r41+1280];
	fma.rn.f64 	%fd1034, %fd1032, %fd1018, %fd1014;
	fma.rn.f64 	%fd1035, %fd1033, %fd1018, %fd1017;
	mad.lo.s32 	%r344, %r172, 17432, %r343;
	st.shared.f64 	[%r344], %fd1019;
	add.s32 	%r345, %r344, %r335;
	st.shared.f64 	[%r345], %fd1022;
	add.s32 	%r346, %r345, %r335;
	st.shared.f64 	[%r346], %fd1023;
	add.s32 	%r347, %r346, %r335;
	st.shared.f64 	[%r347], %fd1026;
	add.s32 	%r348, %r347, %r335;
	st.shared.f64 	[%r348], %fd1027;
	add.s32 	%r349, %r348, %r335;
	st.shared.f64 	[%r349], %fd1030;
	add.s32 	%r350, %r349, %r335;
	st.shared.f64 	[%r350], %fd1031;
	add.s32 	%r351, %r350, %r335;
	st.shared.f64 	[%r351], %fd1034;
	add.s32 	%r352, %r351, %r335;
	st.shared.f64 	[%r352], %fd1035;
	add.s32 	%r578, %r578, %r59;
	mad.lo.s32 	%r577, %r62, 72, %r577;
	setp.lt.u32 	%p16, %r578, 81;
	@%p16 bra 	$L__BB0_21;
$L__BB0_22:
	setp.gt.u32 	%p17, %r7, 8;
	@%p17 bra 	$L__BB0_32;
	mov.u32 	%r354, %ntid.y;
	mul.lo.s32 	%r74, %r6, %r354;
	mad.lo.s32 	%r75, %r2, 9, %r7;
	mul.wide.u32 	%rd49, %r75, 8;
	add.s64 	%rd50, %rd2, %rd49;
	ld.global.f64 	%fd1036, [%rd50];
	shl.b32 	%r355, %r7, 3;
	add.s32 	%r76, %r41, %r355;
	st.shared.f64 	[%r76+2592], %fd1036;
	add.s32 	%r77, %r7, %r74;
	setp.gt.u32 	%p18, %r77, 8;
	@%p18 bra 	$L__BB0_32;
	add.s32 	%r78, %r75, %r74;
	mul.wide.u32 	%rd51, %r78, 8;
	add.s64 	%rd52, %rd2, %rd51;
	ld.global.f64 	%fd1037, [%rd52];
	shl.b32 	%r79, %r74, 3;
	add.s32 	%r80, %r76, %r79;
	st.shared.f64 	[%r80+2592], %fd1037;
	add.s32 	%r81, %r77, %r74;
	setp.gt.u32 	%p19, %r81, 8;
	@%p19 bra 	$L__BB0_32;
	add.s32 	%r82, %r78, %r74;
	mul.wide.u32 	%rd53, %r82, 8;
	add.s64 	%rd54, %rd2, %rd53;
	ld.global.f64 	%fd1038, [%rd54];
	add.s32 	%r83, %r80, %r79;
	st.shared.f64 	[%r83+2592], %fd1038;
	add.s32 	%r84, %r81, %r74;
	setp.gt.u32 	%p20, %r84, 8;
	@%p20 bra 	$L__BB0_32;
	add.s32 	%r85, %r82, %r74;
	mul.wide.u32 	%rd55, %r85, 8;
	add.s64 	%rd56, %rd2, %rd55;
	ld.global.f64 	%fd1039, [%rd56];
	add.s32 	%r86, %r83, %r79;
	st.shared.f64 	[%r86+2592], %fd1039;
	add.s32 	%r87, %r84, %r74;
	setp.gt.u32 	%p21, %r87, 8;
	@%p21 bra 	$L__BB0_32;
	add.s32 	%r88, %r85, %r74;
	mul.wide.u32 	%rd57, %r88, 8;
	add.s64 	%rd58, %rd2, %rd57;
	ld.global.f64 	%fd1040, [%rd58];
	add.s32 	%r89, %r86, %r79;
	st.shared.f64 	[%r89+2592], %fd1040;
	add.s32 	%r90, %r87, %r74;
	setp.gt.u32 	%p22, %r90, 8;
	@%p22 bra 	$L__BB0_32;
	add.s32 	%r91, %r88, %r74;
	mul.wide.u32 	%rd59, %r91, 8;
	add.s64 	%rd60, %rd2, %rd59;
	ld.global.f64 	%fd1041, [%rd60];
	add.s32 	%r92, %r89, %r79;
	st.shared.f64 	[%r92+2592], %fd1041;
	add.s32 	%r93, %r90, %r74;
	setp.gt.u32 	%p23, %r93, 8;
	@%p23 bra 	$L__BB0_32;
	add.s32 	%r94, %r91, %r74;
	mul.wide.u32 	%rd61, %r94, 8;
	add.s64 	%rd62, %rd2, %rd61;
	ld.global.f64 	%fd1042, [%rd62];
	add.s32 	%r95, %r92, %r79;
	st.shared.f64 	[%r95+2592], %fd1042;
	add.s32 	%r96, %r93, %r74;
	setp.gt.u32 	%p24, %r96, 8;
	@%p24 bra 	$L__BB0_32;
	add.s32 	%r97, %r94, %r74;
	mul.wide.u32 	%rd63, %r97, 8;
	add.s64 	%rd64, %rd2, %rd63;
	ld.global.f64 	%fd1043, [%rd64];
	add.s32 	%r98, %r95, %r79;
	st.shared.f64 	[%r98+2592], %fd1043;
	add.s32 	%r356, %r96, %r74;
	setp.gt.u32 	%p25, %r356, 8;
	@%p25 bra 	$L__BB0_32;
	add.s32 	%r357, %r97, %r74;
	mul.wide.u32 	%rd65, %r357, 8;
	add.s64 	%rd66, %rd2, %rd65;
	ld.global.f64 	%fd1044, [%rd66];
	add.s32 	%r358, %r98, %r79;
	st.shared.f64 	[%r358+2592], %fd1044;
$L__BB0_32:
	bar.sync 	0;
	setp.gt.u32 	%p26, %r594, 728;
	@%p26 bra 	$L__BB0_40;
	mov.u32 	%r99, %ntid.y;
	add.s32 	%r359, %r594, %r99;
	max.u32 	%r360, %r359, 729;
	setp.lt.u32 	%p27, %r359, 729;
	selp.u32 	%r361, 1, 0, %p27;
	add.s32 	%r362, %r359, %r361;
	sub.s32 	%r363, %r360, %r362;
	div.u32 	%r364, %r363, %r99;
	add.s32 	%r100, %r364, %r361;
	and.b32  	%r365, %r100, 3;
	setp.eq.s32 	%p28, %r365, 3;
	mov.u32 	%r583, %r594;
	@%p28 bra 	$L__BB0_36;
	add.s32 	%r366, %r100, 1;
	and.b32  	%r367, %r366, 3;
	mul.lo.s32 	%r101, %r172, 11664;
	mad.lo.s32 	%r368, %r594, %r172, %r4;
	shl.b32 	%r369, %r368, 3;
	mov.u32 	%r370, SMem;
	add.s32 	%r580, %r370, %r369;
	mul.lo.s32 	%r371, %r99, %r172;
	shl.b32 	%r103, %r371, 3;
	mul.lo.s32 	%r104, %r172, 17496;
	neg.s32 	%r579, %r367;
	mad.lo.s32 	%r583, %r99, %r367, %r594;
$L__BB0_35:
	.pragma "nounroll";
	mad.lo.s32 	%r372, %r172, 5832, %r580;
	ld.shared.f64 	%fd1046, [%r372];
	add.s32 	%r373, %r580, %r101;
	ld.shared.f64 	%fd1047, [%r373];
	add.s32 	%r374, %r580, %r104;
	ld.shared.f64 	%fd1048, [%r374];
	ld.shared.v2.f64 	{%fd1049, %fd1050}, [%r41+2640];
	mul.f64 	%fd1051, %fd1047, %fd1050;
	fma.rn.f64 	%fd1052, %fd1048, %fd1049, %fd1051;
	ld.shared.f64 	%fd1053, [%r41+2656];
	fma.rn.f64 	%fd1054, %fd1046, %fd1053, %fd1052;
	st.shared.f64 	[%r372], %fd1054;
	ld.shared.f64 	%fd1055, [%r41+2616];
	ld.shared.v2.f64 	{%fd1056, %fd1057}, [%r41+2624];
	mul.f64 	%fd1058, %fd1047, %fd1056;
	fma.rn.f64 	%fd1059, %fd1048, %fd1055, %fd1058;
	fma.rn.f64 	%fd1060, %fd1046, %fd1057, %fd1059;
	st.shared.f64 	[%r373], %fd1060;
	ld.shared.v2.f64 	{%fd1061, %fd1062}, [%r41+2592];
	mul.f64 	%fd1063, %fd1047, %fd1062;
	fma.rn.f64 	%fd1064, %fd1048, %fd1061, %fd1063;
	ld.shared.f64 	%fd1065, [%r41+2608];
	fma.rn.f64 	%fd1066, %fd1046, %fd1065, %fd1064;
	st.shared.f64 	[%r374], %fd1066;
	add.s32 	%r580, %r580, %r103;
	add.s32 	%r579, %r579, 1;
	setp.ne.s32 	%p29, %r579, 0;
	@%p29 bra 	$L__BB0_35;
$L__BB0_36:
	setp.lt.u32 	%p30, %r100, 3;
	@%p30 bra 	$L__BB0_39;
	shl.b32 	%r376, %r99, 4;
	shl.b32 	%r377, %r583, 3;
	add.s32 	%r378, %r376, %r377;
	add.s32 	%r379, %r378, 11664;
	shl.b32 	%r380, %r4, 3;
	mad.lo.s32 	%r112, %r172, %r379, %r380;
	add.s32 	%r381, %r378, 17496;
	mad.lo.s32 	%r113, %r172, %r381, %r380;
	add.s32 	%r382, %r378, 5832;
	mad.lo.s32 	%r114, %r172, %r382, %r380;
	mad.lo.s32 	%r383, %r99, 24, %r377;
	add.s32 	%r384, %r383, 11664;
	mad.lo.s32 	%r115, %r172, %r384, %r380;
	add.s32 	%r385, %r383, 17496;
	mad.lo.s32 	%r116, %r172, %r385, %r380;
	add.s32 	%r386, %r383, 5832;
	mad.lo.s32 	%r117, %r172, %r386, %r380;
	add.s32 	%r387, %r99, %r583;
	shl.b32 	%r388, %r387, 3;
	add.s32 	%r389, %r388, 11664;
	mad.lo.s32 	%r118, %r172, %r389, %r380;
	add.s32 	%r390, %r388, 17496;
	mad.lo.s32 	%r119, %r172, %r390, %r380;
	add.s32 	%r391, %r388, 5832;
	mad.lo.s32 	%r120, %r172, %r391, %r380;
	add.s32 	%r392, %r377, 11664;
	mad.lo.s32 	%r121, %r172, %r392, %r380;
	add.s32 	%r393, %r377, 17496;
	mad.lo.s32 	%r122, %r172, %r393, %r380;
	add.s32 	%r394, %r377, 5832;
	mad.lo.s32 	%r123, %r172, %r394, %r380;
	mov.u32 	%r582, SMem;
$L__BB0_38:
	.pragma "nounroll";
	add.s32 	%r395, %r582, %r123;
	ld.shared.f64 	%fd1067, [%r395];
	add.s32 	%r396, %r582, %r121;
	ld.shared.f64 	%fd1068, [%r396];
	add.s32 	%r397, %r582, %r122;
	ld.shared.f64 	%fd1069, [%r397];
	ld.shared.v2.f64 	{%fd1070, %fd1071}, [%r41+2640];
	mul.f64 	%fd1072, %fd1068, %fd1071;
	fma.rn.f64 	%fd1073, %fd1069, %fd1070, %fd1072;
	ld.shared.f64 	%fd1074, [%r41+2656];
	fma.rn.f64 	%fd1075, %fd1067, %fd1074, %fd1073;
	st.shared.f64 	[%r395], %fd1075;
	ld.shared.f64 	%fd1076, [%r41+2616];
	ld.shared.v2.f64 	{%fd1077, %fd1078}, [%r41+2624];
	mul.f64 	%fd1079, %fd1068, %fd1077;
	fma.rn.f64 	%fd1080, %fd1069, %fd1076, %fd1079;
	fma.rn.f64 	%fd1081, %fd1067, %fd1078, %fd1080;
	st.shared.f64 	[%r396], %fd1081;
	ld.shared.v2.f64 	{%fd1082, %fd1083}, [%r41+2592];
	mul.f64 	%fd1084, %fd1068, %fd1083;
	fma.rn.f64 	%fd1085, %fd1069, %fd1082, %fd1084;
	ld.shared.f64 	%fd1086, [%r41+2608];
	fma.rn.f64 	%fd1087, %fd1067, %fd1086, %fd1085;
	st.shared.f64 	[%r397], %fd1087;
	add.s32 	%r398, %r583, %r99;
	add.s32 	%r399, %r582, %r120;
	ld.shared.f64 	%fd1088, [%r399];
	add.s32 	%r400, %r582, %r118;
	ld.shared.f64 	%fd1089, [%r400];
	add.s32 	%r401, %r582, %r119;
	ld.shared.f64 	%fd1090, [%r401];
	ld.shared.v2.f64 	{%fd1091, %fd1092}, [%r41+2640];
	mul.f64 	%fd1093, %fd1089, %fd1092;
	fma.rn.f64 	%fd1094, %fd1090, %fd1091, %fd1093;
	ld.shared.f64 	%fd1095, [%r41+2656];
	fma.rn.f64 	%fd1096, %fd1088, %fd1095, %fd1094;
	st.shared.f64 	[%r399], %fd1096;
	ld.shared.f64 	%fd1097, [%r41+2616];
	ld.shared.v2.f64 	{%fd1098, %fd1099}, [%r41+2624];
	mul.f64 	%fd1100, %fd1089, %fd1098;
	fma.rn.f64 	%fd1101, %fd1090, %fd1097, %fd1100;
	fma.rn.f64 	%fd1102, %fd1088, %fd1099, %fd1101;
	st.shared.f64 	[%r400], %fd1102;
	ld.shared.v2.f64 	{%fd1103, %fd1104}, [%r41+2592];
	mul.f64 	%fd1105, %fd1089, %fd1104;
	fma.rn.f64 	%fd1106, %fd1090, %fd1103, %fd1105;
	ld.shared.f64 	%fd1107, [%r41+2608];
	fma.rn.f64 	%fd1108, %fd1088, %fd1107, %fd1106;
	st.shared.f64 	[%r401], %fd1108;
	add.s32 	%r402, %r398, %r99;
	add.s32 	%r403, %r582, %r114;
	ld.shared.f64 	%fd1109, [%r403];
	add.s32 	%r404, %r582, %r112;
	ld.shared.f64 	%fd1110, [%r404];
	add.s32 	%r405, %r582, %r113;
	ld.shared.f64 	%fd1111, [%r405];
	ld.shared.v2.f64 	{%fd1112, %fd1113}, [%r41+2640];
	mul.f64 	%fd1114, %fd1110, %fd1113;
	fma.rn.f64 	%fd1115, %fd1111, %fd1112, %fd1114;
	ld.shared.f64 	%fd1116, [%r41+2656];
	fma.rn.f64 	%fd1117, %fd1109, %fd1116, %fd1115;
	st.shared.f64 	[%r403], %fd1117;
	ld.shared.f64 	%fd1118, [%r41+2616];
	ld.shared.v2.f64 	{%fd1119, %fd1120}, [%r41+2624];
	mul.f64 	%fd1121, %fd1110, %fd1119;
	fma.rn.f64 	%fd1122, %fd1111, %fd1118, %fd1121;
	fma.rn.f64 	%fd1123, %fd1109, %fd1120, %fd1122;
	st.shared.f64 	[%r404], %fd1123;
	ld.shared.v2.f64 	{%fd1124, %fd1125}, [%r41+2592];
	mul.f64 	%fd1126, %fd1110, %fd1125;
	fma.rn.f64 	%fd1127, %fd1111, %fd1124, %fd1126;
	ld.shared.f64 	%fd1128, [%r41+2608];
	fma.rn.f64 	%fd1129, %fd1109, %fd1128, %fd1127;
	st.shared.f64 	[%r405], %fd1129;
	add.s32 	%r406, %r402, %r99;
	add.s32 	%r407, %r582, %r117;
	ld.shared.f64 	%fd1130, [%r407];
	add.s32 	%r408, %r582, %r115;
	ld.shared.f64 	%fd1131, [%r408];
	add.s32 	%r409, %r582, %r116;
	ld.shared.f64 	%fd1132, [%r409];
	ld.shared.v2.f64 	{%fd1133, %fd1134}, [%r41+2640];
	mul.f64 	%fd1135, %fd1131, %fd1134;
	fma.rn.f64 	%fd1136, %fd1132, %fd1133, %fd1135;
	ld.shared.f64 	%fd1137, [%r41+2656];
	fma.rn.f64 	%fd1138, %fd1130, %fd1137, %fd1136;
	st.shared.f64 	[%r407], %fd1138;
	ld.shared.f64 	%fd1139, [%r41+2616];
	ld.shared.v2.f64 	{%fd1140, %fd1141}, [%r41+2624];
	mul.f64 	%fd1142, %fd1131, %fd1140;
	fma.rn.f64 	%fd1143, %fd1132, %fd1139, %fd1142;
	fma.rn.f64 	%fd1144, %fd1130, %fd1141, %fd1143;
	st.shared.f64 	[%r408], %fd1144;
	ld.shared.v2.f64 	{%fd1145, %fd1146}, [%r41+2592];
	mul.f64 	%fd1147, %fd1131, %fd1146;
	fma.rn.f64 	%fd1148, %fd1132, %fd1145, %fd1147;
	ld.shared.f64 	%fd1149, [%r41+2608];
	fma.rn.f64 	%fd1150, %fd1130, %fd1149, %fd1148;
	st.shared.f64 	[%r409], %fd1150;
	add.s32 	%r583, %r406, %r99;
	mul.lo.s32 	%r410, %r99, %r172;
	shl.b32 	%r411, %r410, 5;
	add.s32 	%r582, %r582, %r411;
	setp.lt.u32 	%p31, %r583, 729;
	@%p31 bra 	$L__BB0_38;
$L__BB0_39:
	ld.shared.v2.f64 	{%fd1151, %fd1152}, [%r41+2592];
	ld.shared.v2.f64 	{%fd1153, %fd1154}, [%r41+2624];
	ld.shared.f64 	%fd1155, [%r41+2656];
	mul.f64 	%fd1156, %fd1153, %fd1155;
	ld.shared.v2.f64 	{%fd1157, %fd1158}, [%r41+2640];
	mul.f64 	%fd1159, %fd1154, %fd1158;
	sub.f64 	%fd1160, %fd1156, %fd1159;
	mul.f64 	%fd1161, %fd1151, %fd1160;
	ld.shared.v2.f64 	{%fd1162, %fd1163}, [%r41+2608];
	mul.f64 	%fd1164, %fd1163, %fd1155;
	mul.f64 	%fd1165, %fd1154, %fd1157;
	sub.f64 	%fd1166, %fd1164, %fd1165;
	mul.f64 	%fd1167, %fd1152, %fd1166;
	sub.f64 	%fd1168, %fd1161, %fd1167;
	mul.f64 	%fd1169, %fd1163, %fd1158;
	mul.f64 	%fd1170, %fd1153, %fd1157;
	sub.f64 	%fd1171, %fd1169, %fd1170;
	fma.rn.f64 	%fd2262, %fd1162, %fd1171, %fd1168;
$L__BB0_40:
	setp.gt.u32 	%p32, %r594, 80;
	bar.sync 	0;
	@%p32 bra 	$L__BB0_43;
	ld.param.f64 	%fd2261, [_Z15computeAXKernelIdLi81ELi9ELi9ELi3EEvPT_PKS0_S3_S3_PKiS0_i_param_5];
	mov.u32 	%r128, %ntid.y;
	mul.f64 	%fd3, %fd2261, %fd2262;
	mad.lo.s32 	%r412, %r594, %r172, %r4;
	shl.b32 	%r413, %r412, 3;
	mad.lo.s32 	%r414, %r172, 5832, %r413;
	mov.u32 	%r415, SMem;
	add.s32 	%r584, %r415, %r414;
	mul.lo.s32 	%r416, %r128, %r172;
	shl.b32 	%r130, %r416, 3;
	mul.lo.s32 	%r131, %r172, 648;
	mul.lo.s32 	%r132, %r172, -11016;
	mov.u32 	%r585, %r594;
$L__BB0_42:
	ld.shared.f64 	%fd1172, [%r584];
	ld.shared.f64 	%fd1173, [%r41+1944];
	fma.rn.f64 	%fd1174, %fd1173, %fd1172, 0d0000000000000000;
	ld.shared.v2.f64 	{%fd1175, %fd1176}, [%r41+1952];
	fma.rn.f64 	%fd1177, %fd1175, %fd1172, 0d0000000000000000;
	fma.rn.f64 	%fd1178, %fd1176, %fd1172, 0d0000000000000000;
	ld.shared.v2.f64 	{%fd1179, %fd1180}, [%r41+1968];
	fma.rn.f64 	%fd1181, %fd1179, %fd1172, 0d0000000000000000;
	fma.rn.f64 	%fd1182, %fd1180, %fd1172, 0d0000000000000000;
	ld.shared.v2.f64 	{%fd1183, %fd1184}, [%r41+1984];
	fma.rn.f64 	%fd1185, %fd1183, %fd1172, 0d0000000000000000;
	fma.rn.f64 	%fd1186, %fd1184, %fd1172, 0d0000000000000000;
	ld.shared.v2.f64 	{%fd1187, %fd1188}, [%r41+2000];
	fma.rn.f64 	%fd1189, %fd1187, %fd1172, 0d0000000000000000;
	fma.rn.f64 	%fd1190, %fd1188, %fd1172, 0d0000000000000000;
	add.s32 	%r417, %r584, %r131;
	ld.shared.f64 	%fd1191, [%r417];
	ld.shared.v2.f64 	{%fd1192, %fd1193}, [%r41+2016];
	fma.rn.f64 	%fd1194, %fd1192, %fd1191, %fd1174;
	fma.rn.f64 	%fd1195, %fd1193, %fd1191, %fd1177;
	ld.shared.v2.f64 	{%fd1196, %fd1197}, [%r41+2032];
	fma.rn.f64 	%fd1198, %fd1196, %fd1191, %fd1178;
	fma.rn.f64 	%fd1199, %fd1197, %fd1191, %fd1181;
	ld.shared.v2.f64 	{%fd1200, %fd1201}, [%r41+2048];
	fma.rn.f64 	%fd1202, %fd1200, %fd1191, %fd1182;
	fma.rn.f64 	%fd1203, %fd1201, %fd1191, %fd1185;
	ld.shared.v2.f64 	{%fd1204, %fd1205}, [%r41+2064];
	fma.rn.f64 	%fd1206, %fd1204, %fd1191, %fd1186;
	fma.rn.f64 	%fd1207, %fd1205, %fd1191, %fd1189;
	ld.shared.v2.f64 	{%fd1208, %fd1209}, [%r41+2080];
	fma.rn.f64 	%fd1210, %fd1208, %fd1191, %fd1190;
	add.s32 	%r418, %r417, %r131;
	ld.shared.f64 	%fd1211, [%r418];
	fma.rn.f64 	%fd1212, %fd1209, %fd1211, %fd1194;
	ld.shared.v2.f64 	{%fd1213, %fd1214}, [%r41+2096];
	fma.rn.f64 	%fd1215, %fd1213, %fd1211, %fd1195;
	fma.rn.f64 	%fd1216, %fd1214, %fd1211, %fd1198;
	ld.shared.v2.f64 	{%fd1217, %fd1218}, [%r41+2112];
	fma.rn.f64 	%fd1219, %fd1217, %fd1211, %fd1199;
	fma.rn.f64 	%fd1220, %fd1218, %fd1211, %fd1202;
	ld.shared.v2.f64 	{%fd1221, %fd1222}, [%r41+2128];
	fma.rn.f64 	%fd1223, %fd1221, %fd1211, %fd1203;
	fma.rn.f64 	%fd1224, %fd1222, %fd1211, %fd1206;
	ld.shared.v2.f64 	{%fd1225, %fd1226}, [%r41+2144];
	fma.rn.f64 	%fd1227, %fd1225, %fd1211, %fd1207;
	fma.rn.f64 	%fd1228, %fd1226, %fd1211, %fd1210;
	add.s32 	%r419, %r418, %r131;
	ld.shared.f64 	%fd1229, [%r419];
	ld.shared.v2.f64 	{%fd1230, %fd1231}, [%r41+2160];
	fma.rn.f64 	%fd1232, %fd1230, %fd1229, %fd1212;
	fma.rn.f64 	%fd1233, %fd1231, %fd1229, %fd1215;
	ld.shared.v2.f64 	{%fd1234, %fd1235}, [%r41+2176];
	fma.rn.f64 	%fd1236, %fd1234, %fd1229, %fd1216;
	fma.rn.f64 	%fd1237, %fd1235, %fd1229, %fd1219;
	ld.shared.v2.f64 	{%fd1238, %fd1239}, [%r41+2192];
	fma.rn.f64 	%fd1240, %fd1238, %fd1229, %fd1220;
	fma.rn.f64 	%fd1241, %fd1239, %fd1229, %fd1223;
	ld.shared.v2.f64 	{%fd1242, %fd1243}, [%r41+2208];
	fma.rn.f64 	%fd1244, %fd1242, %fd1229, %fd1224;
	fma.rn.f64 	%fd1245, %fd1243, %fd1229, %fd1227;
	ld.shared.v2.f64 	{%fd1246, %fd1247}, [%r41+2224];
	fma.rn.f64 	%fd1248, %fd1246, %fd1229, %fd1228;
	add.s32 	%r420, %r419, %r131;
	ld.shared.f64 	%fd1249, [%r420];
	fma.rn.f64 	%fd1250, %fd1247, %fd1249, %fd1232;
	ld.shared.v2.f64 	{%fd1251, %fd1252}, [%r41+2240];
	fma.rn.f64 	%fd1253, %fd1251, %fd1249, %fd1233;
	fma.rn.f64 	%fd1254, %fd1252, %fd1249, %fd1236;
	ld.shared.v2.f64 	{%fd1255, %fd1256}, [%r41+2256];
	fma.rn.f64 	%fd1257, %fd1255, %fd1249, %fd1237;
	fma.rn.f64 	%fd1258, %fd1256, %fd1249, %fd1240;
	ld.shared.v2.f64 	{%fd1259, %fd1260}, [%r41+2272];
	fma.rn.f64 	%fd1261, %fd1259, %fd1249, %fd1241;
	fma.rn.f64 	%fd1262, %fd1260, %fd1249, %fd1244;
	ld.shared.v2.f64 	{%fd1263, %fd1264}, [%r41+2288];
	fma.rn.f64 	%fd1265, %fd1263, %fd1249, %fd1245;
	fma.rn.f64 	%fd1266, %fd1264, %fd1249, %fd1248;
	add.s32 	%r421, %r420, %r131;
	ld.shared.f64 	%fd1267, [%r421];
	ld.shared.v2.f64 	{%fd1268, %fd1269}, [%r41+2304];
	fma.rn.f64 	%fd1270, %fd1268, %fd1267, %fd1250;
	fma.rn.f64 	%fd1271, %fd1269, %fd1267, %fd1253;
	ld.shared.v2.f64 	{%fd1272, %fd1273}, [%r41+2320];
	fma.rn.f64 	%fd1274, %fd1272, %fd1267, %fd1254;
	fma.rn.f64 	%fd1275, %fd1273, %fd1267, %fd1257;
	ld.shared.v2.f64 	{%fd1276, %fd1277}, [%r41+2336];
	fma.rn.f64 	%fd1278, %fd1276, %fd1267, %fd1258;
	fma.rn.f64 	%fd1279, %fd1277, %fd1267, %fd1261;
	ld.shared.v2.f64 	{%fd1280, %fd1281}, [%r41+2352];
	fma.rn.f64 	%fd1282, %fd1280, %fd1267, %fd1262;
	fma.rn.f64 	%fd1283, %fd1281, %fd1267, %fd1265;
	ld.shared.v2.f64 	{%fd1284, %fd1285}, [%r41+2368];
	fma.rn.f64 	%fd1286, %fd1284, %fd1267, %fd1266;
	add.s32 	%r422, %r421, %r131;
	ld.shared.f64 	%fd1287, [%r422];
	fma.rn.f64 	%fd1288, %fd1285, %fd1287, %fd1270;
	ld.shared.v2.f64 	{%fd1289, %fd1290}, [%r41+2384];
	fma.rn.f64 	%fd1291, %fd1289, %fd1287, %fd1271;
	fma.rn.f64 	%fd1292, %fd1290, %fd1287, %fd1274;
	ld.shared.v2.f64 	{%fd1293, %fd1294}, [%r41+2400];
	fma.rn.f64 	%fd1295, %fd1293, %fd1287, %fd1275;
	fma.rn.f64 	%fd1296, %fd1294, %fd1287, %fd1278;
	ld.shared.v2.f64 	{%fd1297, %fd1298}, [%r41+2416];
	fma.rn.f64 	%fd1299, %fd1297, %fd1287, %fd1279;
	fma.rn.f64 	%fd1300, %fd1298, %fd1287, %fd1282;
	ld.shared.v2.f64 	{%fd1301, %fd1302}, [%r41+2432];
	fma.rn.f64 	%fd1303, %fd1301, %fd1287, %fd1283;
	fma.rn.f64 	%fd1304, %fd1302, %fd1287, %fd1286;
	add.s32 	%r423, %r422, %r131;
	ld.shared.f64 	%fd1305, [%r423];
	ld.shared.v2.f64 	{%fd1306, %fd1307}, [%r41+2448];
	fma.rn.f64 	%fd1308, %fd1306, %fd1305, %fd1288;
	fma.rn.f64 	%fd1309, %fd1307, %fd1305, %fd1291;
	ld.shared.v2.f64 	{%fd1310, %fd1311}, [%r41+2464];
	fma.rn.f64 	%fd1312, %fd1310, %fd1305, %fd1292;
	fma.rn.f64 	%fd1313, %fd1311, %fd1305, %fd1295;
	ld.shared.v2.f64 	{%fd1314, %fd1315}, [%r41+2480];
	fma.rn.f64 	%fd1316, %fd1314, %fd1305, %fd1296;
	fma.rn.f64 	%fd1317, %fd1315, %fd1305, %fd1299;
	ld.shared.v2.f64 	{%fd1318, %fd1319}, [%r41+2496];
	fma.rn.f64 	%fd1320, %fd1318, %fd1305, %fd1300;
	fma.rn.f64 	%fd1321, %fd1319, %fd1305, %fd1303;
	ld.shared.v2.f64 	{%fd1322, %fd1323}, [%r41+2512];
	fma.rn.f64 	%fd1324, %fd1322, %fd1305, %fd1304;
	add.s32 	%r424, %r423, %r131;
	ld.shared.f64 	%fd1325, [%r424];
	fma.rn.f64 	%fd1326, %fd1323, %fd1325, %fd1308;
	ld.shared.v2.f64 	{%fd1327, %fd1328}, [%r41+2528];
	fma.rn.f64 	%fd1329, %fd1327, %fd1325, %fd1309;
	fma.rn.f64 	%fd1330, %fd1328, %fd1325, %fd1312;
	ld.shared.v2.f64 	{%fd1331, %fd1332}, [%r41+2544];
	fma.rn.f64 	%fd1333, %fd1331, %fd1325, %fd1313;
	fma.rn.f64 	%fd1334, %fd1332, %fd1325, %fd1316;
	ld.shared.v2.f64 	{%fd1335, %fd1336}, [%r41+2560];
	fma.rn.f64 	%fd1337, %fd1335, %fd1325, %fd1317;
	fma.rn.f64 	%fd1338, %fd1336, %fd1325, %fd1320;
	ld.shared.v2.f64 	{%fd1339, %fd1340}, [%r41+2576];
	fma.rn.f64 	%fd1341, %fd1339, %fd1325, %fd1321;
	fma.rn.f64 	%fd1342, %fd1340, %fd1325, %fd1324;
	add.s32 	%r425, %r424, %r132;
	ld.shared.f64 	%fd1343, [%r425];
	fma.rn.f64 	%fd1344, %fd3, %fd1343, %fd1326;
	st.shared.f64 	[%r425], %fd1344;
	add.s32 	%r426, %r425, %r131;
	ld.shared.f64 	%fd1345, [%r426];
	fma.rn.f64 	%fd1346, %fd3, %fd1345, %fd1329;
	st.shared.f64 	[%r426], %fd1346;
	add.s32 	%r427, %r426, %r131;
	ld.shared.f64 	%fd1347, [%r427];
	fma.rn.f64 	%fd1348, %fd3, %fd1347, %fd1330;
	st.shared.f64 	[%r427], %fd1348;
	add.s32 	%r428, %r427, %r131;
	ld.shared.f64 	%fd1349, [%r428];
	fma.rn.f64 	%fd1350, %fd3, %fd1349, %fd1333;
	st.shared.f64 	[%r428], %fd1350;
	add.s32 	%r429, %r428, %r131;
	ld.shared.f64 	%fd1351, [%r429];
	fma.rn.f64 	%fd1352, %fd3, %fd1351, %fd1334;
	st.shared.f64 	[%r429], %fd1352;
	add.s32 	%r430, %r429, %r131;
	ld.shared.f64 	%fd1353, [%r430];
	fma.rn.f64 	%fd1354, %fd3, %fd1353, %fd1337;
	st.shared.f64 	[%r430], %fd1354;
	add.s32 	%r431, %r430, %r131;
	ld.shared.f64 	%fd1355, [%r431];
	fma.rn.f64 	%fd1356, %fd3, %fd1355, %fd1338;
	st.shared.f64 	[%r431], %fd1356;
	add.s32 	%r432, %r431, %r131;
	ld.shared.f64 	%fd1357, [%r432];
	fma.rn.f64 	%fd1358, %fd3, %fd1357, %fd1341;
	st.shared.f64 	[%r432], %fd1358;
	add.s32 	%r433, %r432, %r131;
	ld.shared.f64 	%fd1359, [%r433];
	fma.rn.f64 	%fd1360, %fd3, %fd1359, %fd1342;
	st.shared.f64 	[%r433], %fd1360;
	add.s32 	%r585, %r585, %r128;
	add.s32 	%r584, %r584, %r130;
	setp.lt.u32 	%p33, %r585, 81;
	@%p33 bra 	$L__BB0_42;
$L__BB0_43:
	setp.gt.u32 	%p34, %r594, 80;
	bar.sync 	0;
	@%p34 bra 	$L__BB0_46;
	mov.u32 	%r137, %ntid.y;
	mul.lo.s32 	%r441, %r172, 72;
	mov.u32 	%r450, SMem;
	mov.u32 	%r586, %r594;
$L__BB0_45:
	cvt.u16.u32 	%rs11, %r586;
	mul.lo.s16 	%rs12, %rs11, 57;
	shr.u16 	%rs13, %rs12, 9;
	mul.lo.s16 	%rs14, %rs13, 9;
	sub.s16 	%rs15, %rs11, %rs14;
	cvt.u32.u16 	%r434, %rs15;
	and.b32  	%r435, %r434, 255;
	mul.wide.u16 	%r436, %rs13, 81;
	add.s32 	%r437, %r436, %r435;
	mad.lo.s32 	%r438, %r437, %r172, %r4;
	shl.b32 	%r439, %r438, 3;
	add.s32 	%r440, %r40, %r439;
	ld.shared.f64 	%fd1361, [%r440];
	ld.shared.f64 	%fd1362, [%r41+1944];
	fma.rn.f64 	%fd1363, %fd1362, %fd1361, 0d0000000000000000;
	ld.shared.v2.f64 	{%fd1364, %fd1365}, [%r41+1952];
	fma.rn.f64 	%fd1366, %fd1364, %fd1361, 0d0000000000000000;
	fma.rn.f64 	%fd1367, %fd1365, %fd1361, 0d0000000000000000;
	ld.shared.v2.f64 	{%fd1368, %fd1369}, [%r41+1968];
	fma.rn.f64 	%fd1370, %fd1368, %fd1361, 0d0000000000000000;
	fma.rn.f64 	%fd1371, %fd1369, %fd1361, 0d0000000000000000;
	ld.shared.v2.f64 	{%fd1372, %fd1373}, [%r41+1984];
	fma.rn.f64 	%fd1374, %fd1372, %fd1361, 0d0000000000000000;
	fma.rn.f64 	%fd1375, %fd1373, %fd1361, 0d0000000000000000;
	ld.shared.v2.f64 	{%fd1376, %fd1377}, [%r41+2000];
	fma.rn.f64 	%fd1378, %fd1376, %fd1361, 0d0000000000000000;
	fma.rn.f64 	%fd1379, %fd1377, %fd1361, 0d0000000000000000;
	add.s32 	%r442, %r440, %r441;
	ld.shared.f64 	%fd1380, [%r442];
	ld.shared.v2.f64 	{%fd1381, %fd1382}, [%r41+2016];
	fma.rn.f64 	%fd1383, %fd1381, %fd1380, %fd1363;
	fma.rn.f64 	%fd1384, %fd1382, %fd1380, %fd1366;
	ld.shared.v2.f64 	{%fd1385, %fd1386}, [%r41+2032];
	fma.rn.f64 	%fd1387, %fd1385, %fd1380, %fd1367;
	fma.rn.f64 	%fd1388, %fd1386, %fd1380, %fd1370;
	ld.shared.v2.f64 	{%fd1389, %fd1390}, [%r41+2048];
	fma.rn.f64 	%fd1391, %fd1389, %fd1380, %fd1371;
	fma.rn.f64 	%fd1392, %fd1390, %fd1380, %fd1374;
	ld.shared.v2.f64 	{%fd1393, %fd1394}, [%r41+2064];
	fma.rn.f64 	%fd1395, %fd1393, %fd1380, %fd1375;
	fma.rn.f64 	%fd1396, %fd1394, %fd1380, %fd1378;
	ld.shared.v2.f64 	{%fd1397, %fd1398}, [%r41+2080];
	fma.rn.f64 	%fd1399, %fd1397, %fd1380, %fd1379;
	add.s32 	%r443, %r442, %r441;
	ld.shared.f64 	%fd1400, [%r443];
	fma.rn.f64 	%fd1401, %fd1398, %fd1400, %fd1383;
	ld.shared.v2.f64 	{%fd1402, %fd1403}, [%r41+2096];
	fma.rn.f64 	%fd1404, %fd1402, %fd1400, %fd1384;
	fma.rn.f64 	%fd1405, %fd1403, %fd1400, %fd1387;
	ld.shared.v2.f64 	{%fd1406, %fd1407}, [%r41+2112];
	fma.rn.f64 	%fd1408, %fd1406, %fd1400, %fd1388;
	fma.rn.f64 	%fd1409, %fd1407, %fd1400, %fd1391;
	ld.shared.v2.f64 	{%fd1410, %fd1411}, [%r41+2128];
	fma.rn.f64 	%fd1412, %fd1410, %fd1400, %fd1392;
	fma.rn.f64 	%fd1413, %fd1411, %fd1400, %fd1395;
	ld.shared.v2.f64 	{%fd1414, %fd1415}, [%r41+2144];
	fma.rn.f64 	%fd1416, %fd1414, %fd1400, %fd1396;
	fma.rn.f64 	%fd1417, %fd1415, %fd1400, %fd1399;
	add.s32 	%r444, %r443, %r441;
	ld.shared.f64 	%fd1418, [%r444];
	ld.shared.v2.f64 	{%fd1419, %fd1420}, [%r41+2160];
	fma.rn.f64 	%fd1421, %fd1419, %fd1418, %fd1401;
	fma.rn.f64 	%fd1422, %fd1420, %fd1418, %fd1404;
	ld.shared.v2.f64 	{%fd1423, %fd1424}, [%r41+2176];
	fma.rn.f64 	%fd1425, %fd1423, %fd1418, %fd1405;
	fma.rn.f64 	%fd1426, %fd1424, %fd1418, %fd1408;
	ld.shared.v2.f64 	{%fd1427, %fd1428}, [%r41+2192];
	fma.rn.f64 	%fd1429, %fd1427, %fd1418, %fd1409;
	fma.rn.f64 	%fd1430, %fd1428, %fd1418, %fd1412;
	ld.shared.v2.f64 	{%fd1431, %fd1432}, [%r41+2208];
	fma.rn.f64 	%fd1433, %fd1431, %fd1418, %fd1413;
	fma.rn.f64 	%fd1434, %fd1432, %fd1418, %fd1416;
	ld.shared.v2.f64 	{%fd1435, %fd1436}, [%r41+2224];
	fma.rn.f64 	%fd1437, %fd1435, %fd1418, %fd1417;
	add.s32 	%r445, %r444, %r441;
	ld.shared.f64 	%fd1438, [%r445];
	fma.rn.f64 	%fd1439, %fd1436, %fd1438, %fd1421;
	ld.shared.v2.f64 	{%fd1440, %fd1441}, [%r41+2240];
	fma.rn.f64 	%fd1442, %fd1440, %fd1438, %fd1422;
	fma.rn.f64 	%fd1443, %fd1441, %fd1438, %fd1425;
	ld.shared.v2.f64 	{%fd1444, %fd1445}, [%r41+2256];
	fma.rn.f64 	%fd1446, %fd1444, %fd1438, %fd1426;
	fma.rn.f64 	%fd1447, %fd1445, %fd1438, %fd1429;
	ld.shared.v2.f64 	{%fd1448, %fd1449}, [%r41+2272];
	fma.rn.f64 	%fd1450, %fd1448, %fd1438, %fd1430;
	fma.rn.f64 	%fd1451, %fd1449, %fd1438, %fd1433;
	ld.shared.v2.f64 	{%fd1452, %fd1453}, [%r41+2288];
	fma.rn.f64 	%fd1454, %fd1452, %fd1438, %fd1434;
	fma.rn.f64 	%fd1455, %fd1453, %fd1438, %fd1437;
	add.s32 	%r446, %r445, %r441;
	ld.shared.f64 	%fd1456, [%r446];
	ld.shared.v2.f64 	{%fd1457, %fd1458}, [%r41+2304];
	fma.rn.f64 	%fd1459, %fd1457, %fd1456, %fd1439;
	fma.rn.f64 	%fd1460, %fd1458, %fd1456, %fd1442;
	ld.shared.v2.f64 	{%fd1461, %fd1462}, [%r41+2320];
	fma.rn.f64 	%fd1463, %fd1461, %fd1456, %fd1443;
	fma.rn.f64 	%fd1464, %fd1462, %fd1456, %fd1446;
	ld.shared.v2.f64 	{%fd1465, %fd1466}, [%r41+2336];
	fma.rn.f64 	%fd1467, %fd1465, %fd1456, %fd1447;
	fma.rn.f64 	%fd1468, %fd1466, %fd1456, %fd1450;
	ld.shared.v2.f64 	{%fd1469, %fd1470}, [%r41+2352];
	fma.rn.f64 	%fd1471, %fd1469, %fd1456, %fd1451;
	fma.rn.f64 	%fd1472, %fd1470, %fd1456, %fd1454;
	ld.shared.v2.f64 	{%fd1473, %fd1474}, [%r41+2368];
	fma.rn.f64 	%fd1475, %fd1473, %fd1456, %fd1455;
	add.s32 	%r447, %r446, %r441;
	ld.shared.f64 	%fd1476, [%r447];
	fma.rn.f64 	%fd1477, %fd1474, %fd1476, %fd1459;
	ld.shared.v2.f64 	{%fd1478, %fd1479}, [%r41+2384];
	fma.rn.f64 	%fd1480, %fd1478, %fd1476, %fd1460;
	fma.rn.f64 	%fd1481, %fd1479, %fd1476, %fd1463;
	ld.shared.v2.f64 	{%fd1482, %fd1483}, [%r41+2400];
	fma.rn.f64 	%fd1484, %fd1482, %fd1476, %fd1464;
	fma.rn.f64 	%fd1485, %fd1483, %fd1476, %fd1467;
	ld.shared.v2.f64 	{%fd1486, %fd1487}, [%r41+2416];
	fma.rn.f64 	%fd1488, %fd1486, %fd1476, %fd1468;
	fma.rn.f64 	%fd1489, %fd1487, %fd1476, %fd1471;
	ld.shared.v2.f64 	{%fd1490, %fd1491}, [%r41+2432];
	fma.rn.f64 	%fd1492, %fd1490, %fd1476, %fd1472;
	fma.rn.f64 	%fd1493, %fd1491, %fd1476, %fd1475;
	add.s32 	%r448, %r447, %r441;
	ld.shared.f64 	%fd1494, [%r448];
	ld.shared.v2.f64 	{%fd1495, %fd1496}, [%r41+2448];
	fma.rn.f64 	%fd1497, %fd1495, %fd1494, %fd1477;
	fma.rn.f64 	%fd1498, %fd1496, %fd1494, %fd1480;
	ld.shared.v2.f64 	{%fd1499, %fd1500}, [%r41+2464];
	fma.rn.f64 	%fd1501, %fd1499, %fd1494, %fd1481;
	fma.rn.f64 	%fd1502, %fd1500, %fd1494, %fd1484;
	ld.shared.v2.f64 	{%fd1503, %fd1504}, [%r41+2480];
	fma.rn.f64 	%fd1505, %fd1503, %fd1494, %fd1485;
	fma.rn.f64 	%fd1506, %fd1504, %fd1494, %fd1488;
	ld.shared.v2.f64 	{%fd1507, %fd1508}, [%r41+2496];
	fma.rn.f64 	%fd1509, %fd1507, %fd1494, %fd1489;
	fma.rn.f64 	%fd1510, %fd1508, %fd1494, %fd1492;
	ld.shared.v2.f64 	{%fd1511, %fd1512}, [%r41+2512];
	fma.rn.f64 	%fd1513, %fd1511, %fd1494, %fd1493;
	add.s32 	%r449, %r448, %r441;
	ld.shared.f64 	%fd1514, [%r449];
	fma.rn.f64 	%fd1515, %fd1512, %fd1514, %fd1497;
	ld.shared.v2.f64 	{%fd1516, %fd1517}, [%r41+2528];
	fma.rn.f64 	%fd1518, %fd1516, %fd1514, %fd1498;
	fma.rn.f64 	%fd1519, %fd1517, %fd1514, %fd1501;
	ld.shared.v2.f64 	{%fd1520, %fd1521}, [%r41+2544];
	fma.rn.f64 	%fd1522, %fd1520, %fd1514, %fd1502;
	fma.rn.f64 	%fd1523, %fd1521, %fd1514, %fd1505;
	ld.shared.v2.f64 	{%fd1524, %fd1525}, [%r41+2560];
	fma.rn.f64 	%fd1526, %fd1524, %fd1514, %fd1506;
	fma.rn.f64 	%fd1527, %fd1525, %fd1514, %fd1509;
	ld.shared.v2.f64 	{%fd1528, %fd1529}, [%r41+2576];
	fma.rn.f64 	%fd1530, %fd1528, %fd1514, %fd1510;
	fma.rn.f64 	%fd1531, %fd1529, %fd1514, %fd1513;
	add.s32 	%r451, %r450, %r439;
	ld.shared.f64 	%fd1532, [%r451];
	add.f64 	%fd1533, %fd1515, %fd1532;
	st.shared.f64 	[%r451], %fd1533;
	add.s32 	%r452, %r451, %r441;
	ld.shared.f64 	%fd1534, [%r452];
	add.f64 	%fd1535, %fd1518, %fd1534;
	st.shared.f64 	[%r452], %fd1535;
	add.s32 	%r453, %r452, %r441;
	ld.shared.f64 	%fd1536, [%r453];
	add.f64 	%fd1537, %fd1519, %fd1536;
	st.shared.f64 	[%r453], %fd1537;
	add.s32 	%r454, %r453, %r441;
	ld.shared.f64 	%fd1538, [%r454];
	add.f64 	%fd1539, %fd1522, %fd1538;
	st.shared.f64 	[%r454], %fd1539;
	add.s32 	%r455, %r454, %r441;
	ld.shared.f64 	%fd1540, [%r455];
	add.f64 	%fd1541, %fd1523, %fd1540;
	st.shared.f64 	[%r455], %fd1541;
	add.s32 	%r456, %r455, %r441;
	ld.shared.f64 	%fd1542, [%r456];
	add.f64 	%fd1543, %fd1526, %fd1542;
	st.shared.f64 	[%r456], %fd1543;
	add.s32 	%r457, %r456, %r441;
	ld.shared.f64 	%fd1544, [%r457];
	add.f64 	%fd1545, %fd1527, %fd1544;
	st.shared.f64 	[%r457], %fd1545;
	add.s32 	%r458, %r457, %r441;
	ld.shared.f64 	%fd1546, [%r458];
	add.f64 	%fd1547, %fd1530, %fd1546;
	st.shared.f64 	[%r458], %fd1547;
	add.s32 	%r459, %r458, %r441;
	ld.shared.f64 	%fd1548, [%r459];
	add.f64 	%fd1549, %fd1531, %fd1548;
	st.shared.f64 	[%r459], %fd1549;
	add.s32 	%r586, %r586, %r137;
	setp.lt.u32 	%p35, %r586, 81;
	@%p35 bra 	$L__BB0_45;
$L__BB0_46:
	setp.gt.u32 	%p36, %r594, 80;
	bar.sync 	0;
	@%p36 bra 	$L__BB0_49;
	mov.u32 	%r140, %ntid.y;
	mad.lo.s32 	%r460, %r594, 72, 17496;
	shl.b32 	%r461, %r4, 3;
	mad.lo.s32 	%r462, %r172, %r460, %r461;
	mov.u32 	%r463, SMem;
	add.s32 	%r587, %r463, %r462;
	mul.lo.s32 	%r464, %r140, %r172;
	mul.lo.s32 	%r142, %r464, 72;
	shl.b32 	%r143, %r172, 3;
	mul.lo.s32 	%r144, %r172, -17560;
	mov.u32 	%r588, %r594;
$L__BB0_48:
	ld.shared.f64 	%fd1550, [%r587];
	ld.shared.f64 	%fd1551, [%r41+1944];
	fma.rn.f64 	%fd1552, %fd1551, %fd1550, 0d0000000000000000;
	ld.shared.v2.f64 	{%fd1553, %fd1554}, [%r41+1952];
	fma.rn.f64 	%fd1555, %fd1553, %fd1550, 0d0000000000000000;
	fma.rn.f64 	%fd1556, %fd1554, %fd1550, 0d0000000000000000;
	ld.shared.v2.f64 	{%fd1557, %fd1558}, [%r41+1968];
	fma.rn.f64 	%fd1559, %fd1557, %fd1550, 0d0000000000000000;
	fma.rn.f64 	%fd1560, %fd1558, %fd1550, 0d0000000000000000;
	ld.shared.v2.f64 	{%fd1561, %fd1562}, [%r41+1984];
	fma.rn.f64 	%fd1563, %fd1561, %fd1550, 0d0000000000000000;
	fma.rn.f64 	%fd1564, %fd1562, %fd1550, 0d0000000000000000;
	ld.shared.v2.f64 	{%fd1565, %fd1566}, [%r41+2000];
	fma.rn.f64 	%fd1567, %fd1565, %fd1550, 0d0000000000000000;
	fma.rn.f64 	%fd1568, %fd1566, %fd1550, 0d0000000000000000;
	add.s32 	%r465, %r587, %r143;
	ld.shared.f64 	%fd1569, [%r465];
	ld.shared.v2.f64 	{%fd1570, %fd1571}, [%r41+2016];
	fma.rn.f64 	%fd1572, %fd1570, %fd1569, %fd1552;
	fma.rn.f64 	%fd1573, %fd1571, %fd1569, %fd1555;
	ld.shared.v2.f64 	{%fd1574, %fd1575}, [%r41+2032];
	fma.rn.f64 	%fd1576, %fd1574, %fd1569, %fd1556;
	fma.rn.f64 	%fd1577, %fd1575, %fd1569, %fd1559;
	ld.shared.v2.f64 	{%fd1578, %fd1579}, [%r41+2048];
	fma.rn.f64 	%fd1580, %fd1578, %fd1569, %fd1560;
	fma.rn.f64 	%fd1581, %fd1579, %fd1569, %fd1563;
	ld.shared.v2.f64 	{%fd1582, %fd1583}, [%r41+2064];
	fma.rn.f64 	%fd1584, %fd1582, %fd1569, %fd1564;
	fma.rn.f64 	%fd1585, %fd1583, %fd1569, %fd1567;
	ld.shared.v2.f64 	{%fd1586, %fd1587}, [%r41+2080];
	fma.rn.f64 	%fd1588, %fd1586, %fd1569, %fd1568;
	add.s32 	%r466, %r465, %r143;
	ld.shared.f64 	%fd1589, [%r466];
	fma.rn.f64 	%fd1590, %fd1587, %fd1589, %fd1572;
	ld.shared.v2.f64 	{%fd1591, %fd1592}, [%r41+2096];
	fma.rn.f64 	%fd1593, %fd1591, %fd1589, %fd1573;
	fma.rn.f64 	%fd1594, %fd1592, %fd1589, %fd1576;
	ld.shared.v2.f64 	{%fd1595, %fd1596}, [%r41+2112];
	fma.rn.f64 	%fd1597, %fd1595, %fd1589, %fd1577;
	fma.rn.f64 	%fd1598, %fd1596, %fd1589, %fd1580;
	ld.shared.v2.f64 	{%fd1599, %fd1600}, [%r41+2128];
	fma.rn.f64 	%fd1601, %fd1599, %fd1589, %fd1581;
	fma.rn.f64 	%fd1602, %fd1600, %fd1589, %fd1584;
	ld.shared.v2.f64 	{%fd1603, %fd1604}, [%r41+2144];
	fma.rn.f64 	%fd1605, %fd1603, %fd1589, %fd1585;
	fma.rn.f64 	%fd1606, %fd1604, %fd1589, %fd1588;
	add.s32 	%r467, %r466, %r143;
	ld.shared.f64 	%fd1607, [%r467];
	ld.shared.v2.f64 	{%fd1608, %fd1609}, [%r41+2160];
	fma.rn.f64 	%fd1610, %fd1608, %fd1607, %fd1590;
	fma.rn.f64 	%fd1611, %fd1609, %fd1607, %fd1593;
	ld.shared.v2.f64 	{%fd1612, %fd1613}, [%r41+2176];
	fma.rn.f64 	%fd1614, %fd1612, %fd1607, %fd1594;
	fma.rn.f64 	%fd1615, %fd1613, %fd1607, %fd1597;
	ld.shared.v2.f64 	{%fd1616, %fd1617}, [%r41+2192];
	fma.rn.f64 	%fd1618, %fd1616, %fd1607, %fd1598;
	fma.rn.f64 	%fd1619, %fd1617, %fd1607, %fd1601;
	ld.shared.v2.f64 	{%fd1620, %fd1621}, [%r41+2208];
	fma.rn.f64 	%fd1622, %fd1620, %fd1607, %fd1602;
	fma.rn.f64 	%fd1623, %fd1621, %fd1607, %fd1605;
	ld.shared.v2.f64 	{%fd1624, %fd1625}, [%r41+2224];
	fma.rn.f64 	%fd1626, %fd1624, %fd1607, %fd1606;
	add.s32 	%r468, %r467, %r143;
	ld.shared.f64 	%fd1627, [%r468];
	fma.rn.f64 	%fd1628, %fd1625, %fd1627, %fd1610;
	ld.shared.v2.f64 	{%fd1629, %fd1630}, [%r41+2240];
	fma.rn.f64 	%fd1631, %fd1629, %fd1627, %fd1611;
	fma.rn.f64 	%fd1632, %fd1630, %fd1627, %fd1614;
	ld.shared.v2.f64 	{%fd1633, %fd1634}, [%r41+2256];
	fma.rn.f64 	%fd1635, %fd1633, %fd1627, %fd1615;
	fma.rn.f64 	%fd1636, %fd1634, %fd1627, %fd1618;
	ld.shared.v2.f64 	{%fd1637, %fd1638}, [%r41+2272];
	fma.rn.f64 	%fd1639, %fd1637, %fd1627, %fd1619;
	fma.rn.f64 	%fd1640, %fd1638, %fd1627, %fd1622;
	ld.shared.v2.f64 	{%fd1641, %fd1642}, [%r41+2288];
	fma.rn.f64 	%fd1643, %fd1641, %fd1627, %fd1623;
	fma.rn.f64 	%fd1644, %fd1642, %fd1627, %fd1626;
	add.s32 	%r469, %r468, %r143;
	ld.shared.f64 	%fd1645, [%r469];
	ld.shared.v2.f64 	{%fd1646, %fd1647}, [%r41+2304];
	fma.rn.f64 	%fd1648, %fd1646, %fd1645, %fd1628;
	fma.rn.f64 	%fd1649, %fd1647, %fd1645, %fd1631;
	ld.shared.v2.f64 	{%fd1650, %fd1651}, [%r41+2320];
	fma.rn.f64 	%fd1652, %fd1650, %fd1645, %fd1632;
	fma.rn.f64 	%fd1653, %fd1651, %fd1645, %fd1635;
	ld.shared.v2.f64 	{%fd1654, %fd1655}, [%r41+2336];
	fma.rn.f64 	%fd1656, %fd1654, %fd1645, %fd1636;
	fma.rn.f64 	%fd1657, %fd1655, %fd1645, %fd1639;
	ld.shared.v2.f64 	{%fd1658, %fd1659}, [%r41+2352];
	fma.rn.f64 	%fd1660, %fd1658, %fd1645, %fd1640;
	fma.rn.f64 	%fd1661, %fd1659, %fd1645, %fd1643;
	ld.shared.v2.f64 	{%fd1662, %fd1663}, [%r41+2368];
	fma.rn.f64 	%fd1664, %fd1662, %fd1645, %fd1644;
	add.s32 	%r470, %r469, %r143;
	ld.shared.f64 	%fd1665, [%r470];
	fma.rn.f64 	%fd1666, %fd1663, %fd1665, %fd1648;
	ld.shared.v2.f64 	{%fd1667, %fd1668}, [%r41+2384];
	fma.rn.f64 	%fd1669, %fd1667, %fd1665, %fd1649;
	fma.rn.f64 	%fd1670, %fd1668, %fd1665, %fd1652;
	ld.shared.v2.f64 	{%fd1671, %fd1672}, [%r41+2400];
	fma.rn.f64 	%fd1673, %fd1671, %fd1665, %fd1653;
	fma.rn.f64 	%fd1674, %fd1672, %fd1665, %fd1656;
	ld.shared.v2.f64 	{%fd1675, %fd1676}, [%r41+2416];
	fma.rn.f64 	%fd1677, %fd1675, %fd1665, %fd1657;
	fma.rn.f64 	%fd1678, %fd1676, %fd1665, %fd1660;
	ld.shared.v2.f64 	{%fd1679, %fd1680}, [%r41+2432];
	fma.rn.f64 	%fd1681, %fd1679, %fd1665, %fd1661;
	fma.rn.f64 	%fd1682, %fd1680, %fd1665, %fd1664;
	add.s32 	%r471, %r470, %r143;
	ld.shared.f64 	%fd1683, [%r471];
	ld.shared.v2.f64 	{%fd1684, %fd1685}, [%r41+2448];
	fma.rn.f64 	%fd1686, %fd1684, %fd1683, %fd1666;
	fma.rn.f64 	%fd1687, %fd1685, %fd1683, %fd1669;
	ld.shared.v2.f64 	{%fd1688, %fd1689}, [%r41+2464];
	fma.rn.f64 	%fd1690, %fd1688, %fd1683, %fd1670;
	fma.rn.f64 	%fd1691, %fd1689, %fd1683, %fd1673;
	ld.shared.v2.f64 	{%fd1692, %fd1693}, [%r41+2480];
	fma.rn.f64 	%fd1694, %fd1692, %fd1683, %fd1674;
	fma.rn.f64 	%fd1695, %fd1693, %fd1683, %fd1677;
	ld.shared.v2.f64 	{%fd1696, %fd1697}, [%r41+2496];
	fma.rn.f64 	%fd1698, %fd1696, %fd1683, %fd1678;
	fma.rn.f64 	%fd1699, %fd1697, %fd1683, %fd1681;
	ld.shared.v2.f64 	{%fd1700, %fd1701}, [%r41+2512];
	fma.rn.f64 	%fd1702, %fd1700, %fd1683, %fd1682;
	add.s32 	%r472, %r471, %r143;
	ld.shared.f64 	%fd1703, [%r472];
	fma.rn.f64 	%fd1704, %fd1701, %fd1703, %fd1686;
	ld.shared.v2.f64 	{%fd1705, %fd1706}, [%r41+2528];
	fma.rn.f64 	%fd1707, %fd1705, %fd1703, %fd1687;
	fma.rn.f64 	%fd1708, %fd1706, %fd1703, %fd1690;
	ld.shared.v2.f64 	{%fd1709, %fd1710}, [%r41+2544];
	fma.rn.f64 	%fd1711, %fd1709, %fd1703, %fd1691;
	fma.rn.f64 	%fd1712, %fd1710, %fd1703, %fd1694;
	ld.shared.v2.f64 	{%fd1713, %fd1714}, [%r41+2560];
	fma.rn.f64 	%fd1715, %fd1713, %fd1703, %fd1695;
	fma.rn.f64 	%fd1716, %fd1714, %fd1703, %fd1698;
	ld.shared.v2.f64 	{%fd1717, %fd1718}, [%r41+2576];
	fma.rn.f64 	%fd1719, %fd1717, %fd1703, %fd1699;
	fma.rn.f64 	%fd1720, %fd1718, %fd1703, %fd1702;
	add.s32 	%r473, %r472, %r144;
	ld.shared.f64 	%fd1721, [%r473];
	add.f64 	%fd1722, %fd1704, %fd1721;
	st.shared.f64 	[%r473], %fd1722;
	add.s32 	%r474, %r473, %r143;
	ld.shared.f64 	%fd1723, [%r474];
	add.f64 	%fd1724, %fd1707, %fd1723;
	st.shared.f64 	[%r474], %fd1724;
	add.s32 	%r475, %r474, %r143;
	ld.shared.f64 	%fd1725, [%r475];
	add.f64 	%fd1726, %fd1708, %fd1725;
	st.shared.f64 	[%r475], %fd1726;
	add.s32 	%r476, %r475, %r143;
	ld.shared.f64 	%fd1727, [%r476];
	add.f64 	%fd1728, %fd1711, %fd1727;
	st.shared.f64 	[%r476], %fd1728;
	add.s32 	%r477, %r476, %r143;
	ld.shared.f64 	%fd1729, [%r477];
	add.f64 	%fd1730, %fd1712, %fd1729;
	st.shared.f64 	[%r477], %fd1730;
	add.s32 	%r478, %r477, %r143;
	ld.shared.f64 	%fd1731, [%r478];
	add.f64 	%fd1732, %fd1715, %fd1731;
	st.shared.f64 	[%r478], %fd1732;
	add.s32 	%r479, %r478, %r143;
	ld.shared.f64 	%fd1733, [%r479];
	add.f64 	%fd1734, %fd1716, %fd1733;
	st.shared.f64 	[%r479], %fd1734;
	add.s32 	%r480, %r479, %r143;
	ld.shared.f64 	%fd1735, [%r480];
	add.f64 	%fd1736, %fd1719, %fd1735;
	st.shared.f64 	[%r480], %fd1736;
	add.s32 	%r481, %r480, %r143;
	ld.shared.f64 	%fd1737, [%r481];
	add.f64 	%fd1738, %fd1720, %fd1737;
	st.shared.f64 	[%r481], %fd1738;
	add.s32 	%r588, %r588, %r140;
	add.s32 	%r587, %r587, %r142;
	setp.lt.u32 	%p37, %r588, 81;
	@%p37 bra 	$L__BB0_48;
$L__BB0_49:
	setp.gt.u32 	%p38, %r594, 80;
	bar.sync 	0;
	@%p38 bra 	$L__BB0_52;
	mov.u32 	%r149, %ntid.y;
	mad.lo.s32 	%r482, %r594, %r172, %r4;
	shl.b32 	%r483, %r482, 3;
	mov.u32 	%r484, SMem;
	add.s32 	%r589, %r484, %r483;
	mul.lo.s32 	%r485, %r149, %r172;
	shl.b32 	%r151, %r485, 3;
	mul.lo.s32 	%r152, %r172, 648;
	mov.u32 	%r590, %r594;
$L__BB0_51:
	ld.shared.f64 	%fd1739, [%r589];
	ld.shared.v2.f64 	{%fd1740, %fd1741}, [%r41+1296];
	fma.rn.f64 	%fd1742, %fd1740, %fd1739, 0d0000000000000000;
	fma.rn.f64 	%fd1743, %fd1741, %fd1739, 0d0000000000000000;
	ld.shared.v2.f64 	{%fd1744, %fd1745}, [%r41+1312];
	fma.rn.f64 	%fd1746, %fd1744, %fd1739, 0d0000000000000000;
	fma.rn.f64 	%fd1747, %fd1745, %fd1739, 0d0000000000000000;
	ld.shared.v2.f64 	{%fd1748, %fd1749}, [%r41+1328];
	fma.rn.f64 	%fd1750, %fd1748, %fd1739, 0d0000000000000000;
	fma.rn.f64 	%fd1751, %fd1749, %fd1739, 0d0000000000000000;
	ld.shared.v2.f64 	{%fd1752, %fd1753}, [%r41+1344];
	fma.rn.f64 	%fd1754, %fd1752, %fd1739, 0d0000000000000000;
	fma.rn.f64 	%fd1755, %fd1753, %fd1739, 0d0000000000000000;
	ld.shared.v2.f64 	{%fd1756, %fd1757}, [%r41+1360];
	fma.rn.f64 	%fd1758, %fd1756, %fd1739, 0d0000000000000000;
	add.s32 	%r486, %r589, %r152;
	ld.shared.f64 	%fd1759, [%r486];
	fma.rn.f64 	%fd1760, %fd1757, %fd1759, %fd1742;
	ld.shared.v2.f64 	{%fd1761, %fd1762}, [%r41+1376];
	fma.rn.f64 	%fd1763, %fd1761, %fd1759, %fd1743;
	fma.rn.f64 	%fd1764, %fd1762, %fd1759, %fd1746;
	ld.shared.v2.f64 	{%fd1765, %fd1766}, [%r41+1392];
	fma.rn.f64 	%fd1767, %fd1765, %fd1759, %fd1747;
	fma.rn.f64 	%fd1768, %fd1766, %fd1759, %fd1750;
	ld.shared.v2.f64 	{%fd1769, %fd1770}, [%r41+1408];
	fma.rn.f64 	%fd1771, %fd1769, %fd1759, %fd1751;
	fma.rn.f64 	%fd1772, %fd1770, %fd1759, %fd1754;
	ld.shared.v2.f64 	{%fd1773, %fd1774}, [%r41+1424];
	fma.rn.f64 	%fd1775, %fd1773, %fd1759, %fd1755;
	fma.rn.f64 	%fd1776, %fd1774, %fd1759, %fd1758;
	add.s32 	%r487, %r486, %r152;
	ld.shared.f64 	%fd1777, [%r487];
	ld.shared.v2.f64 	{%fd1778, %fd1779}, [%r41+1440];
	fma.rn.f64 	%fd1780, %fd1778, %fd1777, %fd1760;
	fma.rn.f64 	%fd1781, %fd1779, %fd1777, %fd1763;
	ld.shared.v2.f64 	{%fd1782, %fd1783}, [%r41+1456];
	fma.rn.f64 	%fd1784, %fd1782, %fd1777, %fd1764;
	fma.rn.f64 	%fd1785, %fd1783, %fd1777, %fd1767;
	ld.shared.v2.f64 	{%fd1786, %fd1787}, [%r41+1472];
	fma.rn.f64 	%fd1788, %fd1786, %fd1777, %fd1768;
	fma.rn.f64 	%fd1789, %fd1787, %fd1777, %fd1771;
	ld.shared.v2.f64 	{%fd1790, %fd1791}, [%r41+1488];
	fma.rn.f64 	%fd1792, %fd1790, %fd1777, %fd1772;
	fma.rn.f64 	%fd1793, %fd1791, %fd1777, %fd1775;
	ld.shared.v2.f64 	{%fd1794, %fd1795}, [%r41+1504];
	fma.rn.f64 	%fd1796, %fd1794, %fd1777, %fd1776;
	add.s32 	%r488, %r487, %r152;
	ld.shared.f64 	%fd1797, [%r488];
	fma.rn.f64 	%fd1798, %fd1795, %fd1797, %fd1780;
	ld.shared.v2.f64 	{%fd1799, %fd1800}, [%r41+1520];
	fma.rn.f64 	%fd1801, %fd1799, %fd1797, %fd1781;
	fma.rn.f64 	%fd1802, %fd1800, %fd1797, %fd1784;
	ld.shared.v2.f64 	{%fd1803, %fd1804}, [%r41+1536];
	fma.rn.f64 	%fd1805, %fd1803, %fd1797, %fd1785;
	fma.rn.f64 	%fd1806, %fd1804, %fd1797, %fd1788;
	ld.shared.v2.f64 	{%fd1807, %fd1808}, [%r41+1552];
	fma.rn.f64 	%fd1809, %fd1807, %fd1797, %fd1789;
	fma.rn.f64 	%fd1810, %fd1808, %fd1797, %fd1792;
	ld.shared.v2.f64 	{%fd1811, %fd1812}, [%r41+1568];
	fma.rn.f64 	%fd1813, %fd1811, %fd1797, %fd1793;
	fma.rn.f64 	%fd1814, %fd1812, %fd1797, %fd1796;
	add.s32 	%r489, %r488, %r152;
	ld.shared.f64 	%fd1815, [%r489];
	ld.shared.v2.f64 	{%fd1816, %fd1817}, [%r41+1584];
	fma.rn.f64 	%fd1818, %fd1816, %fd1815, %fd1798;
	fma.rn.f64 	%fd1819, %fd1817, %fd1815, %fd1801;
	ld.shared.v2.f64 	{%fd1820, %fd1821}, [%r41+1600];
	fma.rn.f64 	%fd1822, %fd1820, %fd1815, %fd1802;
	fma.rn.f64 	%fd1823, %fd1821, %fd1815, %fd1805;
	ld.shared.v2.f64 	{%fd1824, %fd1825}, [%r41+1616];
	fma.rn.f64 	%fd1826, %fd1824, %fd1815, %fd1806;
	fma.rn.f64 	%fd1827, %fd1825, %fd1815, %fd1809;
	ld.shared.v2.f64 	{%fd1828, %fd1829}, [%r41+1632];
	fma.rn.f64 	%fd1830, %fd1828, %fd1815, %fd1810;
	fma.rn.f64 	%fd1831, %fd1829, %fd1815, %fd1813;
	ld.shared.v2.f64 	{%fd1832, %fd1833}, [%r41+1648];
	fma.rn.f64 	%fd1834, %fd1832, %fd1815, %fd1814;
	add.s32 	%r490, %r489, %r152;
	ld.shared.f64 	%fd1835, [%r490];
	fma.rn.f64 	%fd1836, %fd1833, %fd1835, %fd1818;
	ld.shared.v2.f64 	{%fd1837, %fd1838}, [%r41+1664];
	fma.rn.f64 	%fd1839, %fd1837, %fd1835, %fd1819;
	fma.rn.f64 	%fd1840, %fd1838, %fd1835, %fd1822;
	ld.shared.v2.f64 	{%fd1841, %fd1842}, [%r41+1680];
	fma.rn.f64 	%fd1843, %fd1841, %fd1835, %fd1823;
	fma.rn.f64 	%fd1844, %fd1842, %fd1835, %fd1826;
	ld.shared.v2.f64 	{%fd1845, %fd1846}, [%r41+1696];
	fma.rn.f64 	%fd1847, %fd1845, %fd1835, %fd1827;
	fma.rn.f64 	%fd1848, %fd1846, %fd1835, %fd1830;
	ld.shared.v2.f64 	{%fd1849, %fd1850}, [%r41+1712];
	fma.rn.f64 	%fd1851, %fd1849, %fd1835, %fd1831;
	fma.rn.f64 	%fd1852, %fd1850, %fd1835, %fd1834;
	add.s32 	%r491, %r490, %r152;
	ld.shared.f64 	%fd1853, [%r491];
	ld.shared.v2.f64 	{%fd1854, %fd1855}, [%r41+1728];
	fma.rn.f64 	%fd1856, %fd1854, %fd1853, %fd1836;
	fma.rn.f64 	%fd1857, %fd1855, %fd1853, %fd1839;
	ld.shared.v2.f64 	{%fd1858, %fd1859}, [%r41+1744];
	fma.rn.f64 	%fd1860, %fd1858, %fd1853, %fd1840;
	fma.rn.f64 	%fd1861, %fd1859, %fd1853, %fd1843;
	ld.shared.v2.f64 	{%fd1862, %fd1863}, [%r41+1760];
	fma.rn.f64 	%fd1864, %fd1862, %fd1853, %fd1844;
	fma.rn.f64 	%fd1865, %fd1863, %fd1853, %fd1847;
	ld.shared.v2.f64 	{%fd1866, %fd1867}, [%r41+1776];
	fma.rn.f64 	%fd1868, %fd1866, %fd1853, %fd1848;
	fma.rn.f64 	%fd1869, %fd1867, %fd1853, %fd1851;
	ld.shared.v2.f64 	{%fd1870, %fd1871}, [%r41+1792];
	fma.rn.f64 	%fd1872, %fd1870, %fd1853, %fd1852;
	add.s32 	%r492, %r491, %r152;
	ld.shared.f64 	%fd1873, [%r492];
	fma.rn.f64 	%fd1874, %fd1871, %fd1873, %fd1856;
	ld.shared.v2.f64 	{%fd1875, %fd1876}, [%r41+1808];
	fma.rn.f64 	%fd1877, %fd1875, %fd1873, %fd1857;
	fma.rn.f64 	%fd1878, %fd1876, %fd1873, %fd1860;
	ld.shared.v2.f64 	{%fd1879, %fd1880}, [%r41+1824];
	fma.rn.f64 	%fd1881, %fd1879, %fd1873, %fd1861;
	fma.rn.f64 	%fd1882, %fd1880, %fd1873, %fd1864;
	ld.shared.v2.f64 	{%fd1883, %fd1884}, [%r41+1840];
	fma.rn.f64 	%fd1885, %fd1883, %fd1873, %fd1865;
	fma.rn.f64 	%fd1886, %fd1884, %fd1873, %fd1868;
	ld.shared.v2.f64 	{%fd1887, %fd1888}, [%r41+1856];
	fma.rn.f64 	%fd1889, %fd1887, %fd1873, %fd1869;
	fma.rn.f64 	%fd1890, %fd1888, %fd1873, %fd1872;
	add.s32 	%r493, %r492, %r152;
	ld.shared.f64 	%fd1891, [%r493];
	ld.shared.v2.f64 	{%fd1892, %fd1893}, [%r41+1872];
	fma.rn.f64 	%fd1894, %fd1892, %fd1891, %fd1874;
	fma.rn.f64 	%fd1895, %fd1893, %fd1891, %fd1877;
	ld.shared.v2.f64 	{%fd1896, %fd1897}, [%r41+1888];
	fma.rn.f64 	%fd1898, %fd1896, %fd1891, %fd1878;
	fma.rn.f64 	%fd1899, %fd1897, %fd1891, %fd1881;
	ld.shared.v2.f64 	{%fd1900, %fd1901}, [%r41+1904];
	fma.rn.f64 	%fd1902, %fd1900, %fd1891, %fd1882;
	fma.rn.f64 	%fd1903, %fd1901, %fd1891, %fd1885;
	ld.shared.v2.f64 	{%fd1904, %fd1905}, [%r41+1920];
	fma.rn.f64 	%fd1906, %fd1904, %fd1891, %fd1886;
	fma.rn.f64 	%fd1907, %fd1905, %fd1891, %fd1889;
	ld.shared.f64 	%fd1908, [%r41+1936];
	fma.rn.f64 	%fd1909, %fd1908, %fd1891, %fd1890;
	add.s32 	%r494, %r493, %r152;
	st.shared.f64 	[%r494], %fd1894;
	add.s32 	%r495, %r494, %r152;
	st.shared.f64 	[%r495], %fd1895;
	add.s32 	%r496, %r495, %r152;
	st.shared.f64 	[%r496], %fd1898;
	add.s32 	%r497, %r496, %r152;
	st.shared.f64 	[%r497], %fd1899;
	add.s32 	%r498, %r497, %r152;
	st.shared.f64 	[%r498], %fd1902;
	add.s32 	%r499, %r498, %r152;
	st.shared.f64 	[%r499], %fd1903;
	add.s32 	%r500, %r499, %r152;
	st.shared.f64 	[%r500], %fd1906;
	add.s32 	%r501, %r500, %r152;
	st.shared.f64 	[%r501], %fd1907;
	add.s32 	%r502, %r501, %r152;
	st.shared.f64 	[%r502], %fd1909;
	add.s32 	%r590, %r590, %r149;
	add.s32 	%r589, %r589, %r151;
	setp.lt.u32 	%p39, %r590, 81;
	@%p39 bra 	$L__BB0_51;
$L__BB0_52:
	setp.gt.u32 	%p40, %r594, 80;
	bar.sync 	0;
	@%p40 bra 	$L__BB0_55;
	mov.u32 	%r157, %ntid.y;
	mul.lo.s32 	%r510, %r172, 72;
	mov.u32 	%r519, SMem;
	mov.u32 	%r591, %r594;
$L__BB0_54:
	cvt.u16.u32 	%rs16, %r591;
	mul.lo.s16 	%rs17, %rs16, 57;
	shr.u16 	%rs18, %rs17, 9;
	mul.lo.s16 	%rs19, %rs18, 9;
	sub.s16 	%rs20, %rs16, %rs19;
	cvt.u32.u16 	%r503, %rs20;
	and.b32  	%r504, %r503, 255;
	mul.wide.u16 	%r505, %rs18, 81;
	add.s32 	%r506, %r505, %r504;
	mad.lo.s32 	%r507, %r506, %r172, %r4;
	shl.b32 	%r508, %r507, 3;
	add.s32 	%r509, %r39, %r508;
	ld.shared.f64 	%fd1910, [%r509];
	ld.shared.v2.f64 	{%fd1911, %fd1912}, [%r41+1296];
	fma.rn.f64 	%fd1913, %fd1911, %fd1910, 0d0000000000000000;
	fma.rn.f64 	%fd1914, %fd1912, %fd1910, 0d0000000000000000;
	ld.shared.v2.f64 	{%fd1915, %fd1916}, [%r41+1312];
	fma.rn.f64 	%fd1917, %fd1915, %fd1910, 0d0000000000000000;
	fma.rn.f64 	%fd1918, %fd1916, %fd1910, 0d0000000000000000;
	ld.shared.v2.f64 	{%fd1919, %fd1920}, [%r41+1328];
	fma.rn.f64 	%fd1921, %fd1919, %fd1910, 0d0000000000000000;
	fma.rn.f64 	%fd1922, %fd1920, %fd1910, 0d0000000000000000;
	ld.shared.v2.f64 	{%fd1923, %fd1924}, [%r41+1344];
	fma.rn.f64 	%fd1925, %fd1923, %fd1910, 0d0000000000000000;
	fma.rn.f64 	%fd1926, %fd1924, %fd1910, 0d0000000000000000;
	ld.shared.v2.f64 	{%fd1927, %fd1928}, [%r41+1360];
	fma.rn.f64 	%fd1929, %fd1927, %fd1910, 0d0000000000000000;
	add.s32 	%r511, %r509, %r510;
	ld.shared.f64 	%fd1930, [%r511];
	fma.rn.f64 	%fd1931, %fd1928, %fd1930, %fd1913;
	ld.shared.v2.f64 	{%fd1932, %fd1933}, [%r41+1376];
	fma.rn.f64 	%fd1934, %fd1932, %fd1930, %fd1914;
	fma.rn.f64 	%fd1935, %fd1933, %fd1930, %fd1917;
	ld.shared.v2.f64 	{%fd1936, %fd1937}, [%r41+1392];
	fma.rn.f64 	%fd1938, %fd1936, %fd1930, %fd1918;
	fma.rn.f64 	%fd1939, %fd1937, %fd1930, %fd1921;
	ld.shared.v2.f64 	{%fd1940, %fd1941}, [%r41+1408];
	fma.rn.f64 	%fd1942, %fd1940, %fd1930, %fd1922;
	fma.rn.f64 	%fd1943, %fd1941, %fd1930, %fd1925;
	ld.shared.v2.f64 	{%fd1944, %fd1945}, [%r41+1424];
	fma.rn.f64 	%fd1946, %fd1944, %fd1930, %fd1926;
	fma.rn.f64 	%fd1947, %fd1945, %fd1930, %fd1929;
	add.s32 	%r512, %r511, %r510;
	ld.shared.f64 	%fd1948, [%r512];
	ld.shared.v2.f64 	{%fd1949, %fd1950}, [%r41+1440];
	fma.rn.f64 	%fd1951, %fd1949, %fd1948, %fd1931;
	fma.rn.f64 	%fd1952, %fd1950, %fd1948, %fd1934;
	ld.shared.v2.f64 	{%fd1953, %fd1954}, [%r41+1456];
	fma.rn.f64 	%fd1955, %fd1953, %fd1948, %fd1935;
	fma.rn.f64 	%fd1956, %fd1954, %fd1948, %fd1938;
	ld.shared.v2.f64 	{%fd1957, %fd1958}, [%r41+1472];
	fma.rn.f64 	%fd1959, %fd1957, %fd1948, %fd1939;
	fma.rn.f64 	%fd1960, %fd1958, %fd1948, %fd1942;
	ld.shared.v2.f64 	{%fd1961, %fd1962}, [%r41+1488];
	fma.rn.f64 	%fd1963, %fd1961, %fd1948, %fd1943;
	fma.rn.f64 	%fd1964, %fd1962, %fd1948, %fd1946;
	ld.shared.v2.f64 	{%fd1965, %fd1966}, [%r41+1504];
	fma.rn.f64 	%fd1967, %fd1965, %fd1948, %fd1947;
	add.s32 	%r513, %r512, %r510;
	ld.shared.f64 	%fd1968, [%r513];
	fma.rn.f64 	%fd1969, %fd1966, %fd1968, %fd1951;
	ld.shared.v2.f64 	{%fd1970, %fd1971}, [%r41+1520];
	fma.rn.f64 	%fd1972, %fd1970, %fd1968, %fd1952;
	fma.rn.f64 	%fd1973, %fd1971, %fd1968, %fd1955;
	ld.shared.v2.f64 	{%fd1974, %fd1975}, [%r41+1536];
	fma.rn.f64 	%fd1976, %fd1974, %fd1968, %fd1956;
	fma.rn.f64 	%fd1977, %fd1975, %fd1968, %fd1959;
	ld.shared.v2.f64 	{%fd1978, %fd1979}, [%r41+1552];
	fma.rn.f64 	%fd1980, %fd1978, %fd1968, %fd1960;
	fma.rn.f64 	%fd1981, %fd1979, %fd1968, %fd1963;
	ld.shared.v2.f64 	{%fd1982, %fd1983}, [%r41+1568];
	fma.rn.f64 	%fd1984, %fd1982, %fd1968, %fd1964;
	fma.rn.f64 	%fd1985, %fd1983, %fd1968, %fd1967;
	add.s32 	%r514, %r513, %r510;
	ld.shared.f64 	%fd1986, [%r514];
	ld.shared.v2.f64 	{%fd1987, %fd1988}, [%r41+1584];
	fma.rn.f64 	%fd1989, %fd1987, %fd1986, %fd1969;
	fma.rn.f64 	%fd1990, %fd1988, %fd1986, %fd1972;
	ld.shared.v2.f64 	{%fd1991, %fd1992}, [%r41+1600];
	fma.rn.f64 	%fd1993, %fd1991, %fd1986, %fd1973;
	fma.rn.f64 	%fd1994, %fd1992, %fd1986, %fd1976;
	ld.shared.v2.f64 	{%fd1995, %fd1996}, [%r41+1616];
	fma.rn.f64 	%fd1997, %fd1995, %fd1986, %fd1977;
	fma.rn.f64 	%fd1998, %fd1996, %fd1986, %fd1980;
	ld.shared.v2.f64 	{%fd1999, %fd2000}, [%r41+1632];
	fma.rn.f64 	%fd2001, %fd1999, %fd1986, %fd1981;
	fma.rn.f64 	%fd2002, %fd2000, %fd1986, %fd1984;
	ld.shared.v2.f64 	{%fd2003, %fd2004}, [%r41+1648];
	fma.rn.f64 	%fd2005, %fd2003, %fd1986, %fd1985;
	add.s32 	%r515, %r514, %r510;
	ld.shared.f64 	%fd2006, [%r515];
	fma.rn.f64 	%fd2007, %fd2004, %fd2006, %fd1989;
	ld.shared.v2.f64 	{%fd2008, %fd2009}, [%r41+1664];
	fma.rn.f64 	%fd2010, %fd2008, %fd2006, %fd1990;
	fma.rn.f64 	%fd2011, %fd2009, %fd2006, %fd1993;
	ld.shared.v2.f64 	{%fd2012, %fd2013}, [%r41+1680];
	fma.rn.f64 	%fd2014, %fd2012, %fd2006, %fd1994;
	fma.rn.f64 	%fd2015, %fd2013, %fd2006, %fd1997;
	ld.shared.v2.f64 	{%fd2016, %fd2017}, [%r41+1696];
	fma.rn.f64 	%fd2018, %fd2016, %fd2006, %fd1998;
	fma.rn.f64 	%fd2019, %fd2017, %fd2006, %fd2001;
	ld.shared.v2.f64 	{%fd2020, %fd2021}, [%r41+1712];
	fma.rn.f64 	%fd2022, %fd2020, %fd2006, %fd2002;
	fma.rn.f64 	%fd2023, %fd2021, %fd2006, %fd2005;
	add.s32 	%r516, %r515, %r510;
	ld.shared.f64 	%fd2024, [%r516];
	ld.shared.v2.f64 	{%fd2025, %fd2026}, [%r41+1728];
	fma.rn.f64 	%fd2027, %fd2025, %fd2024, %fd2007;
	fma.rn.f64 	%fd2028, %fd2026, %fd2024, %fd2010;
	ld.shared.v2.f64 	{%fd2029, %fd2030}, [%r41+1744];
	fma.rn.f64 	%fd2031, %fd2029, %fd2024, %fd2011;
	fma.rn.f64 	%fd2032, %fd2030, %fd2024, %fd2014;
	ld.shared.v2.f64 	{%fd2033, %fd2034}, [%r41+1760];
	fma.rn.f64 	%fd2035, %fd2033, %fd2024, %fd2015;
	fma.rn.f64 	%fd2036, %fd2034, %fd2024, %fd2018;
	ld.shared.v2.f64 	{%fd2037, %fd2038}, [%r41+1776];
	fma.rn.f64 	%fd2039, %fd2037, %fd2024, %fd2019;
	fma.rn.f64 	%fd2040, %fd2038, %fd2024, %fd2022;
	ld.shared.v2.f64 	{%fd2041, %fd2042}, [%r41+1792];
	fma.rn.f64 	%fd2043, %fd2041, %fd2024, %fd2023;
	add.s32 	%r517, %r516, %r510;
	ld.shared.f64 	%fd2044, [%r517];
	fma.rn.f64 	%fd2045, %fd2042, %fd2044, %fd2027;
	ld.shared.v2.f64 	{%fd2046, %fd2047}, [%r41+1808];
	fma.rn.f64 	%fd2048, %fd2046, %fd2044, %fd2028;
	fma.rn.f64 	%fd2049, %fd2047, %fd2044, %fd2031;
	ld.shared.v2.f64 	{%fd2050, %fd2051}, [%r41+1824];
	fma.rn.f64 	%fd2052, %fd2050, %fd2044, %fd2032;
	fma.rn.f64 	%fd2053, %fd2051, %fd2044, %fd2035;
	ld.shared.v2.f64 	{%fd2054, %fd2055}, [%r41+1840];
	fma.rn.f64 	%fd2056, %fd2054, %fd2044, %fd2036;
	fma.rn.f64 	%fd2057, %fd2055, %fd2044, %fd2039;
	ld.shared.v2.f64 	{%fd2058, %fd2059}, [%r41+1856];
	fma.rn.f64 	%fd2060, %fd2058, %fd2044, %fd2040;
	fma.rn.f64 	%fd2061, %fd2059, %fd2044, %fd2043;
	add.s32 	%r518, %r517, %r510;
	ld.shared.f64 	%fd2062, [%r518];
	ld.shared.v2.f64 	{%fd2063, %fd2064}, [%r41+1872];
	fma.rn.f64 	%fd2065, %fd2063, %fd2062, %fd2045;
	fma.rn.f64 	%fd2066, %fd2064, %fd2062, %fd2048;
	ld.shared.v2.f64 	{%fd2067, %fd2068}, [%r41+1888];
	fma.rn.f64 	%fd2069, %fd2067, %fd2062, %fd2049;
	fma.rn.f64 	%fd2070, %fd2068, %fd2062, %fd2052;
	ld.shared.v2.f64 	{%fd2071, %fd2072}, [%r41+1904];
	fma.rn.f64 	%fd2073, %fd2071, %fd2062, %fd2053;
	fma.rn.f64 	%fd2074, %fd2072, %fd2062, %fd2056;
	ld.shared.v2.f64 	{%fd2075, %fd2076}, [%r41+1920];
	fma.rn.f64 	%fd2077, %fd2075, %fd2062, %fd2057;
	fma.rn.f64 	%fd2078, %fd2076, %fd2062, %fd2060;
	ld.shared.f64 	%fd2079, [%r41+1936];
	fma.rn.f64 	%fd2080, %fd2079, %fd2062, %fd2061;
	add.s32 	%r520, %r519, %r508;
	st.shared.f64 	[%r520], %fd2065;
	add.s32 	%r521, %r520, %r510;
	st.shared.f64 	[%r521], %fd2066;
	add.s32 	%r522, %r521, %r510;
	st.shared.f64 	[%r522], %fd2069;
	add.s32 	%r523, %r522, %r510;
	st.shared.f64 	[%r523], %fd2070;
	add.s32 	%r524, %r523, %r510;
	st.shared.f64 	[%r524], %fd2073;
	add.s32 	%r525, %r524, %r510;
	st.shared.f64 	[%r525], %fd2074;
	add.s32 	%r526, %r525, %r510;
	st.shared.f64 	[%r526], %fd2077;
	add.s32 	%r527, %r526, %r510;
	st.shared.f64 	[%r527], %fd2078;
	add.s32 	%r528, %r527, %r510;
	st.shared.f64 	[%r528], %fd2080;
	add.s32 	%r591, %r591, %r157;
	setp.lt.u32 	%p41, %r591, 81;
	@%p41 bra 	$L__BB0_54;
$L__BB0_55:
	setp.gt.u32 	%p42, %r594, 80;
	bar.sync 	0;
	@%p42 bra 	$L__BB0_58;
	ld.param.u64 	%rd91, [_Z15computeAXKernelIdLi81ELi9ELi9ELi3EEvPT_PKS0_S3_S3_PKiS0_i_param_4];
	ld.param.u64 	%rd88, [_Z15computeAXKernelIdLi81ELi9ELi9ELi3EEvPT_PKS0_S3_S3_PKiS0_i_param_0];
	cvta.to.global.u64 	%rd7, %rd88;
	mov.u32 	%r160, %ntid.y;
	mul.lo.s32 	%r529, %r594, %r172;
	shl.b32 	%r530, %r4, 3;
	mad.lo.s32 	%r531, %r529, 72, %r530;
	mov.u32 	%r532, SMem;
	add.s32 	%r593, %r532, %r531;
	mul.lo.s32 	%r533, %r160, %r172;
	mul.lo.s32 	%r162, %r533, 72;
	cvta.to.global.u64 	%rd67, %rd91;
	add.s64 	%rd8, %rd67, 16;
	mad.lo.s32 	%r592, %r594, 9, %r3;
	mul.lo.s32 	%r164, %r160, 9;
	shl.b32 	%r165, %r172, 3;
$L__BB0_57:
	mul.wide.s32 	%rd68, %r592, 4;
	add.s64 	%rd69, %rd8, %rd68;
	ld.shared.f64 	%fd2081, [%r593];
	ld.shared.v2.f64 	{%fd2082, %fd2083}, [%r41+1296];
	fma.rn.f64 	%fd2084, %fd2082, %fd2081, 0d0000000000000000;
	fma.rn.f64 	%fd2085, %fd2083, %fd2081, 0d0000000000000000;
	ld.shared.v2.f64 	{%fd2086, %fd2087}, [%r41+1312];
	fma.rn.f64 	%fd2088, %fd2086, %fd2081, 0d0000000000000000;
	fma.rn.f64 	%fd2089, %fd2087, %fd2081, 0d0000000000000000;
	ld.shared.v2.f64 	{%fd2090, %fd2091}, [%r41+1328];
	fma.rn.f64 	%fd2092, %fd2090, %fd2081, 0d0000000000000000;
	fma.rn.f64 	%fd2093, %fd2091, %fd2081, 0d0000000000000000;
	ld.shared.v2.f64 	{%fd2094, %fd2095}, [%r41+1344];
	fma.rn.f64 	%fd2096, %fd2094, %fd2081, 0d0000000000000000;
	fma.rn.f64 	%fd2097, %fd2095, %fd2081, 0d0000000000000000;
	ld.shared.v2.f64 	{%fd2098, %fd2099}, [%r41+1360];
	fma.rn.f64 	%fd2100, %fd2098, %fd2081, 0d0000000000000000;
	add.s32 	%r534, %r593, %r165;
	ld.shared.f64 	%fd2101, [%r534];
	fma.rn.f64 	%fd2102, %fd2099, %fd2101, %fd2084;
	ld.shared.v2.f64 	{%fd2103, %fd2104}, [%r41+1376];
	fma.rn.f64 	%fd2105, %fd2103, %fd2101, %fd2085;
	fma.rn.f64 	%fd2106, %fd2104, %fd2101, %fd2088;
	ld.shared.v2.f64 	{%fd2107, %fd2108}, [%r41+1392];
	fma.rn.f64 	%fd2109, %fd2107, %fd2101, %fd2089;
	fma.rn.f64 	%fd2110, %fd2108, %fd2101, %fd2092;
	ld.shared.v2.f64 	{%fd2111, %fd2112}, [%r41+1408];
	fma.rn.f64 	%fd2113, %fd2111, %fd2101, %fd2093;
	fma.rn.f64 	%fd2114, %fd2112, %fd2101, %fd2096;
	ld.shared.v2.f64 	{%fd2115, %fd2116}, [%r41+1424];
	fma.rn.f64 	%fd2117, %fd2115, %fd2101, %fd2097;
	fma.rn.f64 	%fd2118, %fd2116, %fd2101, %fd2100;
	add.s32 	%r535, %r534, %r165;
	ld.shared.f64 	%fd2119, [%r535];
	ld.shared.v2.f64 	{%fd2120, %fd2121}, [%r41+1440];
	fma.rn.f64 	%fd2122, %fd2120, %fd2119, %fd2102;
	fma.rn.f64 	%fd2123, %fd2121, %fd2119, %fd2105;
	ld.shared.v2.f64 	{%fd2124, %fd2125}, [%r41+1456];
	fma.rn.f64 	%fd2126, %fd2124, %fd2119, %fd2106;
	fma.rn.f64 	%fd2127, %fd2125, %fd2119, %fd2109;
	ld.shared.v2.f64 	{%fd2128, %fd2129}, [%r41+1472];
	fma.rn.f64 	%fd2130, %fd2128, %fd2119, %fd2110;
	fma.rn.f64 	%fd2131, %fd2129, %fd2119, %fd2113;
	ld.shared.v2.f64 	{%fd2132, %fd2133}, [%r41+1488];
	fma.rn.f64 	%fd2134, %fd2132, %fd2119, %fd2114;
	fma.rn.f64 	%fd2135, %fd2133, %fd2119, %fd2117;
	ld.shared.v2.f64 	{%fd2136, %fd2137}, [%r41+1504];
	fma.rn.f64 	%fd2138, %fd2136, %fd2119, %fd2118;
	add.s32 	%r536, %r535, %r165;
	ld.shared.f64 	%fd2139, [%r536];
	fma.rn.f64 	%fd2140, %fd2137, %fd2139, %fd2122;
	ld.shared.v2.f64 	{%fd2141, %fd2142}, [%r41+1520];
	fma.rn.f64 	%fd2143, %fd2141, %fd2139, %fd2123;
	fma.rn.f64 	%fd2144, %fd2142, %fd2139, %fd2126;
	ld.shared.v2.f64 	{%fd2145, %fd2146}, [%r41+1536];
	fma.rn.f64 	%fd2147, %fd2145, %fd2139, %fd2127;
	fma.rn.f64 	%fd2148, %fd2146, %fd2139, %fd2130;
	ld.shared.v2.f64 	{%fd2149, %fd2150}, [%r41+1552];
	fma.rn.f64 	%fd2151, %fd2149, %fd2139, %fd2131;
	fma.rn.f64 	%fd2152, %fd2150, %fd2139, %fd2134;
	ld.shared.v2.f64 	{%fd2153, %fd2154}, [%r41+1568];
	fma.rn.f64 	%fd2155, %fd2153, %fd2139, %fd2135;
	fma.rn.f64 	%fd2156, %fd2154, %fd2139, %fd2138;
	add.s32 	%r537, %r536, %r165;
	ld.shared.f64 	%fd2157, [%r537];
	ld.shared.v2.f64 	{%fd2158, %fd2159}, [%r41+1584];
	fma.rn.f64 	%fd2160, %fd2158, %fd2157, %fd2140;
	fma.rn.f64 	%fd2161, %fd2159, %fd2157, %fd2143;
	ld.shared.v2.f64 	{%fd2162, %fd2163}, [%r41+1600];
	fma.rn.f64 	%fd2164, %fd2162, %fd2157, %fd2144;
	fma.rn.f64 	%fd2165, %fd2163, %fd2157, %fd2147;
	ld.shared.v2.f64 	{%fd2166, %fd2167}, [%r41+1616];
	fma.rn.f64 	%fd2168, %fd2166, %fd2157, %fd2148;
	fma.rn.f64 	%fd2169, %fd2167, %fd2157, %fd2151;
	ld.shared.v2.f64 	{%fd2170, %fd2171}, [%r41+1632];
	fma.rn.f64 	%fd2172, %fd2170, %fd2157, %fd2152;
	fma.rn.f64 	%fd2173, %fd2171, %fd2157, %fd2155;
	ld.shared.v2.f64 	{%fd2174, %fd2175}, [%r41+1648];
	fma.rn.f64 	%fd2176, %fd2174, %fd2157, %fd2156;
	add.s32 	%r538, %r537, %r165;
	ld.shared.f64 	%fd2177, [%r538];
	fma.rn.f64 	%fd2178, %fd2175, %fd2177, %fd2160;
	ld.shared.v2.f64 	{%fd2179, %fd2180}, [%r41+1664];
	fma.rn.f64 	%fd2181, %fd2179, %fd2177, %fd2161;
	fma.rn.f64 	%fd2182, %fd2180, %fd2177, %fd2164;
	ld.shared.v2.f64 	{%fd2183, %fd2184}, [%r41+1680];
	fma.rn.f64 	%fd2185, %fd2183, %fd2177, %fd2165;
	fma.rn.f64 	%fd2186, %fd2184, %fd2177, %fd2168;
	ld.shared.v2.f64 	{%fd2187, %fd2188}, [%r41+1696];
	fma.rn.f64 	%fd2189, %fd2187, %fd2177, %fd2169;
	fma.rn.f64 	%fd2190, %fd2188, %fd2177, %fd2172;
	ld.shared.v2.f64 	{%fd2191, %fd2192}, [%r41+1712];
	fma.rn.f64 	%fd2193, %fd2191, %fd2177, %fd2173;
	fma.rn.f64 	%fd2194, %fd2192, %fd2177, %fd2176;
	add.s32 	%r539, %r538, %r165;
	ld.shared.f64 	%fd2195, [%r539];
	ld.shared.v2.f64 	{%fd2196, %fd2197}, [%r41+1728];
	fma.rn.f64 	%fd2198, %fd2196, %fd2195, %fd2178;
	fma.rn.f64 	%fd2199, %fd2197, %fd2195, %fd2181;
	ld.shared.v2.f64 	{%fd2200, %fd2201}, [%r41+1744];
	fma.rn.f64 	%fd2202, %fd2200, %fd2195, %fd2182;
	fma.rn.f64 	%fd2203, %fd2201, %fd2195, %fd2185;
	ld.shared.v2.f64 	{%fd2204, %fd2205}, [%r41+1760];
	fma.rn.f64 	%fd2206, %fd2204, %fd2195, %fd2186;
	fma.rn.f64 	%fd2207, %fd2205, %fd2195, %fd2189;
	ld.shared.v2.f64 	{%fd2208, %fd2209}, [%r41+1776];
	fma.rn.f64 	%fd2210, %fd2208, %fd2195, %fd2190;
	fma.rn.f64 	%fd2211, %fd2209, %fd2195, %fd2193;
	ld.shared.v2.f64 	{%fd2212, %fd2213}, [%r41+1792];
	fma.rn.f64 	%fd2214, %fd2212, %fd2195, %fd2194;
	add.s32 	%r540, %r539, %r165;
	ld.shared.f64 	%fd2215, [%r540];
	fma.rn.f64 	%fd2216, %fd2213, %fd2215, %fd2198;
	ld.shared.v2.f64 	{%fd2217, %fd2218}, [%r41+1808];
	fma.rn.f64 	%fd2219, %fd2217, %fd2215, %fd2199;
	fma.rn.f64 	%fd2220, %fd2218, %fd2215, %fd2202;
	ld.shared.v2.f64 	{%fd2221, %fd2222}, [%r41+1824];
	fma.rn.f64 	%fd2223, %fd2221, %fd2215, %fd2203;
	fma.rn.f64 	%fd2224, %fd2222, %fd2215, %fd2206;
	ld.shared.v2.f64 	{%fd2225, %fd2226}, [%r41+1840];
	fma.rn.f64 	%fd2227, %fd2225, %fd2215, %fd2207;
	fma.rn.f64 	%fd2228, %fd2226, %fd2215, %fd2210;
	ld.shared.v2.f64 	{%fd2229, %fd2230}, [%r41+1856];
	fma.rn.f64 	%fd2231, %fd2229, %fd2215, %fd2211;
	fma.rn.f64 	%fd2232, %fd2230, %fd2215, %fd2214;
	add.s32 	%r541, %r540, %r165;
	ld.shared.f64 	%fd2233, [%r541];
	ld.shared.v2.f64 	{%fd2234, %fd2235}, [%r41+1872];
	fma.rn.f64 	%fd2236, %fd2234, %fd2233, %fd2216;
	fma.rn.f64 	%fd2237, %fd2235, %fd2233, %fd2219;
	ld.shared.v2.f64 	{%fd2238, %fd2239}, [%r41+1888];
	fma.rn.f64 	%fd2240, %fd2238, %fd2233, %fd2220;
	fma.rn.f64 	%fd2241, %fd2239, %fd2233, %fd2223;
	ld.shared.v2.f64 	{%fd2242, %fd2243}, [%r41+1904];
	fma.rn.f64 	%fd2244, %fd2242, %fd2233, %fd2224;
	fma.rn.f64 	%fd2245, %fd2243, %fd2233, %fd2227;
	ld.shared.v2.f64 	{%fd2246, %fd2247}, [%r41+1920];
	fma.rn.f64 	%fd2248, %fd2246, %fd2233, %fd2228;
	fma.rn.f64 	%fd2249, %fd2247, %fd2233, %fd2231;
	ld.shared.f64 	%fd2250, [%r41+1936];
	fma.rn.f64 	%fd2251, %fd2250, %fd2233, %fd2232;
	ld.global.u32 	%r542, [%rd69+-16];
	add.s32 	%r543, %r542, %r4;
	mul.wide.u32 	%rd70, %r543, 8;
	add.s64 	%rd71, %rd7, %rd70;
	atom.global.add.f64 	%fd2252, [%rd71], %fd2236;
	ld.global.u32 	%r544, [%rd69+-12];
	add.s32 	%r545, %r544, %r4;
	mul.wide.u32 	%rd72, %r545, 8;
	add.s64 	%rd73, %rd7, %rd72;
	atom.global.add.f64 	%fd2253, [%rd73], %fd2237;
	ld.global.u32 	%r546, [%rd69+-8];
	add.s32 	%r547, %r546, %r4;
	mul.wide.u32 	%rd74, %r547, 8;
	add.s64 	%rd75, %rd7, %rd74;
	atom.global.add.f64 	%fd2254, [%rd75], %fd2240;
	ld.global.u32 	%r548, [%rd69+-4];
	add.s32 	%r549, %r548, %r4;
	mul.wide.u32 	%rd76, %r549, 8;
	add.s64 	%rd77, %rd7, %rd76;
	atom.global.add.f64 	%fd2255, [%rd77], %fd2241;
	ld.global.u32 	%r550, [%rd69];
	add.s32 	%r551, %r550, %r4;
	mul.wide.u32 	%rd78, %r551, 8;
	add.s64 	%rd79, %rd7, %rd78;
	atom.global.add.f64 	%fd2256, [%rd79], %fd2244;
	ld.global.u32 	%r552, [%rd69+4];
	add.s32 	%r553, %r552, %r4;
	mul.wide.u32 	%rd80, %r553, 8;
	add.s64 	%rd81, %rd7, %rd80;
	atom.global.add.f64 	%fd2257, [%rd81], %fd2245;
	ld.global.u32 	%r554, [%rd69+8];
	add.s32 	%r555, %r554, %r4;
	mul.wide.u32 	%rd82, %r555, 8;
	add.s64 	%rd83, %rd7, %rd82;
	atom.global.add.f64 	%fd2258, [%rd83], %fd2248;
	ld.global.u32 	%r556, [%rd69+12];
	add.s32 	%r557, %r556, %r4;
	mul.wide.u32 	%rd84, %r557, 8;
	add.s64 	%rd85, %rd7, %rd84;
	atom.global.add.f64 	%fd2259, [%rd85], %fd2249;
	ld.global.u32 	%r558, [%rd69+16];
	add.s32 	%r559, %r558, %r4;
	mul.wide.u32 	%rd86, %r559, 8;
	add.s64 	%rd87, %rd7, %rd86;
	atom.global.add.f64 	%fd2260, [%rd87], %fd2251;
	add.s32 	%r594, %r594, %r160;
	add.s32 	%r593, %r593, %r162;
	add.s32 	%r592, %r592, %r164;
	setp.lt.u32 	%p43, %r594, 81;
	@%p43 bra 	$L__BB0_57;
$L__BB0_58:
	ret;

}
	// .globl	_ZN3cub18CUB_300001_SM_10006detail11EmptyKernelIvEEvv
.visible .entry _ZN3cub18CUB_300001_SM_10006detail11EmptyKernelIvEEvv()
{


	ret;

}
	// .globl	_ZN3cub18CUB_300001_SM_10006detail8for_each13static_kernelINS2_12policy_hub_t12policy_500_tEmN6thrust24THRUST_300001_SM_1000_NS8cuda_cub20__uninitialized_fill7functorINS7_10device_ptrIdEEdEEEEvT0_T1_
.visible .entry _ZN3cub18CUB_300001_SM_10006detail8for_each13static_kernelINS2_12policy_hub_t12policy_500_tEmN6thrust24THRUST_300001_SM_1000_NS8cuda_cub20__uninitialized_fill7functorINS7_10device_ptrIdEEdEEEEvT0_T1_(
	.param .u64 _ZN3cub18CUB_300001_SM_10006detail8for_each13static_kernelINS2_12policy_hub_t12policy_500_tEmN6thrust24THRUST_300001_SM_1000_NS8cuda_cub20__uninitialized_fill7functorINS7_10device_ptrIdEEdEEEEvT0_T1__param_0,
	.param .align 8 .b8 _ZN3cub18CUB_300001_SM_10006detail8for_each13static_kernelINS2_12policy_hub_t12policy_500_tEmN6thrust24THRUST_300001_SM_1000_NS8cuda_cub20__uninitialized_fill7functorINS7_10device_ptrIdEEdEEEEvT0_T1__param_1[16]
)
.maxntid 256
{
	.reg .pred 	%p<4>;
	.reg .b32 	%r<5>;
	.reg .b64 	%rd<16>;
	.reg .b64 	%fd<3>;

	ld.param.f64 	%fd2, [_ZN3cub18CUB_300001_SM_10006detail8for_each13static_kernelINS2_12policy_hub_t12policy_500_tEmN6thrust24THRUST_300001_SM_1000_NS8cuda_cub20__uninitialized_fill7functorINS7_10device_ptrIdEEdEEEEvT0_T1__param_1+8];
	ld.param.u64 	%rd4, [_ZN3cub18CUB_300001_SM_10006detail8for_each13static_kernelINS2_12policy_hub_t12policy_500_tEmN6thrust24THRUST_300001_SM_1000_NS8cuda_cub20__uninitialized_fill7functorINS7_10device_ptrIdEEdEEEEvT0_T1__param_1];
	ld.param.u64 	%rd5, [_ZN3cub18CUB_300001_SM_10006detail8for_each13static_kernelINS2_12policy_hub_t12policy_500_tEmN6thrust24THRUST_300001_SM_1000_NS8cuda_cub20__uninitialized_fill7functorINS7_10device_ptrIdEEdEEEEvT0_T1__param_0];
	mov.u32 	%r2, %ctaid.x;
	mul.wide.u32 	%rd1, %r2, 512;
	sub.s64 	%rd2, %rd5, %rd1;
	setp.lt.u64 	%p1, %rd2, 512;
	@%p1 bra 	$L__BB2_2;
	mov.u32 	%r4, %tid.x;
	cvta.to.global.u64 	%rd11, %rd4;
	cvt.u64.u32 	%rd12, %r4;
	add.s64 	%rd13, %rd1, %rd12;
	shl.b64 	%rd14, %rd13, 3;
	add.s64 	%rd15, %rd11, %rd14;
	st.global.f64 	[%rd15], %fd2;
	st.global.f64 	[%rd15+2048], %fd2;
	bra.uni 	$L__BB2_6;
$L__BB2_2:
	cvta.to.global.u64 	%rd6, %rd4;
	mov.u32 	%r1, %tid.x;
	cvt.u64.u32 	%rd7, %r1;
	setp.le.u64 	%p2, %rd2, %rd7;
	add.s64 	%rd8, %rd1, %rd7;
	shl.b64 	%rd9, %rd8, 3;
	add.s64 	%rd3, %rd6, %rd9;
	@%p2 bra 	$L__BB2_4;
	st.global.f64 	[%rd3], %fd2;
$L__BB2_4:
	add.s32 	%r3, %r1, 256;
	cvt.u64.u32 	%rd10, %r3;
	setp.le.u64 	%p3, %rd2, %rd10;
	@%p3 bra 	$L__BB2_6;
	st.global.f64 	[%rd3+2048], %fd2;
$L__BB2_6:
	ret;

}
	// .globl	_ZN3cub18CUB_300001_SM_10006detail6reduce28DeviceReduceSingleTileKernelINS2_10policy_hubIdjN4cuda3std3__44plusIdEEE10Policy1000EN6thrust24THRUST_300001_SM_1000_NS6detail15normal_iteratorINSD_10device_ptrIdEEEEPdjS9_dd6squareIdEEEvT0_T1_T2_T3_T4_T6_
.visible .entry _ZN3cub18CUB_300001_SM_10006detail6reduce28DeviceReduceSingleTileKernelINS2_10policy_hubIdjN4cuda3std3__44plusIdEEE10Policy1000EN6thrust24THRUST_300001_SM_1000_NS6detail15normal_iteratorINSD_10device_ptrIdEEEEPdjS9_dd6squareIdEEEvT0_T1_T2_T3_T4_T6_(
	.param .align 8 .b8 _ZN3cub18CUB_300001_SM_10006detail6reduce28DeviceReduceSingleTileKernelINS2_10policy_hubIdjN4cuda3std3__44plusIdEEE10Policy1000EN6thrust24THRUST_300001_SM_1000_NS6detail15normal_iteratorINSD_10device_ptrIdEEEEPdjS9_dd6squareIdEEEvT0_T1_T2_T3_T4_T6__param_0[8],
	.param .u64 .ptr .align 1 _ZN3cub18CUB_300001_SM_10006detail6reduce28DeviceReduceSingleTileKernelINS2_10policy_hubIdjN4cuda3std3__44plusIdEEE10Policy1000EN6thrust24THRUST_300001_SM_1000_NS6detail15normal_iteratorINSD_10device_ptrIdEEEEPdjS9_dd6squareIdEEEvT0_T1_T2_T3_T4_T6__param_1,
	.param .u32 _ZN3cub18CUB_300001_SM_10006detail6reduce28DeviceReduceSingleTileKernelINS2_10policy_hubIdjN4cuda3std3__44plusIdEEE10Policy1000EN6thrust24THRUST_300001_SM_1000_NS6detail15normal_iteratorINSD_10device_ptrIdEEEEPdjS9_dd6squareIdEEEvT0_T1_T2_T3_T4_T6__param_2,
	.param .align 1 .b8 _ZN3cub18CUB_300001_SM_10006detail6reduce28DeviceReduceSingleTileKernelINS2_10policy_hubIdjN4cuda3std3__44plusIdEEE10Policy1000EN6thrust24THRUST_300001_SM_1000_NS6detail15normal_iteratorINSD_10device_ptrIdEEEEPdjS9_dd6squareIdEEEvT0_T1_T2_T3_T4_T6__param_3[1],
	.param .f64 _ZN3cub18CUB_300001_SM_10006detail6reduce28DeviceReduceSingleTileKernelINS2_10policy_hubIdjN4cuda3std3__44plusIdEEE10Policy1000EN6thrust24THRUST_300001_SM_1000_NS6detail15normal_iteratorINSD_10device_ptrIdEEEEPdjS9_dd6squareIdEEEvT0_T1_T2_T3_T4_T6__param_4,
	.param .align 1 .b8 _ZN3cub18CUB_300001_SM_10006detail6reduce28DeviceReduceSingleTileKernelINS2_10policy_hubIdjN4cuda3std3__44plusIdEEE10Policy1000EN6thrust24THRUST_300001_SM_1000_NS6detail15normal_iteratorINSD_10device_ptrIdEEEEPdjS9_dd6squareIdEEEvT0_T1_T2_T3_T4_T6__param_5[1]
)
.maxntid 640
.minnctapersm 1
{
	.reg .pred 	%p<71>;
	.reg .b32 	%r<288>;
	.reg .b64 	%rd<114>;
	.reg .b64 	%fd<382>;
	// demoted variable
	.shared .align 8 .b8 _ZZN3cub18CUB_300001_SM_10006detail6reduce28DeviceReduceSingleTileKernelINS2_10policy_hubIdjN4cuda3std3__44plusIdEEE10Policy1000EN6thrust24THRUST_300001_SM_1000_NS6detail15normal_iteratorINSD_10device_ptrIdEEEEPdjS9_dd6squareIdEEEvT0_T1_T2_T3_T4_T6_E12temp_storage[192];
	ld.param.u64 	%rd9, [_ZN3cub18CUB_300001_SM_10006detail6reduce28DeviceReduceSingleTileKernelINS2_10policy_hubIdjN4cuda3std3__44plusIdEEE10Policy1000EN6thrust24THRUST_300001_SM_1000_NS6detail15normal_iteratorINSD_10device_ptrIdEEEEPdjS9_dd6squareIdEEEvT0_T1_T2_T3_T4_T6__param_0];
	ld.param.u64 	%rd10, [_ZN3cub18CUB_300001_SM_10006detail6reduce28DeviceReduceSingleTileKernelINS2_10policy_hubIdjN4cuda3std3__44plusIdEEE10Policy1000EN6thrust24THRUST_300001_SM_1000_NS6detail15normal_iteratorINSD_10device_ptrIdEEEEPdjS9_dd6squareIdEEEvT0_T1_T2_T3_T4_T6__param_1];
	ld.param.u32 	%r51, [_ZN3cub18CUB_300001_SM_10006detail6reduce28DeviceReduceSingleTileKernelINS2_10policy_hubIdjN4cuda3std3__44plusIdEEE10Policy1000EN6thrust24THRUST_300001_SM_1000_NS6detail15normal_iteratorINSD_10device_ptrIdEEEEPdjS9_dd6squareIdEEEvT0_T1_T2_T3_T4_T6__param_2];
	ld.param.f64 	%fd42, [_ZN3cub18CUB_300001_SM_10006detail6reduce28DeviceReduceSingleTileKernelINS2_10policy_hubIdjN4cuda3std3__44plusIdEEE10Policy1000EN6thrust24THRUST_300001_SM_1000_NS6detail15normal_iteratorINSD_10device_ptrIdEEEEPdjS9_dd6squareIdEEEvT0_T1_T2_T3_T4_T6__param_4];
	cvta.to.global.u64 	%rd1, %rd10;
	setp.ne.s32 	%p1, %r51, 0;
	@%p1 bra 	$L__BB3_3;
	mov.u32 	%r270, %tid.x;
	setp.ne.s32 	%p70, %r270, 0;
	@%p70 bra 	$L__BB3_52;
	st.global.f64 	[%rd1], %fd42;
	bra.uni 	$L__BB3_52;
$L__BB3_3:
	cvta.to.global.u64 	%rd2, %rd9;
	setp.gt.u32 	%p2, %r51, 5119;
	@%p2 bra 	$L__BB3_28;
	mov.u32 	%r1, %tid.x;
	setp.ge.u32 	%p24, %r1, %r51;
	mov.f64 	%fd369, 0d0000000000000000;
	mov.u32 	%r274, %r1;
	@%p24 bra 	$L__BB3_6;
	mul.wide.u32 	%rd83, %r1, 8;
	add.s64 	%rd84, %rd2, %rd83;
	ld.global.f64 	%fd181, [%rd84];
	mul.f64 	%fd369, %fd181, %fd181;
	add.s32 	%r274, %r1, 640;
$L__BB3_6:
	setp.ge.u32 	%p25, %r274, %r51;
	@%p25 bra 	$L__BB3_19;
	not.b32 	%r146, %r274;
	add.s32 	%r147, %r51, %r146;
	mul.hi.u32 	%r148, %r147, -858993459;
	shr.u32 	%r149, %r148, 9;
	add.s32 	%r4, %r149, 1;
	and.b32  	%r5, %r4, 15;
	setp.lt.u32 	%p26, %r147, 9600;
	@%p26 bra 	$L__BB3_10;
	and.b32  	%r150, %r4, 16777200;
	neg.s32 	%r272, %r150;
	mul.wide.u32 	%rd85, %r274, 8;
	add.s64 	%rd86, %rd85, %rd2;
	add.s64 	%rd112, %rd86, 40960;
$L__BB3_9:
	.pragma "nounroll";
	ld.global.f64 	%fd183, [%rd112+-40960];
	fma.rn.f64 	%fd184, %fd183, %fd183, %fd369;
	ld.global.f64 	%fd185, [%rd112+-35840];
	fma.rn.f64 	%fd186, %fd185, %fd185, %fd184;
	ld.global.f64 	%fd187, [%rd112+-30720];
	fma.rn.f64 	%fd188, %fd187, %fd187, %fd186;
	ld.global.f64 	%fd189, [%rd112+-25600];
	fma.rn.f64 	%fd190, %fd189, %fd189, %fd188;
	ld.global.f64 	%fd191, [%rd112+-20480];
	fma.rn.f64 	%fd192, %fd191, %fd191, %fd190;
	ld.global.f64 	%fd193, [%rd112+-15360];
	fma.rn.f64 	%fd194, %fd193, %fd193, %fd192;
	ld.global.f64 	%fd195, [%rd112+-10240];
	fma.rn.f64 	%fd196, %fd195, %fd195, %fd194;
	ld.global.f64 	%fd197, [%rd112+-5120];
	fma.rn.f64 	%fd198, %fd197, %fd197, %fd196;
	ld.global.f64 	%fd199, [%rd112];
	fma.rn.f64 	%fd200, %fd199, %fd199, %fd198;
	ld.global.f64 	%fd201, [%rd112+5120];
	fma.rn.f64 	%fd202, %fd201, %fd201, %fd200;
	ld.global.f64 	%fd203, [%rd112+10240];
	fma.rn.f64 	%fd204, %fd203, %fd203, %fd202;
	ld.global.f64 	%fd205, [%rd112+15360];
	fma.rn.f64 	%fd206, %fd205, %fd205, %fd204;
	ld.global.f64 	%fd207, [%rd112+20480];
	fma.rn.f64 	%fd208, %fd207, %fd207, %fd206;
	ld.global.f64 	%fd209, [%rd112+25600];
	fma.rn.f64 	%fd210, %fd209, %fd209, %fd208;
	ld.global.f64 	%fd211, [%rd112+30720];
	fma.rn.f64 	%fd212, %fd211, %fd211, %fd210;
	ld.global.f64 	%fd213, [%rd112+35840];
	fma.rn.f64 	%fd369, %fd213, %fd213, %fd212;
	add.s32 	%r274, %r274, 10240;
	add.s32 	%r272, %r272, 16;
	add.s64 	%rd112, %rd112, 81920;
	setp.ne.s32 	%p27, %r272, 0;
	@%p27 bra 	$L__BB3_9;
$L__BB3_10:
	setp.eq.s32 	%p28, %r5, 0;
	@%p28 bra 	$L__BB3_19;
	and.b32  	%r12, %r4, 7;
	setp.lt.u32 	%p29, %r5, 8;
	@%p29 bra 	$L__BB3_13;
	mul.wide.u32 	%rd87, %r274, 8;
	add.s64 	%rd88, %rd2, %rd87;
	ld.global.f64 	%fd215, [%rd88];
	fma.rn.f64 	%fd216, %fd215, %fd215, %fd369;
	ld.global.f64 	%fd217, [%rd88+5120];
	fma.rn.f64 	%fd218, %fd217, %fd217, %fd216;
	ld.global.f64 	%fd219, [%rd88+10240];
	fma.rn.f64 	%fd220, %fd219, %fd219, %fd218;
	ld.global.f64 	%fd221, [%rd88+15360];
	fma.rn.f64 	%fd222, %fd221, %fd221, %fd220;
	ld.global.f64 	%fd223, [%rd88+20480];
	fma.rn.f64 	%fd224, %fd223, %fd223, %fd222;
	ld.global.f64 	%fd225, [%rd88+25600];
	fma.rn.f64 	%fd226, %fd225, %fd225, %fd224;
	ld.global.f64 	%fd227, [%rd88+30720];
	fma.rn.f64 	%fd228, %fd227, %fd227, %fd226;
	ld.global.f64 	%fd229, [%rd88+35840];
	fma.rn.f64 	%fd369, %fd229, %fd229, %fd228;
	add.s32 	%r274, %r274, 5120;
$L__BB3_13:
	setp.eq.s32 	%p30, %r12, 0;
	@%p30 bra 	$L__BB3_19;
	and.b32  	%r15, %r4, 3;
	setp.lt.u32 	%p31, %r12, 4;
	@%p31 bra 	$L__BB3_16;
	mul.wide.u32 	%rd89, %r274, 8;
	add.s64 	%rd90, %rd2, %rd89;
	ld.global.f64 	%fd231, [%rd90];
	fma.rn.f64 	%fd232, %fd231, %fd231, %fd369;
	ld.global.f64 	%fd233, [%rd90+5120];
	fma.rn.f64 	%fd234, %fd233, %fd233, %fd232;
	ld.global.f64 	%fd235, [%rd90+10240];
	fma.rn.f64 	%fd236, %fd235, %fd235, %fd234;
	ld.global.f64 	%fd237, [%rd90+15360];
	fma.rn.f64 	%fd369, %fd237, %fd237, %fd236;
	add.s32 	%r274, %r274, 2560;
$L__BB3_16:
	setp.eq.s32 	%p32, %r15, 0;
	@%p32 bra 	$L__BB3_19;
	mul.wide.u32 	%rd91, %r274, 8;
	add.s64 	%rd113, %rd2, %rd91;
	neg.s32 	%r277, %r15;
$L__BB3_18:
	.pragma "nounroll";
	ld.global.f64 	%fd238, [%rd113];
	fma.rn.f64 	%fd369, %fd238, %fd238, %fd369;
	add.s64 	%rd113, %rd113, 5120;
	add.s32 	%r277, %r277, 1;
	setp.ne.s32 	%p33, %r277, 0;
	@%p33 bra 	$L__BB3_18;
$L__BB3_19:
	setp.lt.u32 	%p34, %r51, 640;
	@%p34 bra 	$L__BB3_24;
	// begin inline asm
	mov.u32 %r214, %laneid;
	// end inline asm
	mov.b64 	%rd102, %fd369;
	mov.b64 	{%r216, %r221}, %rd102;
	mov.b32 	%r222, 1;
	mov.b32 	%r263, 31;
	mov.b32 	%r264, -1;
	// begin inline asm
	shfl.sync.down.b32 %r215, %r216, %r222, %r263, %r264;
	// end inline asm
	// begin inline asm
	shfl.sync.down.b32 %r220, %r221, %r222, %r263, %r264;
	// end inline asm
	mov.b64 	%rd103, {%r215, %r220};
	mov.b64 	%fd309, %rd103;
	setp.gt.s32 	%p62, %r214, 30;
	add.f64 	%fd310, %fd369, %fd309;
	selp.f64 	%fd311, %fd369, %fd310, %p62;
	mov.b64 	%rd104, %fd311;
	mov.b64 	{%r226, %r231}, %rd104;
	mov.b32 	%r232, 2;
	// begin inline asm
	shfl.sync.down.b32 %r225, %r226, %r232, %r263, %r264;
	// end inline asm
	// begin inline asm
	shfl.sync.down.b32 %r230, %r231, %r232, %r263, %r264;
	// end inline asm
	mov.b64 	%rd105, {%r225, %r230};
	mov.b64 	%fd312, %rd105;
	setp.gt.s32 	%p63, %r214, 29;
	add.f64 	%fd313, %fd311, %fd312;
	selp.f64 	%fd314, %fd311, %fd313, %p63;
	mov.b64 	%rd106, %fd314;
	mov.b64 	{%r236, %r241}, %rd106;
	mov.b32 	%r242, 4;
	// begin inline asm
	shfl.sync.down.b32 %r235, %r236, %r242, %r263, %r264;
	// end inline asm
	// begin inline asm
	shfl.sync.down.b32 %r240, %r241, %r242, %r263, %r264;
	// end inline asm
	mov.b64 	%rd107, {%r235, %r240};
	mov.b64 	%fd315, %rd107;
	setp.gt.s32 	%p64, %r214, 27;
	add.f64 	%fd316, %fd314, %fd315;
	selp.f64 	%fd317, %fd314, %fd316, %p64;
	mov.b64 	%rd108, %fd317;
	mov.b64 	{%r246, %r251}, %rd108;
	mov.b32 	%r252, 8;
	// begin inline asm
	shfl.sync.down.b32 %r245, %r246, %r252, %r263, %r264;
	// end inline asm
	// begin inline asm
	shfl.sync.down.b32 %r250, %r251, %r252, %r263, %r264;
	// end inline asm
	mov.b64 	%rd109, {%r245, %r250};
	mov.b64 	%fd318, %rd109;
	setp.gt.s32 	%p65, %r214, 23;
	add.f64 	%fd319, %fd317, %fd318;
	selp.f64 	%fd320, %fd317, %fd319, %p65;
	mov.b64 	%rd110, %fd320;
	mov.b64 	{%r256, %r261}, %rd110;
	mov.b32 	%r262, 16;
	// begin inline asm
	shfl.sync.down.b32 %r255, %r256, %r262, %r263, %r264;
	// end inline asm
	// begin inline asm
	shfl.sync.down.b32 %r260, %r261, %r262, %r263, %r264;
	// end inline asm
	mov.b64 	%rd111, {%r255, %r260};
	mov.b64 	%fd321, %rd111;
	setp.gt.s32 	%p66, %r214, 15;
	add.f64 	%fd16, %fd320, %fd321;
	selp.f64 	%fd381, %fd320, %fd16, %p66;
	setp.ne.s32 	%p67, %r214, 0;
	@%p67 bra 	$L__BB3_22;
	shr.u32 	%r265, %r1, 2;
	and.b32  	%r266, %r265, 248;
	mov.u32 	%r267, _ZZN3cub18CUB_300001_SM_10006detail6reduce28DeviceReduceSingleTileKernelINS2_10policy_hubIdjN4cuda3std3__44plusIdEEE10Policy1000EN6thrust24THRUST_300001_SM_1000_NS6detail15normal_iteratorINSD_10device_ptrIdEEEEPdjS9_dd6squareIdEEEvT0_T1_T2_T3_T4_T6_E12temp_storage;
	add.s32 	%r268, %r267, %r266;
	st.shared.f64 	[%r268+24], %fd16;
$L__BB3_22:
	bar.sync 	0;
	setp.ne.s32 	%p68, %r1, 0;
	@%p68 bra 	$L__BB3_50;
	ld.shared.f64 	%fd322, [_ZZN3cub18CUB_300001_SM_10006detail6reduce28DeviceReduceSingleTileKernelINS2_10policy_hubIdjN4cuda3std3__44plusIdEEE10Policy1000EN6thrust24THRUST_300001_SM_1000_NS6detail15normal_iteratorINSD_10device_ptrIdEEEEPdjS9_dd6squareIdEEEvT0_T1_T2_T3_T4_T6_E12temp_storage+32];
	add.f64 	%fd323, %fd381, %fd322;
	ld.shared.f64 	%fd324, [_ZZN3cub18CUB_300001_SM_10006detail6reduce28DeviceReduceSingleTileKernelINS2_10policy_hubIdjN4cuda3std3__44plusIdEEE10Policy1000EN6thrust24THRUST_300001_SM_1000_NS6detail15normal_iteratorINSD_10device_ptrIdEEEEPdjS9_dd6squareIdEEEvT0_T1_T2_T3_T4_T6_E12temp_storage+40];
	add.f64 	%fd325, %fd323, %fd324;
	ld.shared.f64 	%fd326, [_ZZN3cub18CUB_300001_SM_10006detail6reduce28DeviceReduceSingleTileKernelINS2_10policy_hubIdjN4cuda3std3__44plusIdEEE10Policy1000EN6thrust24THRUST_300001_SM_1000_NS6detail15normal_iteratorINSD_10device_ptrIdEEEEPdjS9_dd6squareIdEEEvT0_T1_T2_T3_T4_T6_E12temp_storage+48];
	add.f64 	%fd327, %fd325, %fd326;
	ld.shared.f64 	%fd328, [_ZZN3cub18CUB_300001_SM_10006detail6reduce28DeviceReduceSingleTileKernelINS2_10policy_hubIdjN4cuda3std3__44plusIdEEE10Policy1000EN6thrust24THRUST_300001_SM_1000_NS6detail15normal_iteratorINSD_10device_ptrIdEEEEPdjS9_dd6squareIdEEEvT0_T1_T2_T3_T4_T6_E12temp_storage+56];
	add.f64 	%fd329, %fd327, %fd328;
	ld.shared.f64 	%fd330, [_ZZN3cub18CUB_300001_SM_10006detail6reduce28DeviceReduceSingleTileKernelINS2_10policy_hubIdjN4cuda3std3__44plusIdEEE10Policy1000EN6thrust24THRUST_300001_SM_1000_NS6detail15normal_iteratorINSD_10device_ptrIdEEEEPdjS9_dd6squareIdEEEvT0_T1_T2_T3_T4_T6_E12temp_storage+64];
	add.f64 	%fd331, %fd329, %fd330;
	ld.shared.f64 	%fd332, [_ZZN3cub18CUB_300001_SM_10006detail6reduce28DeviceReduceSingleTileKernelINS2_10policy_hubIdjN4cuda3std3__44plusIdEEE10Policy1000EN6thrust24THRUST_300001_SM_1000_NS6detail15normal_iteratorINSD_10device_ptrIdEEEEPdjS9_dd6squareIdEEEvT0_T1_T2_T3_T4_T6_E12temp_storage+72];
	add.f64 	%fd333, %fd331, %fd332;
	ld.shared.f64 	%fd334, [_ZZN3cub18CUB_300001_SM_10006detail6reduce28DeviceReduceSingleTileKernelINS2_10policy_hubIdjN4cuda3std3__44plusIdEEE10Policy1000EN6thrust24THRUST_300001_SM_1000_NS6detail15normal_iteratorINSD_10device_ptrIdEEEEPdjS9_dd6squareIdEEEvT0_T1_T2_T3_T4_T6_E12temp_storage+80];
	add.f64 	%fd335, %fd333, %fd334;
	ld.shared.f64 	%fd336, [_ZZN3cub18CUB_300001_SM_10006detail6reduce28DeviceReduceSingleTileKernelINS2_10policy_hubIdjN4cuda3std3__44plusIdEEE10Policy1000EN6thrust24THRUST_300001_SM_1000_NS6detail15normal_iteratorINSD_10device_ptrIdEEEEPdjS9_dd6squareIdEEEvT0_T1_T2_T3_T4_T6_E12temp_storage+88];
	add.f64 	%fd337, %fd335, %fd336;
	ld.shared.f64 	%fd338, [_ZZN3cub18CUB_300001_SM_10006detail6reduce28DeviceReduceSingleTileKernelINS2_10policy_hubIdjN4cuda3std3__44plusIdEEE10Policy1000EN6thrust24THRUST_300001_SM_1000_NS6detail15normal_iteratorINSD_10device_ptrIdEEEEPdjS9_dd6squareIdEEEvT0_T1_T2_T3_T4_T6_E12temp_storage+96];
	add.f64 	%fd339, %fd337, %fd338;
	ld.shared.f64 	%fd340, [_ZZN3cub18CUB_300001_SM_10006detail6reduce28DeviceReduceSingleTileKernelINS2_10policy_hubIdjN4cuda3std3__44plusIdEEE10Policy1000EN6thrust24THRUST_300001_SM_1000_NS6detail15normal_iteratorINSD_10device_ptrIdEEEEPdjS9_dd6squareIdEEEvT0_T1_T2_T3_T4_T6_E12temp_storage+104];
	add.f64 	%fd341, %fd339, %fd340;
	ld.shared.f64 	%fd342, [_ZZN3cub18CUB_300001_SM_10006detail6reduce28DeviceReduceSingleTileKernelINS2_10policy_hubIdjN4cuda3std3__44plusIdEEE10Policy1000EN6thrust24THRUST_300001_SM_1000_NS6detail15normal_iteratorINSD_10device_ptrIdEEEEPdjS9_dd6squareIdEEEvT0_T1_T2_T3_T4_T6_E12temp_storage+112];
	add.f64 	%fd343, %fd341, %fd342;
	ld.shared.f64 	%fd344, [_ZZN3cub18CUB_300001_SM_10006detail6reduce28DeviceReduceSingleTileKernelINS2_10policy_hubIdjN4cuda3std3__44plusIdEEE10Policy1000EN6thrust24THRUST_300001_SM_1000_NS6detail15normal_iteratorINSD_10device_ptrIdEEEEPdjS9_dd6squareIdEEEvT0_T1_T2_T3_T4_T6_E12temp_storage+120];
	add.f64 	%fd345, %fd343, %fd344;
	ld.shared.f64 	%fd346, [_ZZN3cub18CUB_300001_SM_10006detail6reduce28DeviceReduceSingleTileKernelINS2_10policy_hubIdjN4cuda3std3__44plusIdEEE10Policy1000EN6thrust24THRUST_300001_SM_1000_NS6detail15normal_iteratorINSD_10device_ptrIdEEEEPdjS9_dd6squareIdEEEvT0_T1_T2_T3_T4_T6_E12temp_storage+128];
	add.f64 	%fd347, %fd345, %fd346;
	ld.shared.f64 	%fd348, [_ZZN3cub18CUB_300001_SM_10006detail6reduce28DeviceReduceSingleTileKernelINS2_10policy_hubIdjN4cuda3std3__44plusIdEEE10Policy1000EN6thrust24THRUST_300001_SM_1000_NS6detail15normal_iteratorINSD_10device_ptrIdEEEEPdjS9_dd6squareIdEEEvT0_T1_T2_T3_T4_T6_E12temp_storage+136];
	add.f64 	%fd349, %fd347, %fd348;
	ld.shared.f64 	%fd350, [_ZZN3cub18CUB_300001_SM_10006detail6reduce28DeviceReduceSingleTileKernelINS2_10policy_hubIdjN4cuda3std3__44plusIdEEE10Policy1000EN6thrust24THRUST_300001_SM_1000_NS6detail15normal_iteratorINSD_10device_ptrIdEEEEPdjS9_dd6squareIdEEEvT0_T1_T2_T3_T4_T6_E12temp_storage+144];
	add.f64 	%fd351, %fd349, %fd350;
	ld.shared.f64 	%fd352, [_ZZN3cub18CUB_300001_SM_10006detail6reduce28DeviceReduceSingleTileKernelINS2_10policy_hubIdjN4cuda3std3__44plusIdEEE10Policy1000EN6thrust24THRUST_300001_SM_1000_NS6detail15normal_iteratorINSD_10device_ptrIdEEEEPdjS9_dd6squareIdEEEvT0_T1_T2_T3_T4_T6_E12temp_storage+152];
	add.f64 	%fd353, %fd351, %fd352;
	ld.shared.f64 	%fd354, [_ZZN3cub18CUB_300001_SM_10006detail6reduce28DeviceReduceSingleTileKernelINS2_10policy_hubIdjN4cuda3std3__44plusIdEEE10Policy1000EN6thrust24THRUST_300001_SM_1000_NS6detail15normal_iteratorINSD_10device_ptrIdEEEEPdjS9_dd6squareIdEEEvT0_T1_T2_T3_T4_T6_E12temp_storage+160];
	add.f64 	%fd355, %fd353, %fd354;
	ld.shared.f64 	%fd356, [_ZZN3cub18CUB_300001_SM_10006detail6reduce28DeviceReduceSingleTileKernelINS2_10policy_hubIdjN4cuda3std3__44plusIdEEE10Policy1000EN6thrust24THRUST_300001_SM_1000_NS6detail15normal_iteratorINSD_10device_ptrIdEEEEPdjS9_dd6squareIdEEEvT0_T1_T2_T3_T4_T6_E12temp_storage+168];
	add.f64 	%fd357, %fd355, %fd356;
	ld.shared.f64 	%fd358, [_ZZN3cub18CUB_300001_SM_10006detail6reduce28DeviceReduceSingleTileKernelINS2_10policy_hubIdjN4cuda3std3__44plusIdEEE10Policy1000EN6thrust24THRUST_300001_SM_1000_NS6detail15normal_iteratorINSD_10device_ptrIdEEEEPdjS9_dd6squareIdEEEvT0_T1_T2_T3_T4_T6_E12temp_storage+176];
	add.f64 	%fd381, %fd357, %fd358;
	bra.uni 	$L__BB3_50;
$L__BB3_24:
	// begin inline asm
	mov.u32 %r151, %laneid;
	// end inline asm
	and.b32  	%r202, %r1, 992;
	add.s32 	%r203, %r202, 32;
	setp.gt.u32 	%p35, %r203, %r51;
	not.b32 	%r204, %r202;
	add.s32 	%r205, %r51, %r204;
	selp.b32 	%r200, %r205, 31, %p35;
	mov.b64 	%rd92, %fd369;
	mov.b64 	{%r153, %r158}, %rd92;
	mov.b32 	%r159, 1;
	mov.b32 	%r201, -1;
	// begin inline asm
	shfl.sync.down.b32 %r152, %r153, %r159, %r200, %r201;
	// end inline asm
	// begin inline asm
	shfl.sync.down.b32 %r157, %r158, %r159, %r200, %r201;
	// end inline asm
	mov.b64 	%rd93, {%r152, %r157};
	mov.b64 	%fd239, %rd93;
	setp.lt.s32 	%p36, %r151, %r200;
	add.f64 	%fd240, %fd369, %fd239;
	selp.f64 	%fd241, %fd240, %fd369, %p36;
	mov.b64 	%rd94, %fd241;
	mov.b64 	{%r163, %r168}, %rd94;
	mov.b32 	%r169, 2;
	// begin inline asm
	shfl.sync.down.b32 %r162, %r163, %r169, %r200, %r201;
	// end inline asm
	// begin inline asm
	shfl.sync.down.b32 %r167, %r168, %r169, %r200, %r201;
	// end inline asm
	mov.b64 	%rd95, {%r162, %r167};
	mov.b64 	%fd242, %rd95;
	add.s32 	%r206, %r151, 2;
	setp.gt.s32 	%p37, %r206, %r200;
	add.f64 	%fd243, %fd241, %fd242;
	selp.f64 	%fd244, %fd241, %fd243, %p37;
	mov.b64 	%rd96, %fd244;
	mov.b64 	{%r173, %r178}, %rd96;
	mov.b32 	%r179, 4;
	// begin inline asm
	shfl.sync.down.b32 %r172, %r173, %r179, %r200, %r201;
	// end inline asm
	// begin inline asm
	shfl.sync.down.b32 %r177, %r178, %r179, %r200, %r201;
	// end inline asm
	mov.b64 	%rd97, {%r172, %r177};
	mov.b64 	%fd245, %rd97;
	add.s32 	%r207, %r151, 4;
	setp.gt.s32 	%p38, %r207, %r200;
	add.f64 	%fd246, %fd244, %fd245;
	selp.f64 	%fd247, %fd244, %fd246, %p38;
	mov.b64 	%rd98, %fd247;
	mov.b64 	{%r183, %r188}, %rd98;
	mov.b32 	%r189, 8;
	// begin inline asm
	shfl.sync.down.b32 %r182, %r183, %r189, %r200, %r201;
	// end inline asm
	// begin inline asm
	shfl.sync.down.b32 %r187, %r188, %r189, %r200, %r201;
	// end inline asm
	mov.b64 	%rd99, {%r182, %r187};
	mov.b64 	%fd248, %rd99;
	add.s32 	%r208, %r151, 8;
	setp.gt.s32 	%p39, %r208, %r200;
	add.f64 	%fd249, %fd247, %fd248;
	selp.f64 	%fd250, %fd247, %fd249, %p39;
	mov.b64 	%rd100, %fd250;
	mov.b64 	{%r193, %r198}, %rd100;
	mov.b32 	%r199, 16;
	// begin inline asm
	shfl.sync.down.b32 %r192, %r193, %r199, %r200, %r201;
	// end inline asm
	// begin inline asm
	shfl.sync.down.b32 %r197, %r198, %r199, %r200, %r201;
	// end inline asm
	mov.b64 	%rd101, {%r192, %r197};
	mov.b64 	%fd251, %rd101;
	add.s32 	%r209, %r151, 16;
	setp.gt.s32 	%p40, %r209, %r200;
	add.f64 	%fd252, %fd250, %fd251;
	selp.f64 	%fd381, %fd250, %fd252, %p40;
	setp.ne.s32 	%p41, %r151, 0;
	@%p41 bra 	$L__BB3_26;
	shr.u32 	%r210, %r1, 2;
	and.b32  	%r211, %r210, 248;
	mov.u32 	%r212, _ZZN3cub18CUB_300001_SM_10006detail6reduce28DeviceReduceSingleTileKernelINS2_10policy_hubIdjN4cuda3std3__44plusIdEEE10Policy1000EN6thrust24THRUST_300001_SM_1000_NS6detail15normal_iteratorINSD_10device_ptrIdEEEEPdjS9_dd6squareIdEEEvT0_T1_T2_T3_T4_T6_E12temp_storage;
	add.s32 	%r213, %r212, %r211;
	st.shared.f64 	[%r213+24], %fd381;
$L__BB3_26:
	bar.sync 	0;
	setp.ne.s32 	%p42, %r1, 0;
	@%p42 bra 	$L__BB3_50;
	setp.gt.u32 	%p43, %r51, 32;
	ld.shared.f64 	%fd253, [_ZZN3cub18CUB_300001_SM_10006detail6reduce28DeviceReduceSingleTileKernelINS2_10policy_hubIdjN4cuda3std3__44plusIdEEE10Policy1000EN6thrust24THRUST_300001_SM_1000_NS6detail15normal_iteratorINSD_10device_ptrIdEEEEPdjS9_dd6squareIdEEEvT0_T1_T2_T3_T4_T6_E12temp_storage+32];
	add.f64 	%fd254, %fd381, %fd253;
	selp.f64 	%fd255, %fd254, %fd381, %p43;
	setp.gt.u32 	%p44, %r51, 64;
	ld.shared.f64 	%fd256, [_ZZN3cub18CUB_300001_SM_10006detail6reduce28DeviceReduceSingleTileKernelINS2_10policy_hubIdjN4cuda3std3__44plusIdEEE10Policy1000EN6thrust24THRUST_300001_SM_1000_NS6detail15normal_iteratorINSD_10device_ptrIdEEEEPdjS9_dd6squareIdEEEvT0_T1_T2_T3_T4_T6_E12temp_storage+40];
	add.f64 	%fd257, %fd256, %fd255;
	selp.f64 	%fd258, %fd257, %fd255, %p44;
	setp.gt.u32 	%p45, %r51, 96;
	ld.shared.f64 	%fd259, [_ZZN3cub18CUB_300001_SM_10006detail6reduce28DeviceReduceSingleTileKernelINS2_10policy_hubIdjN4cuda3std3__44plusIdEEE10Policy1000EN6thrust24THRUST_300001_SM_1000_NS6detail15normal_iteratorINSD_10device_ptrIdEEEEPdjS9_dd6squareIdEEEvT0_T1_T2_T3_T4_T6_E12temp_storage+48];
	add.f64 	%fd260, %fd259, %fd258;
	selp.f64 	%fd261, %fd260, %fd258, %p45;
	setp.gt.u32 	%p46, %r51, 128;
	ld.shared.f64 	%fd262, [_ZZN3cub18CUB_300001_SM_10006detail6reduce28DeviceReduceSingleTileKernelINS2_10policy_hubIdjN4cuda3std3__44plusIdEEE10Policy1000EN6thrust24THRUST_300001_SM_1000_NS6detail15normal_iteratorINSD_10device_ptrIdEEEEPdjS9_dd6squareIdEEEvT0_T1_T2_T3_T4_T6_E12temp_storage+56];
	add.f64 	%fd263, %fd262, %fd261;
	selp.f64 	%fd264, %fd263, %fd261, %p46;
	setp.gt.u32 	%p47, %r51, 160;
	ld.shared.f64 	%fd265, [_ZZN3cub18CUB_300001_SM_10006detail6reduce28DeviceReduceSingleTileKernelINS2_10policy_hubIdjN4cuda3std3__44plusIdEEE10Policy1000EN6thrust24THRUST_300001_SM_1000_NS6detail15normal_iteratorINSD_10device_ptrIdEEEEPdjS9_dd6squareIdEEEvT0_T1_T2_T3_T4_T6_E12temp_storage+64];
	add.f64 	%fd266, %fd265, %fd264;
	selp.f64 	%fd267, %fd266, %fd264, %p47;
	setp.gt.u32 	%p48, %r51, 192;
	ld.shared.f64 	%fd268, [_ZZN3cub18CUB_300001_SM_10006detail6reduce28DeviceReduceSingleTileKernelINS2_10policy_hubIdjN4cuda3std3__44plusIdEEE10Policy1000EN6thrust24THRUST_300001_SM_1000_NS6detail15normal_iteratorINSD_10device_ptrIdEEEEPdjS9_dd6squareIdEEEvT0_T1_T2_T3_T4_T6_E12temp_storage+72];
	add.f64 	%fd269, %fd268, %fd267;
	selp.f64 	%fd270, %fd269, %fd267, %p48;
	setp.gt.u32 	%p49, %r51, 224;
	ld.shared.f64 	%fd271, [_ZZN3cub18CUB_300001_SM_10006detail6reduce28DeviceReduceSingleTileKernelINS2_10policy_hubIdjN4cuda3std3__44plusIdEEE10Policy1000EN6thrust24THRUST_300001_SM_1000_NS6detail15normal_iteratorINSD_10device_ptrIdEEEEPdjS9_dd6squareIdEEEvT0_T1_T2_T3_T4_T6_E12temp_storage+80];
	add.f64 	%fd272, %fd271, %fd270;
	selp.f64 	%fd273, %fd272, %fd270, %p49;
	setp.gt.u32 	%p50, %r51, 256;
	ld.shared.f64 	%fd274, [_ZZN3cub18CUB_300001_SM_10006detail6reduce28DeviceReduceSingleTileKernelINS2_10policy_hubIdjN4cuda3std3__44plusIdEEE10Policy1000EN6thrust24THRUST_300001_SM_1000_NS6detail15normal_iteratorINSD_10device_ptrIdEEEEPdjS9_dd6squareIdEEEvT0_T1_T2_T3_T4_T6_E12temp_storage+88];
	add.f64 	%fd275, %fd274, %fd273;
	selp.f64 	%fd276, %fd275, %fd273, %p50;
	setp.gt.u32 	%p51, %r51, 288;
	ld.shared.f64 	%fd277, [_ZZN3cub18CUB_300001_SM_10006detail6reduce28DeviceReduceSingleTileKernelINS2_10policy_hubIdjN4cuda3std3__44plusIdEEE10Policy1000EN6thrust24THRUST_300001_SM_1000_NS6detail15normal_iteratorINSD_10device_ptrIdEEEEPdjS9_dd6squareIdEEEvT0_T1_T2_T3_T4_T6_E12temp_storage+96];
	add.f64 	%fd278, %fd277, %fd276;
	selp.f64 	%fd279, %fd278, %fd276, %p51;
	setp.gt.u32 	%p52, %r51, 320;
	ld.shared.f64 	%fd280, [_ZZN3cub18CUB_300001_SM_10006detail6reduce28DeviceReduceSingleTileKernelINS2_10policy_hubIdjN4cuda3std3__44plusIdEEE10Policy1000EN6thrust24THRUST_300001_SM_1000_NS6detail15normal_iteratorINSD_10device_ptrIdEEEEPdjS9_dd6squareIdEEEvT0_T1_T2_T3_T4_T6_E12temp_storage+104];
	add.f64 	%fd281, %fd280, %fd279;
	selp.f64 	%fd282, %fd281, %fd279, %p52;
	setp.gt.u32 	%p53, %r51, 352;
	ld.shared.f64 	%fd283, [_ZZN3cub18CUB_300001_SM_10006detail6reduce28DeviceReduceSingleTileKernelINS2_10policy_hubIdjN4cuda3std3__44plusIdEEE10Policy1000EN6thrust24THRUST_300001_SM_1000_NS6detail15normal_iteratorINSD_10device_ptrIdEEEEPdjS9_dd6squareIdEEEvT0_T1_T2_T3_T4_T6_E12temp_storage+112];
	add.f64 	%fd284, %fd283, %fd282;
	selp.f64 	%fd285, %fd284, %fd282, %p53;
	setp.gt.u32 	%p54, %r51, 384;
	ld.shared.f64 	%fd286, [_ZZN3cub18CUB_300001_SM_10006detail6reduce28DeviceReduceSingleTileKernelINS2_10policy_hubIdjN4cuda3std3__44plusIdEEE10Policy1000EN6thrust24THRUST_300001_SM_1000_NS6detail15normal_iteratorINSD_10device_ptrIdEEEEPdjS9_dd6squareIdEEEvT0_T1_T2_T3_T4_T6_E12temp_storage+120];
	add.f64 	%fd287, %fd286, %fd285;
	selp.f64 	%fd288, %fd287, %fd285, %p54;
	setp.gt.u32 	%p55, %r51, 416;
	ld.shared.f64 	%fd289, [_ZZN3cub18CUB_300001_SM_10006detail6reduce28DeviceReduceSingleTileKernelINS2_10policy_hubIdjN4cuda3std3__44plusIdEEE10Policy1000EN6thrust24THRUST_300001_SM_1000_NS6detail15normal_iteratorINSD_10device_ptrIdEEEEPdjS9_dd6squareIdEEEvT0_T1_T2_T3_T4_T6_E12temp_storage+128];
	add.f64 	%fd290, %fd289, %fd288;
	selp.f64 	%fd291, %fd290, %fd288, %p55;
	setp.gt.u32 	%p56, %r51, 448;
	ld.shared.f64 	%fd292, [_ZZN3cub18CUB_300001_SM_10006detail6reduce28DeviceReduceSingleTileKernelINS2_10policy_hubIdjN4cuda3std3__44plusIdEEE10Policy1000EN6thrust24THRUST_300001_SM_1000_NS6detail15normal_iteratorINSD_10device_ptrIdEEEEPdjS9_dd6squareIdEEEvT0_T1_T2_T3_T4_T6_E12temp_storage+136];
	add.f64 	%fd293, %fd292, %fd291;
	selp.f64 	%fd294, %fd293, %fd291, %p56;
	setp.gt.u32 	%p57, %r51, 480;
	ld.shared.f64 	%fd295, [_ZZN3cub18CUB_300001_SM_10006detail6reduce28DeviceReduceSingleTileKernelINS2_10policy_hubIdjN4cuda3std3__44plusIdEEE10Policy1000EN6thrust24THRUST_300001_SM_1000_NS6detail15normal_iteratorINSD_10device_ptrIdEEEEPdjS9_dd6squareIdEEEvT0_T1_T2_T3_T4_T6_E12temp_storage+144];
	add.f64 	%fd296, %fd295, %fd294;
	selp.f64 	%fd297, %fd296, %fd294, %p57;
	setp.gt.u32 	%p58, %r51, 512;
	ld.shared.f64 	%fd298, [_ZZN3cub18CUB_300001_SM_10006detail6reduce28DeviceReduceSingleTileKernelINS2_10policy_hubIdjN4cuda3std3__44plusIdEEE10Policy1000EN6thrust24THRUST_300001_SM_1000_NS6detail15normal_iteratorINSD_10device_ptrIdEEEEPdjS9_dd6squareIdEEEvT0_T1_T2_T3_T4_T6_E12temp_storage+152];
	add.f64 	%fd299, %fd298, %fd297;
	selp.f64 	%fd300, %fd299, %fd297, %p58;
	setp.gt.u32 	%p59, %r51, 544;
	ld.shared.f64 	%fd301, [_ZZN3cub18CUB_300001_SM_10006detail6reduce28DeviceReduceSingleTileKernelINS2_10policy_hubIdjN4cuda3std3__44plusIdEEE10Policy1000EN6thrust24THRUST_300001_SM_1000_NS6detail15normal_iteratorINSD_10device_ptrIdEEEEPdjS9_dd6squareIdEEEvT0_T1_T2_T3_T4_T6_E12temp_storage+160];
	add.f64 	%fd302, %fd301, %fd300;
	selp.f64 	%fd303, %fd302, %fd300, %p59;
	setp.gt.u32 	%p60, %r51, 576;
	ld.shared.f64 	%fd304, [_ZZN3cub18CUB_300001_SM_10006detail6reduce28DeviceReduceSingleTileKernelINS2_10policy_hubIdjN4cuda3std3__44plusIdEEE10Policy1000EN6thrust24THRUST_300001_SM_1000_NS6detail15normal_iteratorINSD_10device_ptrIdEEEEPdjS9_dd6squareIdEEEvT0_T1_T2_T3_T4_T6_E12temp_storage+168];
	add.f64 	%fd305, %fd304, %fd303;
	selp.f64 	%fd306, %fd305, %fd303, %p60;
	setp.gt.u32 	%p61, %r51, 608;
	ld.shared.f64 	%fd307, [_ZZN3cub18CUB_300001_SM_10006detail6reduce28DeviceReduceSingleTileKernelINS2_10policy_hubIdjN4cuda3std3__44plusIdEEE10Policy1000EN6thrust24THRUST_300001_SM_1000_NS6detail15normal_iteratorINSD_10device_ptrIdEEEEPdjS9_dd6squareIdEEEvT0_T1_T2_T3_T4_T6_E12temp_storage+176];
	add.f64 	%fd308, %fd307, %fd306;
	selp.f64 	%fd381, %fd308, %fd306, %p61;
	bra.uni 	$L__BB3_50;
$L__BB3_28:
	mov.u32 	%r21, %tid.x;
	mul.wide.u32 	%rd11, %r21, 8;
	add.s64 	%rd12, %rd2, %rd11;
	ld.global.f64 	%fd43, [%rd12];
	ld.global.f64 	%fd44, [%rd12+5120];
	mul.f64 	%fd45, %fd44, %fd44;
	ld.global.f64 	%fd46, [%rd12+10240];
	ld.global.f64 	%fd47, [%rd12+15360];
	ld.global.f64 	%fd48, [%rd12+20480];
	ld.global.f64 	%fd49, [%rd12+25600];
	ld.global.f64 	%fd50, [%rd12+30720];
	ld.global.f64 	%fd51, [%rd12+35840];
	fma.rn.f64 	%fd52, %fd43, %fd43, %fd45;
	fma.rn.f64 	%fd53, %fd46, %fd46, %fd52;
	fma.rn.f64 	%fd54, %fd47, %fd47, %fd53;
	fma.rn.f64 	%fd55, %fd48, %fd48, %fd54;
	fma.rn.f64 	%fd56, %fd49, %fd49, %fd55;
	fma.rn.f64 	%fd57, %fd50, %fd50, %fd56;
	fma.rn.f64 	%fd380, %fd51, %fd51, %fd57;
	add.s32 	%r22, %r51, -5120;
	setp.lt.u32 	%p3, %r22, 5120;
	mov.b32 	%r279, 5120;
	@%p3 bra 	$L__BB3_32;
	mov.b32 	%r279, 5120;
$L__BB3_30:
	add.s32 	%r54, %r21, %r279;
	mul.wide.u32 	%rd13, %r54, 8;
	add.s64 	%rd14, %rd2, %rd13;
	ld.global.f64 	%fd58, [%rd14];
	ld.global.f64 	%fd59, [%rd14+5120];
	ld.global.f64 	%fd60, [%rd14+10240];
	ld.global.f64 	%fd61, [%rd14+15360];
	ld.global.f64 	%fd62, [%rd14+20480];
	ld.global.f64 	%fd63, [%rd14+25600];
	ld.global.f64 	%fd64, [%rd14+30720];
	ld.global.f64 	%fd65, [%rd14+35840];
	fma.rn.f64 	%fd66, %fd58, %fd58, %fd380;
	fma.rn.f64 	%fd67, %fd59, %fd59, %fd66;
	fma.rn.f64 	%fd68, %fd60, %fd60, %fd67;
	fma.rn.f64 	%fd69, %fd61, %fd61, %fd68;
	fma.rn.f64 	%fd70, %fd62, %fd62, %fd69;
	fma.rn.f64 	%fd71, %fd63, %fd63, %fd70;
	fma.rn.f64 	%fd72, %fd64, %fd64, %fd71;
	fma.rn.f64 	%fd380, %fd65, %fd65, %fd72;
	sub.s32 	%r55, %r51, %r279;
	setp.lt.u32 	%p4, %r55, 5120;
	@%p4 bra 	$L__BB3_46;
	add.s32 	%r279, %r279, 5120;
	setp.le.u32 	%p5, %r279, %r22;
	@%p5 bra 	$L__BB3_30;
$L__BB3_32:
	setp.le.u32 	%p6, %r51, %r279;
	sub.s32 	%r56, %r51, %r279;
	setp.ge.s32 	%p7, %r21, %r56;
	or.pred  	%p8, %p6, %p7;
	@%p8 bra 	$L__BB3_46;
	not.b32 	%r58, %r21;
	add.s32 	%r59, %r51, %r58;
	sub.s32 	%r60, %r59, %r279;
	mul.hi.u32 	%r61, %r60, -858993459;
	shr.u32 	%r62, %r61, 9;
	add.s32 	%r26, %r62, 1;
	and.b32  	%r27, %r26, 15;
	setp.lt.u32 	%p9, %r60, 9600;
	mov.u32 	%r284, %r21;
	@%p9 bra 	$L__BB3_37;
	or.b32  	%r282, %r21, 5120;
	add.s32 	%r281, %r21, %r279;
	and.b32  	%r63, %r26, 16777200;
	neg.s32 	%r280, %r63;
$L__BB3_35:
	.pragma "nounroll";
	mul.wide.u32 	%rd15, %r281, 8;
	add.s64 	%rd16, %rd2, %rd15;
	ld.global.f64 	%fd74, [%rd16];
	fma.rn.f64 	%fd75, %fd74, %fd74, %fd380;
	add.s32 	%r64, %r281, 640;
	mul.wide.u32 	%rd17, %r64, 8;
	add.s64 	%rd18, %rd2, %rd17;
	ld.global.f64 	%fd76, [%rd18];
	fma.rn.f64 	%fd77, %fd76, %fd76, %fd75;
	add.s32 	%r65, %r281, 1280;
	mul.wide.u32 	%rd19, %r65, 8;
	add.s64 	%rd20, %rd2, %rd19;
	ld.global.f64 	%fd78, [%rd20];
	fma.rn.f64 	%fd79, %fd78, %fd78, %fd77;
	add.s32 	%r66, %r281, 1920;
	mul.wide.u32 	%rd21, %r66, 8;
	add.s64 	%rd22, %rd2, %rd21;
	ld.global.f64 	%fd80, [%rd22];
	fma.rn.f64 	%fd81, %fd80, %fd80, %fd79;
	add.s32 	%r67, %r281, 2560;
	mul.wide.u32 	%rd23, %r67, 8;
	add.s64 	%rd24, %rd2, %rd23;
	ld.global.f64 	%fd82, [%rd24];
	fma.rn.f64 	%fd83, %fd82, %fd82, %fd81;
	add.s32 	%r68, %r281, 3200;
	mul.wide.u32 	%rd25, %r68, 8;
	add.s64 	%rd26, %rd2, %rd25;
	ld.global.f64 	%fd84, [%rd26];
	fma.rn.f64 	%fd85, %fd84, %fd84, %fd83;
	add.s32 	%r69, %r281, 3840;
	mul.wide.u32 	%rd27, %r69, 8;
	add.s64 	%rd28, %rd2, %rd27;
	ld.global.f64 	%fd86, [%rd28];
	fma.rn.f64 	%fd87, %fd86, %fd86, %fd85;
	add.s32 	%r70, %r281, 4480;
	mul.wide.u32 	%rd29, %r70, 8;
	add.s64 	%rd30, %rd2, %rd29;
	ld.global.f64 	%fd88, [%rd30];
	fma.rn.f64 	%fd89, %fd88, %fd88, %fd87;
	add.s32 	%r71, %r281, 5120;
	mul.wide.u32 	%rd31, %r71, 8;
	add.s64 	%rd32, %rd2, %rd31;
	ld.global.f64 	%fd90, [%rd32];
	fma.rn.f64 	%fd91, %fd90, %fd90, %fd89;
	add.s32 	%r72, %r281, 5760;
	mul.wide.u32 	%rd33, %r72, 8;
	add.s64 	%rd34, %rd2, %rd33;
	ld.global.f64 	%fd92, [%rd34];
	fma.rn.f64 	%fd93, %fd92, %fd92, %fd91;
	add.s32 	%r73, %r281, 6400;
	mul.wide.u32 	%rd35, %r73, 8;
	add.s64 	%rd36, %rd2, %rd35;
	ld.global.f64 	%fd94, [%rd36];
	fma.rn.f64 	%fd95, %fd94, %fd94, %fd93;
	add.s32 	%r74, %r281, 7040;
	mul.wide.u32 	%rd37, %r74, 8;
	add.s64 	%rd38, %rd2, %rd37;
	ld.global.f64 	%fd96, [%rd38];
	fma.rn.f64 	%fd97, %fd96, %fd96, %fd95;
	add.s32 	%r75, %r281, 7680;
	mul.wide.u32 	%rd39, %r75, 8;
	add.s64 	%rd40, %rd2, %rd39;
	ld.global.f64 	%fd98, [%rd40];
	fma.rn.f64 	%fd99, %fd98, %fd98, %fd97;
	add.s32 	%r76, %r281, 8320;
	mul.wide.u32 	%rd41, %r76, 8;
	add.s64 	%rd42, %rd2, %rd41;
	ld.global.f64 	%fd100, [%rd42];
	fma.rn.f64 	%fd101, %fd100, %fd100, %fd99;
	add.s32 	%r77, %r281, 8960;
	mul.wide.u32 	%rd43, %r77, 8;
	add.s64 	%rd44, %rd2, %rd43;
	ld.global.f64 	%fd102, [%rd44];
	fma.rn.f64 	%fd103, %fd102, %fd102, %fd101;
	add.s32 	%r78, %r281, 9600;
	mul.wide.u32 	%rd45, %r78, 8;
	add.s64 	%rd46, %rd2, %rd45;
	ld.global.f64 	%fd104, [%rd46];
	fma.rn.f64 	%fd380, %fd104, %fd104, %fd103;
	add.s32 	%r282, %r282, 10240;
	add.s32 	%r281, %r281, 10240;
	add.s32 	%r280, %r280, 16;
	setp.ne.s32 	%p10, %r280, 0;
	@%p10 bra 	$L__BB3_35;
	add.s32 	%r284, %r282, -5120;
$L__BB3_37:
	setp.eq.s32 	%p11, %r27, 0;
	@%p11 bra 	$L__BB3_46;
	and.b32  	%r39, %r26, 7;
	setp.lt.u32 	%p12, %r27, 8;
	@%p12 bra 	$L__BB3_40;
	add.s32 	%r79, %r284, %r279;
	mul.wide.u32 	%rd47, %r79, 8;
	add.s64 	%rd48, %rd2, %rd47;
	ld.global.f64 	%fd106, [%rd48];
	fma.rn.f64 	%fd107, %fd106, %fd106, %fd380;
	add.s32 	%r80, %r79, 640;
	mul.wide.u32 	%rd49, %r80, 8;
	add.s64 	%rd50, %rd2, %rd49;
	ld.global.f64 	%fd108, [%rd50];
	fma.rn.f64 	%fd109, %fd108, %fd108, %fd107;
	add.s32 	%r81, %r79, 1280;
	mul.wide.u32 	%rd51, %r81, 8;
	add.s64 	%rd52, %rd2, %rd51;
	ld.global.f64 	%fd110, [%rd52];
	fma.rn.f64 	%fd111, %fd110, %fd110, %fd109;
	add.s32 	%r82, %r79, 1920;
	mul.wide.u32 	%rd53, %r82, 8;
	add.s64 	%rd54, %rd2, %rd53;
	ld.global.f64 	%fd112, [%rd54];
	fma.rn.f64 	%fd113, %fd112, %fd112, %fd111;
	add.s32 	%r83, %r79, 2560;
	mul.wide.u32 	%rd55, %r83, 8;
	add.s64 	%rd56, %rd2, %rd55;
	ld.global.f64 	%fd114, [%rd56];
	fma.rn.f64 	%fd115, %fd114, %fd114, %fd113;
	add.s32 	%r84, %r79, 3200;
	mul.wide.u32 	%rd57, %r84, 8;
	add.s64 	%rd58, %rd2, %rd57;
	ld.global.f64 	%fd116, [%rd58];
	fma.rn.f64 	%fd117, %fd116, %fd116, %fd115;
	add.s32 	%r85, %r79, 3840;
	mul.wide.u32 	%rd59, %r85, 8;
	add.s64 	%rd60, %rd2, %rd59;
	ld.global.f64 	%fd118, [%rd60];
	fma.rn.f64 	%fd119, %fd118, %fd118, %fd117;
	add.s32 	%r86, %r79, 4480;
	mul.wide.u32 	%rd61, %r86, 8;
	add.s64 	%rd62, %rd2, %rd61;
	ld.global.f64 	%fd120, [%rd62];
	fma.rn.f64 	%fd380, %fd120, %fd120, %fd119;
	add.s32 	%r284, %r284, 5120;
$L__BB3_40:
	setp.eq.s32 	%p13, %r39, 0;
	@%p13 bra 	$L__BB3_46;
	and.b32  	%r42, %r26, 3;
	setp.lt.u32 	%p14, %r39, 4;
	@%p14 bra 	$L__BB3_43;
	add.s32 	%r87, %r284, %r279;
	mul.wide.u32 	%rd63, %r87, 8;
	add.s64 	%rd64, %rd2, %rd63;
	ld.global.f64 	%fd122, [%rd64];
	fma.rn.f64 	%fd123, %fd122, %fd122, %fd380;
	add.s32 	%r88, %r87, 640;
	mul.wide.u32 	%rd65, %r88, 8;
	add.s64 	%rd66, %rd2, %rd65;
	ld.global.f64 	%fd124, [%rd66];
	fma.rn.f64 	%fd125, %fd124, %fd124, %fd123;
	add.s32 	%r89, %r87, 1280;
	mul.wide.u32 	%rd67, %r89, 8;
	add.s64 	%rd68, %rd2, %rd67;
	ld.global.f64 	%fd126, [%rd68];
	fma.rn.f64 	%fd127, %fd126, %fd126, %fd125;
	add.s32 	%r90, %r87, 1920;
	mul.wide.u32 	%rd69, %r90, 8;
	add.s64 	%rd70, %rd2, %rd69;
	ld.global.f64 	%fd128, [%rd70];
	fma.rn.f64 	%fd380, %fd128, %fd128, %fd127;
	add.s32 	%r284, %r284, 2560;
$L__BB3_43:
	setp.eq.s32 	%p15, %r42, 0;
	@%p15 bra 	$L__BB3_46;
	add.s32 	%r287, %r284, %r279;
	neg.s32 	%r286, %r42;
$L__BB3_45:
	.pragma "nounroll";
	mul.wide.u32 	%rd71, %r287, 8;
	add.s64 	%rd72, %rd2, %rd71;
	ld.global.f64 	%fd129, [%rd72];
	fma.rn.f64 	%fd380, %fd129, %fd129, %fd380;
	add.s32 	%r287, %r287, 640;
	add.s32 	%r286, %r286, 1;
	setp.ne.s32 	%p16, %r286, 0;
	@%p16 bra 	$L__BB3_45;
$L__BB3_46:
	// begin inline asm
	mov.u32 %r91, %laneid;
	// end inline asm
	mov.b64 	%rd73, %fd380;
	mov.b64 	{%r93, %r98}, %rd73;
	mov.b32 	%r99, 1;
	mov.b32 	%r140, 31;
	mov.b32 	%r141, -1;
	// begin inline asm
	shfl.sync.down.b32 %r92, %r93, %r99, %r140, %r141;
	// end inline asm
	// begin inline asm
	shfl.sync.down.b32 %r97, %r98, %r99, %r140, %r141;
	// end inline asm
	mov.b64 	%rd74, {%r92, %r97};
	mov.b64 	%fd130, %rd74;
	setp.gt.s32 	%p17, %r91, 30;
	add.f64 	%fd131, %fd380, %fd130;
	selp.f64 	%fd132, %fd380, %fd131, %p17;
	mov.b64 	%rd75, %fd132;
	mov.b64 	{%r103, %r108}, %rd75;
	mov.b32 	%r109, 2;
	// begin inline asm
	shfl.sync.down.b32 %r102, %r103, %r109, %r140, %r141;
	// end inline asm
	// begin inline asm
	shfl.sync.down.b32 %r107, %r108, %r109, %r140, %r141;
	// end inline asm
	mov.b64 	%rd76, {%r102, %r107};
	mov.b64 	%fd133, %rd76;
	setp.gt.s32 	%p18, %r91, 29;
	add.f64 	%fd134, %fd132, %fd133;
	selp.f64 	%fd135, %fd132, %fd134, %p18;
	mov.b64 	%rd77, %fd135;
	mov.b64 	{%r113, %r118}, %rd77;
	mov.b32 	%r119, 4;
	// begin inline asm
	shfl.sync.down.b32 %r112, %r113, %r119, %r140, %r141;
	// end inline asm
	// begin inline asm
	shfl.sync.down.b32 %r117, %r118, %r119, %r140, %r141;
	// end inline asm
	mov.b64 	%rd78, {%r112, %r117};
	mov.b64 	%fd136, %rd78;
	setp.gt.s32 	%p19, %r91, 27;
	add.f64 	%fd137, %fd135, %fd136;
	selp.f64 	%fd138, %fd135, %fd137, %p19;
	mov.b64 	%rd79, %fd138;
	mov.b64 	{%r123, %r128}, %rd79;
	mov.b32 	%r129, 8;
	// begin inline asm
	shfl.sync.down.b32 %r122, %r123, %r129, %r140, %r141;
	// end inline asm
	// begin inline asm
	shfl.sync.down.b32 %r127, %r128, %r129, %r140, %r141;
	// end inline asm
	mov.b64 	%rd80, {%r122, %r127};
	mov.b64 	%fd139, %rd80;
	setp.gt.s32 	%p20, %r91, 23;
	add.f64 	%fd140, %fd138, %fd139;
	selp.f64 	%fd141, %fd138, %fd140, %p20;
	mov.b64 	%rd81, %fd141;
	mov.b64 	{%r133, %r138}, %rd81;
	mov.b32 	%r139, 16;
	// begin inline asm
	shfl.sync.down.b32 %r132, %r133, %r139, %r140, %r141;
	// end inline asm
	// begin inline asm
	shfl.sync.down.b32 %r137, %r138, %r139, %r140, %r141;
	// end inline asm
	mov.b64 	%rd82, {%r132, %r137};
	mov.b64 	%fd142, %rd82;
	setp.gt.s32 	%p21, %r91, 15;
	add.f64 	%fd38, %fd141, %fd142;
	selp.f64 	%fd381, %fd141, %fd38, %p21;
	setp.ne.s32 	%p22, %r91, 0;
	@%p22 bra 	$L__BB3_48;
	shr.u32 	%r142, %r21, 2;
	and.b32  	%r143, %r142, 248;
	mov.u32 	%r144, _ZZN3cub18CUB_300001_SM_10006detail6reduce28DeviceReduceSingleTileKernelINS2_10policy_hubIdjN4cuda3std3__44plusIdEEE10Policy1000EN6thrust24THRUST_300001_SM_1000_NS6detail15normal_iteratorINSD_10device_ptrIdEEEEPdjS9_dd6squareIdEEEvT0_T1_T2_T3_T4_T6_E12temp_storage;
	add.s32 	%r145, %r144, %r143;
	st.shared.f64 	[%r145+24], %fd38;
$L__BB3_48:
	bar.sync 	0;
	setp.ne.s32 	%p23, %r21, 0;
	@%p23 bra 	$L__BB3_50;
	ld.shared.f64 	%fd143, [_ZZN3cub18CUB_300001_SM_10006detail6reduce28DeviceReduceSingleTileKernelINS2_10policy_hubIdjN4cuda3std3__44plusIdEEE10Policy1000EN6thrust24THRUST_300001_SM_1000_NS6detail15normal_iteratorINSD_10device_ptrIdEEEEPdjS9_dd6squareIdEEEvT0_T1_T2_T3_T4_T6_E12temp_storage+32];
	add.f64 	%fd144, %fd381, %fd143;
	ld.shared.f64 	%fd145, [_ZZN3cub18CUB_300001_SM_10006detail6reduce28DeviceReduceSingleTileKernelINS2_10policy_hubIdjN4cuda3std3__44plusIdEEE10Policy1000EN6thrust24THRUST_300001_SM_1000_NS6detail15normal_iteratorINSD_10device_ptrIdEEEEPdjS9_dd6squareIdEEEvT0_T1_T2_T3_T4_T6_E12temp_storage+40];
	add.f64 	%fd146, %fd144, %fd145;
	ld.shared.f64 	%fd147, [_ZZN3cub18CUB_300001_SM_10006detail6reduce28DeviceReduceSingleTileKernelINS2_10policy_hubIdjN4cuda3std3__44plusIdEEE10Policy1000EN6thrust24THRUST_300001_SM_1000_NS6detail15normal_iteratorINSD_10device_ptrIdEEEEPdjS9_dd6squareIdEEEvT0_T1_T2_T3_T4_T6_E12temp_storage+48];
	add.f64 	%fd148, %fd146, %fd147;
	ld.shared.f64 	%fd149, [_ZZN3cub18CUB_300001_SM_10006detail6reduce28DeviceReduceSingleTileKernelINS2_10policy_hubIdjN4cuda3std3__44plusIdEEE10Policy1000EN6thrust24THRUST_300001_SM_1000_NS6detail15normal_iteratorINSD_10device_ptrIdEEEEPdjS9_dd6squareIdEEEvT0_T1_T2_T3_T4_T6_E12temp_storage+56];
	add.f64 	%fd150, %fd148, %fd149;
	ld.shared.f64 	%fd151, [_ZZN3cub18CUB_300001_SM_10006detail6reduce28DeviceReduceSingleTileKernelINS2_10policy_hubIdjN4cuda3std3__44plusIdEEE10Policy1000EN6thrust24THRUST_300001_SM_1000_NS6detail15normal_iteratorINSD_10device_ptrIdEEEEPdjS9_dd6squareIdEEEvT0_T1_T2_T3_T4_T6_E12temp_storage+64];
	add.f64 	%fd152, %fd150, %fd151;
	ld.shared.f64 	%fd153, [_ZZN3cub18CUB_300001_SM_10006detail6reduce28DeviceReduceSingleTileKernelINS2_10policy_hubIdjN4cuda3std3__44plusIdEEE10Policy1000EN6thrust24THRUST_300001_SM_1000_NS6detail15normal_iteratorINSD_10device_ptrIdEEEEPdjS9_dd6squareIdEEEvT0_T1_T2_T3_T4_T6_E12temp_storage+72];
	add.f64 	%fd154, %fd152, %fd153;
	ld.shared.f64 	%fd155, [_ZZN3cub18CUB_300001_SM_10006detail6reduce28DeviceReduceSingleTileKernelINS2_10policy_hubIdjN4cuda3std3__44plusIdEEE10Policy1000EN6thrust24THRUST_300001_SM_1000_NS6detail15normal_iteratorINSD_10device_ptrIdEEEEPdjS9_dd6squareIdEEEvT0_T1_T2_T3_T4_T6_E12temp_storage+80];
	add.f64 	%fd156, %fd154, %fd155;
	ld.shared.f64 	%fd157, [_ZZN3cub18CUB_300001_SM_10006detail6reduce28DeviceReduceSingleTileKernelINS2_10policy_hubIdjN4cuda3std3__44plusIdEEE10Policy1000EN6thrust24THRUST_300001_SM_1000_NS6detail15normal_iteratorINSD_10device_ptrIdEEEEPdjS9_dd6squareIdEEEvT0_T1_T2_T3_T4_T6_E12temp_storage+88];
	add.f64 	%fd158, %fd156, %fd157;
	ld.shared.f64 	%fd159, [_ZZN3cub18CUB_300001_SM_10006detail6reduce28DeviceReduceSingleTileKernelINS2_10policy_hubIdjN4cuda3std3__44plusIdEEE10Policy1000EN6thrust24THRUST_300001_SM_1000_NS6detail15normal_iteratorINSD_10device_ptrIdEEEEPdjS9_dd6squareIdEEEvT0_T1_T2_T3_T4_T6_E12temp_storage+96];
	add.f64 	%fd160, %fd158, %fd159;
	ld.shared.f64 	%fd161, [_ZZN3cub18CUB_300001_SM_10006detail6reduce28DeviceReduceSingleTileKernelINS2_10policy_hubIdjN4cuda3std3__44plusIdEEE10Policy1000EN6thrust24THRUST_300001_SM_1000_NS6detail15normal_iteratorINSD_10device_ptrIdEEEEPdjS9_dd6squareIdEEEvT0_T1_T2_T3_T4_T6_E12temp_storage+104];
	add.f64 	%fd162, %fd160, %fd161;
	ld.shared.f64 	%fd163, [_ZZN3cub18CUB_300001_SM_10006detail6reduce28DeviceReduceSingleTileKernelINS2_10policy_hubIdjN4cuda3std3__44plusIdEEE10Policy1000EN6thrust24THRUST_300001_SM_1000_NS6detail15normal_iteratorINSD_10device_ptrIdEEEEPdjS9_dd6squareIdEEEvT0_T1_T2_T3_T4_T6_E12temp_storage+112];
	add.f64 	%fd164, %fd162, %fd163;
	ld.shared.f64 	%fd165, [_ZZN3cub18CUB_300001_SM_10006detail6reduce28DeviceReduceSingleTileKernelINS2_10policy_hubIdjN4cuda3std3__44plusIdEEE10Policy1000EN6thrust24THRUST_300001_SM_1000_NS6detail15normal_iteratorINSD_10device_ptrIdEEEEPdjS9_dd6squareIdEEEvT0_T1_T2_T3_T4_T6_E12temp_storage+120];
	add.f64 	%fd166, %fd164, %fd165;
	ld.shared.f64 	%fd167, [_ZZN3cub18CUB_300001_SM_10006detail6reduce28DeviceReduceSingleTileKernelINS2_10policy_hubIdjN4cuda3std3__44plusIdEEE10Policy1000EN6thrust24THRUST_300001_SM_1000_NS6detail15normal_iteratorINSD_10device_ptrIdEEEEPdjS9_dd6squareIdEEEvT0_T1_T2_T3_T4_T6_E12temp_storage+128];
	add.f64 	%fd168, %fd166, %fd167;
	ld.shared.f64 	%fd169, [_ZZN3cub18CUB_300001_SM_10006detail6reduce28DeviceReduceSingleTileKernelINS2_10policy_hubIdjN4cuda3std3__44plusIdEEE10Policy1000EN6thrust24THRUST_300001_SM_1000_NS6detail15normal_iteratorINSD_10device_ptrIdEEEEPdjS9_dd6squareIdEEEvT0_T1_T2_T3_T4_T6_E12temp_storage+136];
	add.f64 	%fd170, %fd168, %fd169;
	ld.shared.f64 	%fd171, [_ZZN3cub18CUB_300001_SM_10006detail6reduce28DeviceReduceSingleTileKernelINS2_10policy_hubIdjN4cuda3std3__44plusIdEEE10Policy1000EN6thrust24THRUST_300001_SM_1000_NS6detail15normal_iteratorINSD_10device_ptrIdEEEEPdjS9_dd6squareIdEEEvT0_T1_T2_T3_T4_T6_E12temp_storage+144];
	add.f64 	%fd172, %fd170, %fd171;
	ld.shared.f64 	%fd173, [_ZZN3cub18CUB_300001_SM_10006detail6reduce28DeviceReduceSingleTileKernelINS2_10policy_hubIdjN4cuda3std3__44plusIdEEE10Policy1000EN6thrust24THRUST_300001_SM_1000_NS6detail15normal_iteratorINSD_10device_ptrIdEEEEPdjS9_dd6squareIdEEEvT0_T1_T2_T3_T4_T6_E12temp_storage+152];
	add.f64 	%fd174, %fd172, %fd173;
	ld.shared.f64 	%fd175, [_ZZN3cub18CUB_300001_SM_10006detail6reduce28DeviceReduceSingleTileKernelINS2_10policy_hubIdjN4cuda3std3__44plusIdEEE10Policy1000EN6thrust24THRUST_300001_SM_1000_NS6detail15normal_iteratorINSD_10device_ptrIdEEEEPdjS9_dd6squareIdEEEvT0_T1_T2_T3_T4_T6_E12temp_storage+160];
	add.f64 	%fd176, %fd174, %fd175;
	ld.shared.f64 	%fd177, [_ZZN3cub18CUB_300001_SM_10006detail6reduce28DeviceReduceSingleTileKernelINS2_10policy_hubIdjN4cuda3std3__44plusIdEEE10Policy1000EN6thrust24THRUST_300001_SM_1000_NS6detail15normal_iteratorINSD_10device_ptrIdEEEEPdjS9_dd6squareIdEEEvT0_T1_T2_T3_T4_T6_E12temp_storage+168];
	add.f64 	%fd178, %fd176, %fd177;
	ld.shared.f64 	%fd179, [_ZZN3cub18CUB_300001_SM_10006detail6reduce28DeviceReduceSingleTileKernelINS2_10policy_hubIdjN4cuda3std3__44plusIdEEE10Policy1000EN6thrust24THRUST_300001_SM_1000_NS6detail15normal_iteratorINSD_10device_ptrIdEEEEPdjS9_dd6squareIdEEEvT0_T1_T2_T3_T4_T6_E12temp_storage+176];
	add.f64 	%fd381, %fd178, %fd179;
$L__BB3_50:
	mov.u32 	%r269, %tid.x;
	setp.ne.s32 	%p69, %r269, 0;
	@%p69 bra 	$L__BB3_52;
	add.f64 	%fd359, %fd42, %fd381;
	st.global.f64 	[%rd1], %fd359;
$L__BB3_52:
	ret;

}
	// .globl	_ZN3cub18CUB_300001_SM_10006detail6reduce18DeviceReduceKernelINS2_10policy_hubIdjN4cuda3std3__44plusIdEEE10Policy1000EN6thrust24THRUST_300001_SM_1000_NS6detail15normal_iteratorINSD_10device_ptrIdEEEEjS9_d6squareIdEEEvT0_PT3_T1_NS0_13GridEvenShareISO_EET2_T4_
.visible .entry _ZN3cub18CUB_300001_SM_10006detail6reduce18DeviceReduceKernelINS2_10policy_hubIdjN4cuda3std3__44plusIdEEE10Policy1000EN6thrust24THRUST_300001_SM_1000_NS6detail15normal_iteratorINSD_10device_ptrIdEEEEjS9_d6squareIdEEEvT0_PT3_T1_NS0_13GridEvenShareISO_EET2_T4_(
	.param .align 8 .b8 _ZN3cub18CUB_300001_SM_10006detail6reduce18DeviceReduceKernelINS2_10policy_hubIdjN4cuda3std3__44plusIdEEE10Policy1000EN6thrust24THRUST_300001_SM_1000_NS6detail15normal_iteratorINSD_10device_ptrIdEEEEjS9_d6squareIdEEEvT0_PT3_T1_NS0_13GridEvenShareISO_EET2_T4__param_0[8],
	.param .u64 .ptr .align 1 _ZN3cub18CUB_300001_SM_10006detail6reduce18DeviceReduceKernelINS2_10policy_hubIdjN4cuda3std3__44plusIdEEE10Policy1000EN6thrust24THRUST_300001_SM_1000_NS6detail15normal_iteratorINSD_10device_ptrIdEEEEjS9_d6squareIdEEEvT0_PT3_T1_NS0_13GridEvenShareISO_EET2_T4__param_1,
	.param .u32 _ZN3cub18CUB_300001_SM_10006detail6reduce18DeviceReduceKernelINS2_10policy_hubIdjN4cuda3std3__44plusIdEEE10Policy1000EN6thrust24THRUST_300001_SM_1000_NS6detail15normal_iteratorINSD_10device_ptrIdEEEEjS9_d6squareIdEEEvT0_PT3_T1_NS0_13GridEvenShareISO_EET2_T4__param_2,
	.param .align 4 .b8 _ZN3cub18CUB_300001_SM_10006detail6reduce18DeviceReduceKernelINS2_10policy_hubIdjN4cuda3std3__44plusIdEEE10Policy1000EN6thrust24THRUST_300001_SM_1000_NS6detail15normal_iteratorINSD_10device_ptrIdEEEEjS9_d6squareIdEEEvT0_PT3_T1_NS0_13GridEvenShareISO_EET2_T4__param_3[40],
	.param .align 1 .b8 _ZN3cub18CUB_300001_SM_10006detail6reduce18DeviceReduceKernelINS2_10policy_hubIdjN4cuda3std3__44plusIdEEE10Policy1000EN6thrust24THRUST_300001_SM_1000_NS6detail15normal_iteratorINSD_10device_ptrIdEEEEjS9_d6squareIdEEEvT0_PT3_T1_NS0_13GridEvenShareISO_EET2_T4__param_4[1],
	.param .align 1 .b8 _ZN3cub18CUB_300001_SM_10006detail6reduce18DeviceReduceKernelINS2_10policy_hubIdjN4cuda3std3__44plusIdEEE10Policy1000EN6thrust24THRUST_300001_SM_1000_NS6detail15normal_iteratorINSD_10device_ptrIdEEEEjS9_d6squareIdEEEvT0_PT3_T1_NS0_13GridEvenShareISO_EET2_T4__param_5[1]
)
.maxntid 640
{
	.reg .pred 	%p<69>;
	.reg .b16 	%rs<4>;
	.reg .b32 	%r<355>;
	.reg .b64 	%rd<159>;
	.reg .b64 	%fd<378>;
	// demoted variable
	.shared .align 8 .b8 _ZZN3cub18CUB_300001_SM_10006detail6reduce18DeviceReduceKernelINS2_10policy_hubIdjN4cuda3std3__44plusIdEEE10Policy1000EN6thrust24THRUST_300001_SM_1000_NS6detail15normal_iteratorINSD_10device_ptrIdEEEEjS9_d6squareIdEEEvT0_PT3_T1_NS0_13GridEvenShareISO_EET2_T4_E12temp_storage[192];
	ld.param.u32 	%r1, [_ZN3cub18CUB_300001_SM_10006detail6reduce18DeviceReduceKernelINS2_10policy_hubIdjN4cuda3std3__44plusIdEEE10Policy1000EN6thrust24THRUST_300001_SM_1000_NS6detail15normal_iteratorINSD_10device_ptrIdEEEEjS9_d6squareIdEEEvT0_PT3_T1_NS0_13GridEvenShareISO_EET2_T4__param_3+20];
	ld.param.u32 	%r2, [_ZN3cub18CUB_300001_SM_10006detail6reduce18DeviceReduceKernelINS2_10policy_hubIdjN4cuda3std3__44plusIdEEE10Policy1000EN6thrust24THRUST_300001_SM_1000_NS6detail15normal_iteratorINSD_10device_ptrIdEEEEjS9_d6squareIdEEEvT0_PT3_T1_NS0_13GridEvenShareISO_EET2_T4__param_3+24];
	ld.param.u64 	%rd3, [_ZN3cub18CUB_300001_SM_10006detail6reduce18DeviceReduceKernelINS2_10policy_hubIdjN4cuda3std3__44plusIdEEE10Policy1000EN6thrust24THRUST_300001_SM_1000_NS6detail15normal_iteratorINSD_10device_ptrIdEEEEjS9_d6squareIdEEEvT0_PT3_T1_NS0_13GridEvenShareISO_EET2_T4__param_0];
	ld.param.u64 	%rd2, [_ZN3cub18CUB_300001_SM_10006detail6reduce18DeviceReduceKernelINS2_10policy_hubIdjN4cuda3std3__44plusIdEEE10Policy1000EN6thrust24THRUST_300001_SM_1000_NS6detail15normal_iteratorINSD_10device_ptrIdEEEEjS9_d6squareIdEEEvT0_PT3_T1_NS0_13GridEvenShareISO_EET2_T4__param_1];
	cvta.to.global.u64 	%rd1, %rd3;
	mov.u32 	%r3, %ctaid.x;
	mul.lo.s32 	%r4, %r2, 5120;
	mul.lo.s32 	%r346, %r3, 5120;
	sub.s32 	%r6, %r1, %r346;
	setp.gt.u32 	%p1, %r6, 5119;
	@%p1 bra 	$L__BB4_26;
	mov.u32 	%r7, %tid.x;
	setp.ge.u32 	%p23, %r7, %r6;
	mov.f64 	%fd366, 0d0000000000000000;
	mov.u32 	%r337, %r7;
	@%p23 bra 	$L__BB4_3;
	add.s32 	%r180, %r346, %r7;
	mul.wide.u32 	%rd76, %r180, 8;
	add.s64 	%rd77, %rd1, %rd76;
	ld.global.f64 	%fd179, [%rd77];
	mul.f64 	%fd366, %fd179, %fd179;
	add.s32 	%r337, %r7, 640;
$L__BB4_3:
	setp.ge.u32 	%p24, %r337, %r6;
	@%p24 bra 	$L__BB4_17;
	not.b32 	%r181, %r337;
	add.s32 	%r182, %r1, %r181;
	sub.s32 	%r183, %r182, %r346;
	mul.hi.u32 	%r184, %r183, -858993459;
	shr.u32 	%r185, %r184, 9;
	add.s32 	%r10, %r185, 1;
	and.b32  	%r11, %r10, 15;
	setp.lt.u32 	%p25, %r183, 9600;
	@%p25 bra 	$L__BB4_8;
	add.s32 	%r336, %r337, 5120;
	add.s32 	%r335, %r337, %r346;
	and.b32  	%r186, %r10, 16777200;
	neg.s32 	%r334, %r186;
$L__BB4_6:
	.pragma "nounroll";
	mul.wide.u32 	%rd78, %r335, 8;
	add.s64 	%rd79, %rd1, %rd78;
	ld.global.f64 	%fd181, [%rd79];
	fma.rn.f64 	%fd182, %fd181, %fd181, %fd366;
	add.s32 	%r187, %r335, 640;
	mul.wide.u32 	%rd80, %r187, 8;
	add.s64 	%rd81, %rd1, %rd80;
	ld.global.f64 	%fd183, [%rd81];
	fma.rn.f64 	%fd184, %fd183, %fd183, %fd182;
	add.s32 	%r188, %r335, 1280;
	mul.wide.u32 	%rd82, %r188, 8;
	add.s64 	%rd83, %rd1, %rd82;
	ld.global.f64 	%fd185, [%rd83];
	fma.rn.f64 	%fd186, %fd185, %fd185, %fd184;
	add.s32 	%r189, %r335, 1920;
	mul.wide.u32 	%rd84, %r189, 8;
	add.s64 	%rd85, %rd1, %rd84;
	ld.global.f64 	%fd187, [%rd85];
	fma.rn.f64 	%fd188, %fd187, %fd187, %fd186;
	add.s32 	%r190, %r335, 2560;
	mul.wide.u32 	%rd86, %r190, 8;
	add.s64 	%rd87, %rd1, %rd86;
	ld.global.f64 	%fd189, [%rd87];
	fma.rn.f64 	%fd190, %fd189, %fd189, %fd188;
	add.s32 	%r191, %r335, 3200;
	mul.wide.u32 	%rd88, %r191, 8;
	add.s64 	%rd89, %rd1, %rd88;
	ld.global.f64 	%fd191, [%rd89];
	fma.rn.f64 	%fd192, %fd191, %fd191, %fd190;
	add.s32 	%r192, %r335, 3840;
	mul.wide.u32 	%rd90, %r192, 8;
	add.s64 	%rd91, %rd1, %rd90;
	ld.global.f64 	%fd193, [%rd91];
	fma.rn.f64 	%fd194, %fd193, %fd193, %fd192;
	add.s32 	%r193, %r335, 4480;
	mul.wide.u32 	%rd92, %r193, 8;
	add.s64 	%rd93, %rd1, %rd92;
	ld.global.f64 	%fd195, [%rd93];
	fma.rn.f64 	%fd196, %fd195, %fd195, %fd194;
	add.s32 	%r194, %r335, 5120;
	mul.wide.u32 	%rd94, %r194, 8;
	add.s64 	%rd95, %rd1, %rd94;
	ld.global.f64 	%fd197, [%rd95];
	fma.rn.f64 	%fd198, %fd197, %fd197, %fd196;
	add.s32 	%r195, %r335, 5760;
	mul.wide.u32 	%rd96, %r195, 8;
	add.s64 	%rd97, %rd1, %rd96;
	ld.global.f64 	%fd199, [%rd97];
	fma.rn.f64 	%fd200, %fd199, %fd199, %fd198;
	add.s32 	%r196, %r335, 6400;
	mul.wide.u32 	%rd98, %r196, 8;
	add.s64 	%rd99, %rd1, %rd98;
	ld.global.f64 	%fd201, [%rd99];
	fma.rn.f64 	%fd202, %fd201, %fd201, %fd200;
	add.s32 	%r197, %r335, 7040;
	mul.wide.u32 	%rd100, %r197, 8;
	add.s64 	%rd101, %rd1, %rd100;
	ld.global.f64 	%fd203, [%rd101];
	fma.rn.f64 	%fd204, %fd203, %fd203, %fd202;
	add.s32 	%r198, %r335, 7680;
	mul.wide.u32 	%rd102, %r198, 8;
	add.s64 	%rd103, %rd1, %rd102;
	ld.global.f64 	%fd205, [%rd103];
	fma.rn.f64 	%fd206, %fd205, %fd205, %fd204;
	add.s32 	%r199, %r335, 8320;
	mul.wide.u32 	%rd104, %r199, 8;
	add.s64 	%rd105, %rd1, %rd104;
	ld.global.f64 	%fd207, [%rd105];
	fma.rn.f64 	%fd208, %fd207, %fd207, %fd206;
	add.s32 	%r200, %r335, 8960;
	mul.wide.u32 	%rd106, %r200, 8;
	add.s64 	%rd107, %rd1, %rd106;
	ld.global.f64 	%fd209, [%rd107];
	fma.rn.f64 	%fd210, %fd209, %fd209, %fd208;
	add.s32 	%r201, %r335, 9600;
	mul.wide.u32 	%rd108, %r201, 8;
	add.s64 	%rd109, %rd1, %rd108;
	ld.global.f64 	%fd211, [%rd109];
	fma.rn.f64 	%fd366, %fd211, %fd211, %fd210;
	add.s32 	%r336, %r336, 10240;
	add.s32 	%r335, %r335, 10240;
	add.s32 	%r334, %r334, 16;
	setp.ne.s32 	%p26, %r334, 0;
	@%p26 bra 	$L__BB4_6;
	add.s32 	%r337, %r336, -5120;
$L__BB4_8:
	setp.eq.s32 	%p27, %r11, 0;
	@%p27 bra 	$L__BB4_17;
	and.b32  	%r23, %r10, 7;
	setp.lt.u32 	%p28, %r11, 8;
	@%p28 bra 	$L__BB4_11;
	add.s32 	%r202, %r337, %r346;
	mul.wide.u32 	%rd110, %r202, 8;
	add.s64 	%rd111, %rd1, %rd110;
	ld.global.f64 	%fd213, [%rd111];
	fma.rn.f64 	%fd214, %fd213, %fd213, %fd366;
	add.s32 	%r203, %r202, 640;
	mul.wide.u32 	%rd112, %r203, 8;
	add.s64 	%rd113, %rd1, %rd112;
	ld.global.f64 	%fd215, [%rd113];
	fma.rn.f64 	%fd216, %fd215, %fd215, %fd214;
	add.s32 	%r204, %r202, 1280;
	mul.wide.u32 	%rd114, %r204, 8;
	add.s64 	%rd115, %rd1, %rd114;
	ld.global.f64 	%fd217, [%rd115];
	fma.rn.f64 	%fd218, %fd217, %fd217, %fd216;
	add.s32 	%r205, %r202, 1920;
	mul.wide.u32 	%rd116, %r205, 8;
	add.s64 	%rd117, %rd1, %rd116;
	ld.global.f64 	%fd219, [%rd117];
	fma.rn.f64 	%fd220, %fd219, %fd219, %fd218;
	add.s32 	%r206, %r202, 2560;
	mul.wide.u32 	%rd118, %r206, 8;
	add.s64 	%rd119, %rd1, %rd118;
	ld.global.f64 	%fd221, [%rd119];
	fma.rn.f64 	%fd222, %fd221, %fd221, %fd220;
	add.s32 	%r207, %r202, 3200;
	mul.wide.u32 	%rd120, %r207, 8;
	add.s64 	%rd121, %rd1, %rd120;
	ld.global.f64 	%fd223, [%rd121];
	fma.rn.f64 	%fd224, %fd223, %fd223, %fd222;
	add.s32 	%r208, %r202, 3840;
	mul.wide.u32 	%rd122, %r208, 8;
	add.s64 	%rd123, %rd1, %rd122;
	ld.global.f64 	%fd225, [%rd123];
	fma.rn.f64 	%fd226, %fd225, %fd225, %fd224;
	add.s32 	%r209, %r202, 4480;
	mul.wide.u32 	%rd124, %r209, 8;
	add.s64 	%rd125, %rd1, %rd124;
	ld.global.f64 	%fd227, [%rd125];
	fma.rn.f64 	%fd366, %fd227, %fd227, %fd226;
	add.s32 	%r337, %r337, 5120;
$L__BB4_11:
	setp.eq.s32 	%p29, %r23, 0;
	@%p29 bra 	$L__BB4_17;
	and.b32  	%r26, %r10, 3;
	setp.lt.u32 	%p30, %r23, 4;
	@%p30 bra 	$L__BB4_14;
	add.s32 	%r210, %r337, %r346;
	mul.wide.u32 	%rd126, %r210, 8;
	add.s64 	%rd127, %rd1, %rd126;
	ld.global.f64 	%fd229, [%rd127];
	fma.rn.f64 	%fd230, %fd229, %fd229, %fd366;
	add.s32 	%r211, %r210, 640;
	mul.wide.u32 	%rd128, %r211, 8;
	add.s64 	%rd129, %rd1, %rd128;
	ld.global.f64 	%fd231, [%rd129];
	fma.rn.f64 	%fd232, %fd231, %fd231, %fd230;
	add.s32 	%r212, %r210, 1280;
	mul.wide.u32 	%rd130, %r212, 8;
	add.s64 	%rd131, %rd1, %rd130;
	ld.global.f64 	%fd233, [%rd131];
	fma.rn.f64 	%fd234, %fd233, %fd233, %fd232;
	add.s32 	%r213, %r210, 1920;
	mul.wide.u32 	%rd132, %r213, 8;
	add.s64 	%rd133, %rd1, %rd132;
	ld.global.f64 	%fd235, [%rd133];
	fma.rn.f64 	%fd366, %fd235, %fd235, %fd234;
	add.s32 	%r337, %r337, 2560;
$L__BB4_14:
	setp.eq.s32 	%p31, %r26, 0;
	@%p31 bra 	$L__BB4_17;
	add.s32 	%r341, %r337, %r346;
	neg.s32 	%r340, %r26;
$L__BB4_16:
	.pragma "nounroll";
	mul.wide.u32 	%rd134, %r341, 8;
	add.s64 	%rd135, %rd1, %rd134;
	ld.global.f64 	%fd236, [%rd135];
	fma.rn.f64 	%fd366, %fd236, %fd236, %fd366;
	add.s32 	%r341, %r341, 640;
	add.s32 	%r340, %r340, 1;
	setp.ne.s32 	%p32, %r340, 0;
	@%p32 bra 	$L__BB4_16;
$L__BB4_17:
	setp.lt.u32 	%p33, %r6, 640;
	@%p33 bra 	$L__BB4_22;
	// begin inline asm
	mov.u32 %r277, %laneid;
	// end inline asm
	mov.b64 	%rd146, %fd366;
	mov.b64 	{%r279, %r284}, %rd146;
	mov.b32 	%r285, 1;
	mov.b32 	%r326, 31;
	mov.b32 	%r327, -1;
	// begin inline asm
	shfl.sync.down.b32 %r278, %r279, %r285, %r326, %r327;
	// end inline asm
	// begin inline asm
	shfl.sync.down.b32 %r283, %r284, %r285, %r326, %r327;
	// end inline asm
	mov.b64 	%rd147, {%r278, %r283};
	mov.b64 	%fd307, %rd147;
	setp.gt.s32 	%p61, %r277, 30;
	add.f64 	%fd308, %fd366, %fd307;
	selp.f64 	%fd309, %fd366, %fd308, %p61;
	mov.b64 	%rd148, %fd309;
	mov.b64 	{%r289, %r294}, %rd148;
	mov.b32 	%r295, 2;
	// begin inline asm
	shfl.sync.down.b32 %r288, %r289, %r295, %r326, %r327;
	// end inline asm
	// begin inline asm
	shfl.sync.down.b32 %r293, %r294, %r295, %r326, %r327;
	// end inline asm
	mov.b64 	%rd149, {%r288, %r293};
	mov.b64 	%fd310, %rd149;
	setp.gt.s32 	%p62, %r277, 29;
	add.f64 	%fd311, %fd309, %fd310;
	selp.f64 	%fd312, %fd309, %fd311, %p62;
	mov.b64 	%rd150, %fd312;
	mov.b64 	{%r299, %r304}, %rd150;
	mov.b32 	%r305, 4;
	// begin inline asm
	shfl.sync.down.b32 %r298, %r299, %r305, %r326, %r327;
	// end inline asm
	// begin inline asm
	shfl.sync.down.b32 %r303, %r304, %r305, %r326, %r327;
	// end inline asm
	mov.b64 	%rd151, {%r298, %r303};
	mov.b64 	%fd313, %rd151;
	setp.gt.s32 	%p63, %r277, 27;
	add.f64 	%fd314, %fd312, %fd313;
	selp.f64 	%fd315, %fd312, %fd314, %p63;
	mov.b64 	%rd152, %fd315;
	mov.b64 	{%r309, %r314}, %rd152;
	mov.b32 	%r315, 8;
	// begin inline asm
	shfl.sync.down.b32 %r308, %r309, %r315, %r326, %r327;
	// end inline asm
	// begin inline asm
	shfl.sync.down.b32 %r313, %r314, %r315, %r326, %r327;
	// end inline asm
	mov.b64 	%rd153, {%r308, %r313};
	mov.b64 	%fd316, %rd153;
	setp.gt.s32 	%p64, %r277, 23;
	add.f64 	%fd317, %fd315, %fd316;
	selp.f64 	%fd318, %fd315, %fd317, %p64;
	mov.b64 	%rd154, %fd318;
	mov.b64 	{%r319, %r324}, %rd154;
	mov.b32 	%r325, 16;
	// begin inline asm
	shfl.sync.down.b32 %r318, %r319, %r325, %r326, %r327;
	// end inline asm
	// begin inline asm
	shfl.sync.down.b32 %r323, %r324, %r325, %r326, %r327;
	// end inline asm
	mov.b64 	%rd155, {%r318, %r323};
	mov.b64 	%fd319, %rd155;
	setp.gt.s32 	%p65, %r277, 15;
	add.f64 	%fd16, %fd318, %fd319;
	selp.f64 	%fd377, %fd318, %fd16, %p65;
	setp.ne.s32 	%p66, %r277, 0;
	@%p66 bra 	$L__BB4_20;
	shr.u32 	%r328, %r7, 2;
	and.b32  	%r329, %r328, 248;
	mov.u32 	%r330, _ZZN3cub18CUB_300001_SM_10006detail6reduce18DeviceReduceKernelINS2_10policy_hubIdjN4cuda3std3__44plusIdEEE10Policy1000EN6thrust24THRUST_300001_SM_1000_NS6detail15normal_iteratorINSD_10device_ptrIdEEEEjS9_d6squareIdEEEvT0_PT3_T1_NS0_13GridEvenShareISO_EET2_T4_E12temp_storage;
	add.s32 	%r331, %r330, %r329;
	st.shared.f64 	[%r331+24], %fd16;
$L__BB4_20:
	bar.sync 	0;
	setp.ne.s32 	%p67, %r7, 0;
	@%p67 bra 	$L__BB4_48;
	ld.shared.f64 	%fd320, [_ZZN3cub18CUB_300001_SM_10006detail6reduce18DeviceReduceKernelINS2_10policy_hubIdjN4cuda3std3__44plusIdEEE10Policy1000EN6thrust24THRUST_300001_SM_1000_NS6detail15normal_iteratorINSD_10device_ptrIdEEEEjS9_d6squareIdEEEvT0_PT3_T1_NS0_13GridEvenShareISO_EET2_T4_E12temp_storage+32];
	add.f64 	%fd321, %fd377, %fd320;
	ld.shared.f64 	%fd322, [_ZZN3cub18CUB_300001_SM_10006detail6reduce18DeviceReduceKernelINS2_10policy_hubIdjN4cuda3std3__44plusIdEEE10Policy1000EN6thrust24THRUST_300001_SM_1000_NS6detail15normal_iteratorINSD_10device_ptrIdEEEEjS9_d6squareIdEEEvT0_PT3_T1_NS0_13GridEvenShareISO_EET2_T4_E12temp_storage+40];
	add.f64 	%fd323, %fd321, %fd322;
	ld.shared.f64 	%fd324, [_ZZN3cub18CUB_300001_SM_10006detail6reduce18DeviceReduceKernelINS2_10policy_hubIdjN4cuda3std3__44plusIdEEE10Policy1000EN6thrust24THRUST_300001_SM_1000_NS6detail15normal_iteratorINSD_10device_ptrIdEEEEjS9_d6squareIdEEEvT0_PT3_T1_NS0_13GridEvenShareISO_EET2_T4_E12temp_storage+48];
	add.f64 	%fd325, %fd323, %fd324;
	ld.shared.f64 	%fd326, [_ZZN3cub18CUB_300001_SM_10006detail6reduce18DeviceReduceKernelINS2_10policy_hubIdjN4cuda3std3__44plusIdEEE10Policy1000EN6thrust24THRUST_300001_SM_1000_NS6detail15normal_iteratorINSD_10device_ptrIdEEEEjS9_d6squareIdEEEvT0_PT3_T1_NS0_13GridEvenShareISO_EET2_T4_E12temp_storage+56];
	add.f64 	%fd327, %fd325, %fd326;
	ld.shared.f64 	%fd328, [_ZZN3cub18CUB_300001_SM_10006detail6reduce18DeviceReduceKernelINS2_10policy_hubIdjN4cuda3std3__44plusIdEEE10Policy1000EN6thrust24THRUST_300001_SM_1000_NS6detail15normal_iteratorINSD_10device_ptrIdEEEEjS9_d6squareIdEEEvT0_PT3_T1_NS0_13GridEvenShareISO_EET2_T4_E12temp_storage+64];
	add.f64 	%fd329, %fd327, %fd328;
	ld.shared.f64 	%fd330, [_ZZN3cub18CUB_300001_SM_10006detail6reduce18DeviceReduceKernelINS2_10policy_hubIdjN4cuda3std3__44plusIdEEE10Policy1000EN6thrust24THRUST_300001_SM_1000_NS6detail15normal_iteratorINSD_10device_ptrIdEEEEjS9_d6squareIdEEEvT0_PT3_T1_NS0_13GridEvenShareISO_EET2_T4_E12temp_storage+72];
	add.f64 	%fd331, %fd329, %fd330;
	ld.shared.f64 	%fd332, [_ZZN3cub18CUB_300001_SM_10006detail6reduce18DeviceReduceKernelINS2_10policy_hubIdjN4cuda3std3__44plusIdEEE10Policy1000EN6thrust24THRUST_300001_SM_1000_NS6detail15normal_iteratorINSD_10device_ptrIdEEEEjS9_d6squareIdEEEvT0_PT3_T1_NS0_13GridEvenShareISO_EET2_T4_E12temp_storage+80];
	add.f64 	%fd333, %fd331, %fd332;
	ld.shared.f64 	%fd334, [_ZZN3cub18CUB_300001_SM_10006detail6reduce18DeviceReduceKernelINS2_10policy_hubIdjN4cuda3std3__44plusIdEEE10Policy1000EN6thrust24THRUST_300001_SM_1000_NS6detail15normal_iteratorINSD_10device_ptrIdEEEEjS9_d6squareIdEEEvT0_PT3_T1_NS0_13GridEvenShareISO_EET2_T4_E12temp_storage+88];
	add.f64 	%fd335, %fd333, %fd334;
	ld.shared.f64 	%fd336, [_ZZN3cub18CUB_300001_SM_10006detail6reduce18DeviceReduceKernelINS2_10policy_hubIdjN4cuda3std3__44plusIdEEE10Policy1000EN6thrust24THRUST_300001_SM_1000_NS6detail15normal_iteratorINSD_10device_ptrIdEEEEjS9_d6squareIdEEEvT0_PT3_T1_NS0_13GridEvenShareISO_EET2_T4_E12temp_storage+96];
	add.f64 	%fd337, %fd335, %fd336;
	ld.shared.f64 	%fd338, [_ZZN3cub18CUB_300001_SM_10006detail6reduce18DeviceReduceKernelINS2_10policy_hubIdjN4cuda3std3__44plusIdEEE10Policy1000EN6thrust24THRUST_300001_SM_1000_NS6detail15normal_iteratorINSD_10device_ptrIdEEEEjS9_d6squareIdEEEvT0_PT3_T1_NS0_13GridEvenShareISO_EET2_T4_E12temp_storage+104];
	add.f64 	%fd339, %fd337, %fd338;
	ld.shared.f64 	%fd340, [_ZZN3cub18CUB_300001_SM_10006detail6reduce18DeviceReduceKernelINS2_10policy_hubIdjN4cuda3std3__44plusIdEEE10Policy1000EN6thrust24THRUST_300001_SM_1000_NS6detail15normal_iteratorINSD_10device_ptrIdEEEEjS9_d6squareIdEEEvT0_PT3_T1_NS0_13GridEvenShareISO_EET2_T4_E12temp_storage+112];
	add.f64 	%fd341, %fd339, %fd340;
	ld.shared.f64 	%fd342, [_ZZN3cub18CUB_300001_SM_10006detail6reduce18DeviceReduceKernelINS2_10policy_hubIdjN4cuda3std3__44plusIdEEE10Policy1000EN6thrust24THRUST_300001_SM_1000_NS6detail15normal_iteratorINSD_10device_ptrIdEEEEjS9_d6squareIdEEEvT0_PT3_T1_NS0_13GridEvenShareISO_EET2_T4_E12temp_storage+120];
	add.f64 	%fd343, %fd341, %fd342;
	ld.shared.f64 	%fd344, [_ZZN3cub18CUB_300001_SM_10006detail6reduce18DeviceReduceKernelINS2_10policy_hubIdjN4cuda3std3__44plusIdEEE10Policy1000EN6thrust24THRUST_300001_SM_1000_NS6detail15normal_iteratorINSD_10device_ptrIdEEEEjS9_d6squareIdEEEvT0_PT3_T1_NS0_13GridEvenShareISO_EET2_T4_E12temp_storage+128];
	add.f64 	%fd345, %fd343, %fd344;
	ld.shared.f64 	%fd346, [_ZZN3cub18CUB_300001_SM_10006detail6reduce18DeviceReduceKernelINS2_10policy_hubIdjN4cuda3std3__44plusIdEEE10Policy1000EN6thrust24THRUST_300001_SM_1000_NS6detail15normal_iteratorINSD_10device_ptrIdEEEEjS9_d6squareIdEEEvT0_PT3_T1_NS0_13GridEvenShareISO_EET2_T4_E12temp_storage+136];
	add.f64 	%fd347, %fd345, %fd346;
	ld.shared.f64 	%fd348, [_ZZN3cub18CUB_300001_SM_10006detail6reduce18DeviceReduceKernelINS2_10policy_hubIdjN4cuda3std3__44plusIdEEE10Policy1000EN6thrust24THRUST_300001_SM_1000_NS6detail15normal_iteratorINSD_10device_ptrIdEEEEjS9_d6squareIdEEEvT0_PT3_T1_NS0_13GridEvenShareISO_EET2_T4_E12temp_storage+144];
	add.f64 	%fd349, %fd347, %fd348;
	ld.shared.f64 	%fd350, [_ZZN3cub18CUB_300001_SM_10006detail6reduce18DeviceReduceKernelINS2_10policy_hubIdjN4cuda3std3__44plusIdEEE10Policy1000EN6thrust24THRUST_300001_SM_1000_NS6detail15normal_iteratorINSD_10device_ptrIdEEEEjS9_d6squareIdEEEvT0_PT3_T1_NS0_13GridEvenShareISO_EET2_T4_E12temp_storage+152];
	add.f64 	%fd351, %fd349, %fd350;
	ld.shared.f64 	%fd352, [_ZZN3cub18CUB_300001_SM_10006detail6reduce18DeviceReduceKernelINS2_10policy_hubIdjN4cuda3std3__44plusIdEEE10Policy1000EN6thrust24THRUST_300001_SM_1000_NS6detail15normal_iteratorINSD_10device_ptrIdEEEEjS9_d6squareIdEEEvT0_PT3_T1_NS0_13GridEvenShareISO_EET2_T4_E12temp_storage+160];
	add.f64 	%fd353, %fd351, %fd352;
	ld.shared.f64 	%fd354, [_ZZN3cub18CUB_300001_SM_10006detail6reduce18DeviceReduceKernelINS2_10policy_hubIdjN4cuda3std3__44plusIdEEE10Policy1000EN6thrust24THRUST_300001_SM_1000_NS6detail15normal_iteratorINSD_10device_ptrIdEEEEjS9_d6squareIdEEEvT0_PT3_T1_NS0_13GridEvenShareISO_EET2_T4_E12temp_storage+168];
	add.f64 	%fd355, %fd353, %fd354;
	ld.shared.f64 	%fd356, [_ZZN3cub18CUB_300001_SM_10006detail6reduce18DeviceReduceKernelINS2_10policy_hubIdjN4cuda3std3__44plusIdEEE10Policy1000EN6thrust24THRUST_300001_SM_1000_NS6detail15normal_iteratorINSD_10device_ptrIdEEEEjS9_d6squareIdEEEvT0_PT3_T1_NS0_13GridEvenShareISO_EET2_T4_E12temp_storage+176];
	add.f64 	%fd377, %fd355, %fd356;
	bra.uni 	$L__BB4_48;
$L__BB4_22:
	// begin inline asm
	mov.u32 %r214, %laneid;
	// end inline asm
	and.b32  	%r265, %r7, 992;
	add.s32 	%r266, %r265, 32;
	setp.gt.u32 	%p34, %r266, %r6;
	not.b32 	%r267, %r265;
	add.s32 	%r268, %r6, %r267;
	selp.b32 	%r263, %r268, 31, %p34;
	mov.b64 	%rd136, %fd366;
	mov.b64 	{%r216, %r221}, %rd136;
	mov.b32 	%r222, 1;
	mov.b32 	%r264, -1;
	// begin inline asm
	shfl.sync.down.b32 %r215, %r216, %r222, %r263, %r264;
	// end inline asm
	// begin inline asm
	shfl.sync.down.b32 %r220, %r221, %r222, %r263, %r264;
	// end inline asm
	mov.b64 	%rd137, {%r215, %r220};
	mov.b64 	%fd237, %rd137;
	setp.lt.s32 	%p35, %r214, %r263;
	add.f64 	%fd238, %fd366, %fd237;
	selp.f64 	%fd239, %fd238, %fd366, %p35;
	mov.b64 	%rd138, %fd239;
	mov.b64 	{%r226, %r231}, %rd138;
	mov.b32 	%r232, 2;
	// begin inline asm
	shfl.sync.down.b32 %r225, %r226, %r232, %r263, %r264;
	// end inline asm
	// begin inline asm
	shfl.sync.down.b32 %r230, %r231, %r232, %r263, %r264;
	// end inline asm
	mov.b64 	%rd139, {%r225, %r230};
	mov.b64 	%fd240, %rd139;
	add.s32 	%r269, %r214, 2;
	setp.gt.s32 	%p36, %r269, %r263;
	add.f64 	%fd241, %fd239, %fd240;
	selp.f64 	%fd242, %fd239, %fd241, %p36;
	mov.b64 	%rd140, %fd242;
	mov.b64 	{%r236, %r241}, %rd140;
	mov.b32 	%r242, 4;
	// begin inline asm
	shfl.sync.down.b32 %r235, %r236, %r242, %r263, %r264;
	// end inline asm
	// begin inline asm
	shfl.sync.down.b32 %r240, %r241, %r242, %r263, %r264;
	// end inline asm
	mov.b64 	%rd141, {%r235, %r240};
	mov.b64 	%fd243, %rd141;
	add.s32 	%r270, %r214, 4;
	setp.gt.s32 	%p37, %r270, %r263;
	add.f64 	%fd244, %fd242, %fd243;
	selp.f64 	%fd245, %fd242, %fd244, %p37;
	mov.b64 	%rd142, %fd245;
	mov.b64 	{%r246, %r251}, %rd142;
	mov.b32 	%r252, 8;
	// begin inline asm
	shfl.sync.down.b32 %r245, %r246, %r252, %r263, %r264;
	// end inline asm
	// begin inline asm
	shfl.sync.down.b32 %r250, %r251, %r252, %r263, %r264;
	// end inline asm
	mov.b64 	%rd143, {%r245, %r250};
	mov.b64 	%fd246, %rd143;
	add.s32 	%r271, %r214, 8;
	setp.gt.s32 	%p38, %r271, %r263;
	add.f64 	%fd247, %fd245, %fd246;
	selp.f64 	%fd248, %fd245, %fd247, %p38;
	mov.b64 	%rd144, %fd248;
	mov.b64 	{%r256, %r261}, %rd144;
	mov.b32 	%r262, 16;
	// begin inline asm
	shfl.sync.down.b32 %r255, %r256, %r262, %r263, %r264;
	// end inline asm
	// begin inline asm
	shfl.sync.down.b32 %r260, %r261, %r262, %r263, %r264;
	// end inline asm
	mov.b64 	%rd145, {%r255, %r260};
	mov.b64 	%fd249, %rd145;
	add.s32 	%r272, %r214, 16;
	setp.gt.s32 	%p39, %r272, %r263;
	add.f64 	%fd250, %fd248, %fd249;
	selp.f64 	%fd377, %fd248, %fd250, %p39;
	setp.ne.s32 	%p40, %r214, 0;
	@%p40 bra 	$L__BB4_24;
	shr.u32 	%r273, %r7, 2;
	and.b32  	%r274, %r273, 248;
	mov.u32 	%r275, _ZZN3cub18CUB_300001_SM_10006detail6reduce18DeviceReduceKernelINS2_10policy_hubIdjN4cuda3std3__44plusIdEEE10Policy1000EN6thrust24THRUST_300001_SM_1000_NS6detail15normal_iteratorINSD_10device_ptrIdEEEEjS9_d6squareIdEEEvT0_PT3_T1_NS0_13GridEvenShareISO_EET2_T4_E12temp_storage;
	add.s32 	%r276, %r275, %r274;
	st.shared.f64 	[%r276+24], %fd377;
$L__BB4_24:
	bar.sync 	0;
	setp.ne.s32 	%p41, %r7, 0;
	@%p41 bra 	$L__BB4_48;
	setp.gt.u32 	%p42, %r6, 32;
	ld.shared.f64 	%fd251, [_ZZN3cub18CUB_300001_SM_10006detail6reduce18DeviceReduceKernelINS2_10policy_hubIdjN4cuda3std3__44plusIdEEE10Policy1000EN6thrust24THRUST_300001_SM_1000_NS6detail15normal_iteratorINSD_10device_ptrIdEEEEjS9_d6squareIdEEEvT0_PT3_T1_NS0_13GridEvenShareISO_EET2_T4_E12temp_storage+32];
	add.f64 	%fd252, %fd377, %fd251;
	selp.f64 	%fd253, %fd252, %fd377, %p42;
	setp.gt.u32 	%p43, %r6, 64;
	ld.shared.f64 	%fd254, [_ZZN3cub18CUB_300001_SM_10006detail6reduce18DeviceReduceKernelINS2_10policy_hubIdjN4cuda3std3__44plusIdEEE10Policy1000EN6thrust24THRUST_300001_SM_1000_NS6detail15normal_iteratorINSD_10device_ptrIdEEEEjS9_d6squareIdEEEvT0_PT3_T1_NS0_13GridEvenShareISO_EET2_T4_E12temp_storage+40];
	add.f64 	%fd255, %fd254, %fd253;
	selp.f64 	%fd256, %fd255, %fd253, %p43;
	setp.gt.u32 	%p44, %r6, 96;
	ld.shared.f64 	%fd257, [_ZZN3cub18CUB_300001_SM_10006detail6reduce18DeviceReduceKernelINS2_10policy_hubIdjN4cuda3std3__44plusIdEEE10Policy1000EN6thrust24THRUST_300001_SM_1000_NS6detail15normal_iteratorINSD_10device_ptrIdEEEEjS9_d6squareIdEEEvT0_PT3_T1_NS0_13GridEvenShareISO_EET2_T4_E12temp_storage+48];
	add.f64 	%fd258, %fd257, %fd256;
	selp.f64 	%fd259, %fd258, %fd256, %p44;
	setp.gt.u32 	%p45, %r6, 128;
	ld.shared.f64 	%fd260, [_ZZN3cub18CUB_300001_SM_10006detail6reduce18DeviceReduceKernelINS2_10policy_hubIdjN4cuda3std3__44plusIdEEE10Policy1000EN6thrust24THRUST_300001_SM_1000_NS6detail15normal_iteratorINSD_10device_ptrIdEEEEjS9_d6squareIdEEEvT0_PT3_T1_NS0_13GridEvenShareISO_EET2_T4_E12temp_storage+56];
	add.f64 	%fd261, %fd260, %fd259;
	selp.f64 	%fd262, %fd261, %fd259, %p45;
	setp.gt.u32 	%p46, %r6, 160;
	ld.shared.f64 	%fd263, [_ZZN3cub18CUB_300001_SM_10006detail6reduce18DeviceReduceKernelINS2_10policy_hubIdjN4cuda3std3__44plusIdEEE10Policy1000EN6thrust24THRUST_300001_SM_1000_NS6detail15normal_iteratorINSD_10device_ptrIdEEEEjS9_d6squareIdEEEvT0_PT3_T1_NS0_13GridEvenShareISO_EET2_T4_E12temp_storage+64];
	add.f64 	%fd264, %fd263, %fd262;
	selp.f64 	%fd265, %fd264, %fd262, %p46;
	setp.gt.u32 	%p47, %r6, 192;
	ld.shared.f64 	%fd266, [_ZZN3cub18CUB_300001_SM_10006detail6reduce18DeviceReduceKernelINS2_10policy_hubIdjN4cuda3std3__44plusIdEEE10Policy1000EN6thrust24THRUST_300001_SM_1000_NS6detail15normal_iteratorINSD_10device_ptrIdEEEEjS9_d6squareIdEEEvT0_PT3_T1_NS0_13GridEvenShareISO_EET2_T4_E12temp_storage+72];
	add.f64 	%fd267, %fd266, %fd265;
	selp.f64 	%fd268, %fd267, %fd265, %p47;
	setp.gt.u32 	%p48, %r6, 224;
	ld.shared.f64 	%fd269, [_ZZN3cub18CUB_300001_SM_10006detail6reduce18DeviceReduceKernelINS2_10policy_hubIdjN4cuda3std3__44plusIdEEE10Policy1000EN6thrust24THRUST_300001_SM_1000_NS6detail15normal_iteratorINSD_10device_ptrIdEEEEjS9_d6squareIdEEEvT0_PT3_T1_NS0_13GridEvenShareISO_EET2_T4_E12temp_storage+80];
	add.f64 	%fd270, %fd269, %fd268;
	selp.f64 	%fd271, %fd270, %fd268, %p48;
	setp.gt.u32 	%p49, %r6, 256;
	ld.shared.f64 	%fd272, [_ZZN3cub18CUB_300001_SM_10006detail6reduce18DeviceReduceKernelINS2_10policy_hubIdjN4cuda3std3__44plusIdEEE10Policy1000EN6thrust24THRUST_300001_SM_1000_NS6detail15normal_iteratorINSD_10device_ptrIdEEEEjS9_d6squareIdEEEvT0_PT3_T1_NS0_13GridEvenShareISO_EET2_T4_E12temp_storage+88];
	add.f64 	%fd273, %fd272, %fd271;
	selp.f64 	%fd274, %fd273, %fd271, %p49;
	setp.gt.u32 	%p50, %r6, 288;
	ld.shared.f64 	%fd275, [_ZZN3cub18CUB_300001_SM_10006detail6reduce18DeviceReduceKernelINS2_10policy_hubIdjN4cuda3std3__44plusIdEEE10Policy1000EN6thrust24THRUST_300001_SM_1000_NS6detail15normal_iteratorINSD_10device_ptrIdEEEEjS9_d6squareIdEEEvT0_PT3_T1_NS0_13GridEvenShareISO_EET2_T4_E12temp_storage+96];
	add.f64 	%fd276, %fd275, %fd274;
	selp.f64 	%fd277, %fd276, %fd274, %p50;
	setp.gt.u32 	%p51, %r6, 320;
	ld.shared.f64 	%fd278, [_ZZN3cub18CUB_300001_SM_10006detail6reduce18DeviceReduceKernelINS2_10policy_hubIdjN4cuda3std3__44plusIdEEE10Policy1000EN6thrust24THRUST_300001_SM_1000_NS6detail15normal_iteratorINSD_10device_ptrIdEEEEjS9_d6squareIdEEEvT0_PT3_T1_NS0_13GridEvenShareISO_EET2_T4_E12temp_storage+104];
	add.f64 	%fd279, %fd278, %fd277;
	selp.f64 	%fd280, %fd279, %fd277, %p51;
	setp.gt.u32 	%p52, %r6, 352;
	ld.shared.f64 	%fd281, [_ZZN3cub18CUB_300001_SM_10006detail6reduce18DeviceReduceKernelINS2_10policy_hubIdjN4cuda3std3__44plusIdEEE10Policy1000EN6thrust24THRUST_300001_SM_1000_NS6detail15normal_iteratorINSD_10device_ptrIdEEEEjS9_d6squareIdEEEvT0_PT3_T1_NS0_13GridEvenShareISO_EET2_T4_E12temp_storage+112];
	add.f64 	%fd282, %fd281, %fd280;
	selp.f64 	%fd283, %fd282, %fd280, %p52;
	setp.gt.u32 	%p53, %r6, 384;
	ld.shared.f64 	%fd284, [_ZZN3cub18CUB_300001_SM_10006detail6reduce18DeviceReduceKernelINS2_10policy_hubIdjN4cuda3std3__44plusIdEEE10Policy1000EN6thrust24THRUST_300001_SM_1000_NS6detail15normal_iteratorINSD_10device_ptrIdEEEEjS9_d6squareIdEEEvT0_PT3_T1_NS0_13GridEvenShareISO_EET2_T4_E12temp_storage+120];
	add.f64 	%fd285, %fd284, %fd283;
	selp.f64 	%fd286, %fd285, %fd283, %p53;
	setp.gt.u32 	%p54, %r6, 416;
	ld.shared.f64 	%fd287, [_ZZN3cub18CUB_300001_SM_10006detail6reduce18DeviceReduceKernelINS2_10policy_hubIdjN4cuda3std3__44plusIdEEE10Policy1000EN6thrust24THRUST_300001_SM_1000_NS6detail15normal_iteratorINSD_10device_ptrIdEEEEjS9_d6squareIdEEEvT0_PT3_T1_NS0_13GridEvenShareISO_EET2_T4_E12temp_storage+128];
	add.f64 	%fd288, %fd287, %fd286;
	selp.f64 	%fd289, %fd288, %fd286, %p54;
	setp.gt.u32 	%p55, %r6, 448;
	ld.shared.f64 	%fd290, [_ZZN3cub18CUB_300001_SM_10006detail6reduce18DeviceReduceKernelINS2_10policy_hubIdjN4cuda3std3__44plusIdEEE10Policy1000EN6thrust24THRUST_300001_SM_1000_NS6detail15normal_iteratorINSD_10device_ptrIdEEEEjS9_d6squareIdEEEvT0_PT3_T1_NS0_13GridEvenShareISO_EET2_T4_E12temp_storage+136];
	add.f64 	%fd291, %fd290, %fd289;
	selp.f64 	%fd292, %fd291, %fd289, %p55;
	setp.gt.u32 	%p56, %r6, 480;
	ld.shared.f64 	%fd293, [_ZZN3cub18CUB_300001_SM_10006detail6reduce18DeviceReduceKernelINS2_10policy_hubIdjN4cuda3std3__44plusIdEEE10Policy1000EN6thrust24THRUST_300001_SM_1000_NS6detail15normal_iteratorINSD_10device_ptrIdEEEEjS9_d6squareIdEEEvT0_PT3_T1_NS0_13GridEvenShareISO_EET2_T4_E12temp_storage+144];
	add.f64 	%fd294, %fd293, %fd292;
	selp.f64 	%fd295, %fd294, %fd292, %p56;
	setp.gt.u32 	%p57, %r6, 512;
	ld.shared.f64 	%fd296, [_ZZN3cub18CUB_300001_SM_10006detail6reduce18DeviceReduceKernelINS2_10policy_hubIdjN4cuda3std3__44plusIdEEE10Policy1000EN6thrust24THRUST_300001_SM_1000_NS6detail15normal_iteratorINSD_10device_ptrIdEEEEjS9_d6squareIdEEEvT0_PT3_T1_NS0_13GridEvenShareISO_EET2_T4_E12temp_storage+152];
	add.f64 	%fd297, %fd296, %fd295;
	selp.f64 	%fd298, %fd297, %fd295, %p57;
	setp.gt.u32 	%p58, %r6, 544;
	ld.shared.f64 	%fd299, [_ZZN3cub18CUB_300001_SM_10006detail6reduce18DeviceReduceKernelINS2_10policy_hubIdjN4cuda3std3__44plusIdEEE10Policy1000EN6thrust24THRUST_300001_SM_1000_NS6detail15normal_iteratorINSD_10device_ptrIdEEEEjS9_d6squareIdEEEvT0_PT3_T1_NS0_13GridEvenShareISO_EET2_T4_E12temp_storage+160];
	add.f64 	%fd300, %fd299, %fd298;
	selp.f64 	%fd301, %fd300, %fd298, %p58;
	setp.gt.u32 	%p59, %r6, 576;
	ld.shared.f64 	%fd302, [_ZZN3cub18CUB_300001_SM_10006detail6reduce18DeviceReduceKernelINS2_10policy_hubIdjN4cuda3std3__44plusIdEEE10Policy1000EN6thrust24THRUST_300001_SM_1000_NS6detail15normal_iteratorINSD_10device_ptrIdEEEEjS9_d6squareIdEEEvT0_PT3_T1_NS0_13GridEvenShareISO_EET2_T4_E12temp_storage+168];
	add.f64 	%fd303, %fd302, %fd301;
	selp.f64 	%fd304, %fd303, %fd301, %p59;
	setp.gt.u32 	%p60, %r6, 608;
	ld.shared.f64 	%fd305, [_ZZN3cub18CUB_300001_SM_10006detail6reduce18DeviceReduceKernelINS2_10policy_hubIdjN4cuda3std3__44plusIdEEE10Policy1000EN6thrust24THRUST_300001_SM_1000_NS6detail15normal_iteratorINSD_10device_ptrIdEEEEjS9_d6squareIdEEEvT0_PT3_T1_NS0_13GridEvenShareISO_EET2_T4_E12temp_storage+176];
	add.f64 	%fd306, %fd305, %fd304;
	selp.f64 	%fd377, %fd306, %fd304, %p60;
	bra.uni 	$L__BB4_48;
$L__BB4_26:
	mov.u32 	%r35, %tid.x;
	add.s32 	%r73, %r346, %r35;
	mul.wide.u32 	%rd4, %r73, 8;
	add.s64 	%rd5, %rd1, %rd4;
	ld.global.f64 	%fd41, [%rd5];
	ld.global.f64 	%fd42, [%rd5+5120];
	mul.f64 	%fd43, %fd42, %fd42;
	ld.global.f64 	%fd44, [%rd5+10240];
	ld.global.f64 	%fd45, [%rd5+15360];
	ld.global.f64 	%fd46, [%rd5+20480];
	ld.global.f64 	%fd47, [%rd5+25600];
	ld.global.f64 	%fd48, [%rd5+30720];
	ld.global.f64 	%fd49, [%rd5+35840];
	fma.rn.f64 	%fd50, %fd41, %fd41, %fd43;
	fma.rn.f64 	%fd51, %fd44, %fd44, %fd50;
	fma.rn.f64 	%fd52, %fd45, %fd45, %fd51;
	fma.rn.f64 	%fd53, %fd46, %fd46, %fd52;
	fma.rn.f64 	%fd54, %fd47, %fd47, %fd53;
	fma.rn.f64 	%fd55, %fd48, %fd48, %fd54;
	fma.rn.f64 	%fd376, %fd49, %fd49, %fd55;
	setp.lt.u32 	%p2, %r6, %r4;
	@%p2 bra 	$L__BB4_44;
	add.s32 	%r36, %r1, -5120;
	add.s32 	%r37, %r4, %r346;
	not.b32 	%r75, %r35;
	add.s32 	%r76, %r75, %r1;
	sub.s32 	%r77, %r76, %r4;
	sub.s32 	%r343, %r77, %r346;
	add.s32 	%r78, %r37, %r35;
	add.s32 	%r342, %r78, 5120;
	mov.b32 	%r345, 0;
	mov.u32 	%r344, %r37;
$L__BB4_28:
	add.s32 	%r346, %r346, %r4;
	setp.gt.u32 	%p3, %r346, %r36;
	@%p3 bra 	$L__BB4_30;
	add.s32 	%r79, %r35, %r346;
	mul.wide.u32 	%rd6, %r79, 8;
	add.s64 	%rd7, %rd1, %rd6;
	ld.global.f64 	%fd56, [%rd7];
	ld.global.f64 	%fd57, [%rd7+5120];
	ld.global.f64 	%fd58, [%rd7+10240];
	ld.global.f64 	%fd59, [%rd7+15360];
	ld.global.f64 	%fd60, [%rd7+20480];
	ld.global.f64 	%fd61, [%rd7+25600];
	ld.global.f64 	%fd62, [%rd7+30720];
	ld.global.f64 	%fd63, [%rd7+35840];
	fma.rn.f64 	%fd64, %fd56, %fd56, %fd376;
	fma.rn.f64 	%fd65, %fd57, %fd57, %fd64;
	fma.rn.f64 	%fd66, %fd58, %fd58, %fd65;
	fma.rn.f64 	%fd67, %fd59, %fd59, %fd66;
	fma.rn.f64 	%fd68, %fd60, %fd60, %fd67;
	fma.rn.f64 	%fd69, %fd61, %fd61, %fd68;
	fma.rn.f64 	%fd70, %fd62, %fd62, %fd69;
	fma.rn.f64 	%fd376, %fd63, %fd63, %fd70;
	sub.s32 	%r80, %r1, %r346;
	setp.lt.u32 	%p4, %r80, %r4;
	add.s32 	%r345, %r345, 1;
	add.s32 	%r344, %r344, %r4;
	sub.s32 	%r343, %r343, %r4;
	add.s32 	%r342, %r342, %r4;
	@%p4 bra 	$L__BB4_44;
	bra.uni 	$L__BB4_28;
$L__BB4_30:
	setp.le.u32 	%p5, %r1, %r346;
	sub.s32 	%r81, %r1, %r346;
	setp.ge.s32 	%p6, %r35, %r81;
	or.pred  	%p7, %p5, %p6;
	@%p7 bra 	$L__BB4_44;
	not.b32 	%r83, %r35;
	add.s32 	%r84, %r1, %r83;
	sub.s32 	%r85, %r84, %r37;
	mul.lo.s32 	%r86, %r2, %r345;
	mad.lo.s32 	%r87, %r86, -5120, %r85;
	mul.hi.u32 	%r88, %r87, -858993459;
	shr.u32 	%r89, %r88, 9;
	add.s32 	%r50, %r89, 1;
	and.b32  	%r51, %r50, 15;
	setp.lt.u32 	%p8, %r87, 9600;
	mov.u32 	%r351, %r35;
	@%p8 bra 	$L__BB4_35;
	or.b32  	%r349, %r35, 5120;
	mul.hi.u32 	%r90, %r343, -858993459;
	shr.u32 	%r91, %r90, 9;
	add.s32 	%r92, %r91, 1;
	and.b32  	%r93, %r92, 16777200;
	neg.s32 	%r347, %r93;
$L__BB4_33:
	.pragma "nounroll";
	add.s32 	%r94, %r342, -5120;
	mul.wide.u32 	%rd8, %r94, 8;
	add.s64 	%rd9, %rd1, %rd8;
	ld.global.f64 	%fd72, [%rd9];
	fma.rn.f64 	%fd73, %fd72, %fd72, %fd376;
	add.s32 	%r95, %r342, -4480;
	mul.wide.u32 	%rd10, %r95, 8;
	add.s64 	%rd11, %rd1, %rd10;
	ld.global.f64 	%fd74, [%rd11];
	fma.rn.f64 	%fd75, %fd74, %fd74, %fd73;
	add.s32 	%r96, %r342, -3840;
	mul.wide.u32 	%rd12, %r96, 8;
	add.s64 	%rd13, %rd1, %rd12;
	ld.global.f64 	%fd76, [%rd13];
	fma.rn.f64 	%fd77, %fd76, %fd76, %fd75;
	add.s32 	%r97, %r342, -3200;
	mul.wide.u32 	%rd14, %r97, 8;
	add.s64 	%rd15, %rd1, %rd14;
	ld.global.f64 	%fd78, [%rd15];
	fma.rn.f64 	%fd79, %fd78, %fd78, %fd77;
	add.s32 	%r98, %r342, -2560;
	mul.wide.u32 	%rd16, %r98, 8;
	add.s64 	%rd17, %rd1, %rd16;
	ld.global.f64 	%fd80, [%rd17];
	fma.rn.f64 	%fd81, %fd80, %fd80, %fd79;
	add.s32 	%r99, %r342, -1920;
	mul.wide.u32 	%rd18, %r99, 8;
	add.s64 	%rd19, %rd1, %rd18;
	ld.global.f64 	%fd82, [%rd19];
	fma.rn.f64 	%fd83, %fd82, %fd82, %fd81;
	add.s32 	%r100, %r342, -1280;
	mul.wide.u32 	%rd20, %r100, 8;
	add.s64 	%rd21, %rd1, %rd20;
	ld.global.f64 	%fd84, [%rd21];
	fma.rn.f64 	%fd85, %fd84, %fd84, %fd83;
	add.s32 	%r101, %r342, 4480;
	add.s32 	%r102, %r342, -640;
	mul.wide.u32 	%rd22, %r102, 8;
	add.s64 	%rd23, %rd1, %rd22;
	ld.global.f64 	%fd86, [%rd23];
	fma.rn.f64 	%fd87, %fd86, %fd86, %fd85;
	mul.wide.u32 	%rd24, %r342, 8;
	add.s64 	%rd25, %rd1, %rd24;
	ld.global.f64 	%fd88, [%rd25];
	fma.rn.f64 	%fd89, %fd88, %fd88, %fd87;
	add.s32 	%r103, %r342, 640;
	mul.wide.u32 	%rd26, %r103, 8;
	add.s64 	%rd27, %rd1, %rd26;
	ld.global.f64 	%fd90, [%rd27];
	fma.rn.f64 	%fd91, %fd90, %fd90, %fd89;
	add.s32 	%r104, %r342, 1280;
	mul.wide.u32 	%rd28, %r104, 8;
	add.s64 	%rd29, %rd1, %rd28;
	ld.global.f64 	%fd92, [%rd29];
	fma.rn.f64 	%fd93, %fd92, %fd92, %fd91;
	add.s32 	%r105, %r342, 1920;
	mul.wide.u32 	%rd30, %r105, 8;
	add.s64 	%rd31, %rd1, %rd30;
	ld.global.f64 	%fd94, [%rd31];
	fma.rn.f64 	%fd95, %fd94, %fd94, %fd93;
	add.s32 	%r106, %r342, 2560;
	mul.wide.u32 	%rd32, %r106, 8;
	add.s64 	%rd33, %rd1, %rd32;
	ld.global.f64 	%fd96, [%rd33];
	fma.rn.f64 	%fd97, %fd96, %fd96, %fd95;
	add.s32 	%r107, %r342, 3200;
	mul.wide.u32 	%rd34, %r107, 8;
	add.s64 	%rd35, %rd1, %rd34;
	ld.global.f64 	%fd98, [%rd35];
	fma.rn.f64 	%fd99, %fd98, %fd98, %fd97;
	add.s32 	%r108, %r342, 3840;
	mul.wide.u32 	%rd36, %r108, 8;
	add.s64 	%rd37, %rd1, %rd36;
	ld.global.f64 	%fd100, [%rd37];
	fma.rn.f64 	%fd101, %fd100, %fd100, %fd99;
	mul.wide.u32 	%rd38, %r101, 8;
	add.s64 	%rd39, %rd1, %rd38;
	ld.global.f64 	%fd102, [%rd39];
	fma.rn.f64 	%fd376, %fd102, %fd102, %fd101;
	add.s32 	%r349, %r349, 10240;
	add.s32 	%r342, %r342, 10240;
	add.s32 	%r347, %r347, 16;
	setp.ne.s32 	%p9, %r347, 0;
	@%p9 bra 	$L__BB4_33;
	add.s32 	%r351, %r349, -5120;
$L__BB4_35:
	setp.eq.s32 	%p10, %r51, 0;
	@%p10 bra 	$L__BB4_44;
	and.b32  	%r62, %r50, 7;
	setp.lt.u32 	%p11, %r51, 8;
	@%p11 bra 	$L__BB4_38;
	add.s32 	%r109, %r351, %r346;
	mul.wide.u32 	%rd40, %r109, 8;
	add.s64 	%rd41, %rd1, %rd40;
	ld.global.f64 	%fd104, [%rd41];
	fma.rn.f64 	%fd105, %fd104, %fd104, %fd376;
	add.s32 	%r110, %r109, 640;
	mul.wide.u32 	%rd42, %r110, 8;
	add.s64 	%rd43, %rd1, %rd42;
	ld.global.f64 	%fd106, [%rd43];
	fma.rn.f64 	%fd107, %fd106, %fd106, %fd105;
	add.s32 	%r111, %r109, 1280;
	mul.wide.u32 	%rd44, %r111, 8;
	add.s64 	%rd45, %rd1, %rd44;
	ld.global.f64 	%fd108, [%rd45];
	fma.rn.f64 	%fd109, %fd108, %fd108, %fd107;
	add.s32 	%r112, %r109, 1920;
	mul.wide.u32 	%rd46, %r112, 8;
	add.s64 	%rd47, %rd1, %rd46;
	ld.global.f64 	%fd110, [%rd47];
	fma.rn.f64 	%fd111, %fd110, %fd110, %fd109;
	add.s32 	%r113, %r109, 2560;
	mul.wide.u32 	%rd48, %r113, 8;
	add.s64 	%rd49, %rd1, %rd48;
	ld.global.f64 	%fd112, [%rd49];
	fma.rn.f64 	%fd113, %fd112, %fd112, %fd111;
	add.s32 	%r114, %r109, 3200;
	mul.wide.u32 	%rd50, %r114, 8;
	add.s64 	%rd51, %rd1, %rd50;
	ld.global.f64 	%fd114, [%rd51];
	fma.rn.f64 	%fd115, %fd114, %fd114, %fd113;
	add.s32 	%r115, %r109, 3840;
	mul.wide.u32 	%rd52, %r115, 8;
	add.s64 	%rd53, %rd1, %rd52;
	ld.global.f64 	%fd116, [%rd53];
	fma.rn.f64 	%fd117, %fd116, %fd116, %fd115;
	add.s32 	%r116, %r109, 4480;
	mul.wide.u32 	%rd54, %r116, 8;
	add.s64 	%rd55, %rd1, %rd54;
	ld.global.f64 	%fd118, [%rd55];
	fma.rn.f64 	%fd376, %fd118, %fd118, %fd117;
	add.s32 	%r351, %r351, 5120;
$L__BB4_38:
	setp.eq.s32 	%p12, %r62, 0;
	@%p12 bra 	$L__BB4_44;
	setp.lt.u32 	%p13, %r62, 4;
	@%p13 bra 	$L__BB4_41;
	add.s32 	%r117, %r351, %r346;
	mul.wide.u32 	%rd56, %r117, 8;
	add.s64 	%rd57, %rd1, %rd56;
	ld.global.f64 	%fd120, [%rd57];
	fma.rn.f64 	%fd121, %fd120, %fd120, %fd376;
	add.s32 	%r118, %r117, 640;
	mul.wide.u32 	%rd58, %r118, 8;
	add.s64 	%rd59, %rd1, %rd58;
	ld.global.f64 	%fd122, [%rd59];
	fma.rn.f64 	%fd123, %fd122, %fd122, %fd121;
	add.s32 	%r119, %r117, 1280;
	mul.wide.u32 	%rd60, %r119, 8;
	add.s64 	%rd61, %rd1, %rd60;
	ld.global.f64 	%fd124, [%rd61];
	fma.rn.f64 	%fd125, %fd124, %fd124, %fd123;
	add.s32 	%r120, %r117, 1920;
	mul.wide.u32 	%rd62, %r120, 8;
	add.s64 	%rd63, %rd1, %rd62;
	ld.global.f64 	%fd126, [%rd63];
	fma.rn.f64 	%fd376, %fd126, %fd126, %fd125;
	add.s32 	%r351, %r351, 2560;
$L__BB4_41:
	and.b32  	%r121, %r50, 3;
	setp.eq.s32 	%p14, %r121, 0;
	@%p14 bra 	$L__BB4_44;
	add.s32 	%r354, %r351, %r344;
	mul.hi.u32 	%r122, %r343, -858993459;
	cvt.u16.u32 	%rs1, %r122;
	shr.u16 	%rs2, %rs1, 9;
	add.s16 	%rs3, %rs2, 1;
	cvt.u32.u16 	%r123, %rs3;
	and.b32  	%r124, %r123, 3;
	neg.s32 	%r353, %r124;
$L__BB4_43:
	.pragma "nounroll";
	mul.wide.u32 	%rd64, %r354, 8;
	add.s64 	%rd65, %rd1, %rd64;
	ld.global.f64 	%fd127, [%rd65];
	fma.rn.f64 	%fd376, %fd127, %fd127, %fd376;
	add.s32 	%r354, %r354, 640;
	add.s32 	%r353, %r353, 1;
	setp.ne.s32 	%p15, %r353, 0;
	@%p15 bra 	$L__BB4_43;
$L__BB4_44:
	// begin inline asm
	mov.u32 %r125, %laneid;
	// end inline asm
	mov.b64 	%rd66, %fd376;
	mov.b64 	{%r127, %r132}, %rd66;
	mov.b32 	%r133, 1;
	mov.b32 	%r174, 31;
	mov.b32 	%r175, -1;
	// begin inline asm
	shfl.sync.down.b32 %r126, %r127, %r133, %r174, %r175;
	// end inline asm
	// begin inline asm
	shfl.sync.down.b32 %r131, %r132, %r133, %r174, %r175;
	// end inline asm
	mov.b64 	%rd67, {%r126, %r131};
	mov.b64 	%fd128, %rd67;
	setp.gt.s32 	%p16, %r125, 30;
	add.f64 	%fd129, %fd376, %fd128;
	selp.f64 	%fd130, %fd376, %fd129, %p16;
	mov.b64 	%rd68, %fd130;
	mov.b64 	{%r137, %r142}, %rd68;
	mov.b32 	%r143, 2;
	// begin inline asm
	shfl.sync.down.b32 %r136, %r137, %r143, %r174, %r175;
	// end inline asm
	// begin inline asm
	shfl.sync.down.b32 %r141, %r142, %r143, %r174, %r175;
	// end inline asm
	mov.b64 	%rd69, {%r136, %r141};
	mov.b64 	%fd131, %rd69;
	setp.gt.s32 	%p17, %r125, 29;
	add.f64 	%fd132, %fd130, %fd131;
	selp.f64 	%fd133, %fd130, %fd132, %p17;
	mov.b64 	%rd70, %fd133;
	mov.b64 	{%r147, %r152}, %rd70;
	mov.b32 	%r153, 4;
	// begin inline asm
	shfl.sync.down.b32 %r146, %r147, %r153, %r174, %r175;
	// end inline asm
	// begin inline asm
	shfl.sync.down.b32 %r151, %r152, %r153, %r174, %r175;
	// end inline asm
	mov.b64 	%rd71, {%r146, %r151};
	mov.b64 	%fd134, %rd71;
	setp.gt.s32 	%p18, %r125, 27;
	add.f64 	%fd135, %fd133, %fd134;
	selp.f64 	%fd136, %fd133, %fd135, %p18;
	mov.b64 	%rd72, %fd136;
	mov.b64 	{%r157, %r162}, %rd72;
	mov.b32 	%r163, 8;
	// begin inline asm
	shfl.sync.down.b32 %r156, %r157, %r163, %r174, %r175;
	// end inline asm
	// begin inline asm
	shfl.sync.down.b32 %r161, %r162, %r163, %r174, %r175;
	// end inline asm
	mov.b64 	%rd73, {%r156, %r161};
	mov.b64 	%fd137, %rd73;
	setp.gt.s32 	%p19, %r125, 23;
	add.f64 	%fd138, %fd136, %fd137;
	selp.f64 	%fd139, %fd136, %fd138, %p19;
	mov.b64 	%rd74, %fd139;
	mov.b64 	{%r167, %r172}, %rd74;
	mov.b32 	%r173, 16;
	// begin inline asm
	shfl.sync.down.b32 %r166, %r167, %r173, %r174, %r175;
	// end inline asm
	// begin inline asm
	shfl.sync.down.b32 %r171, %r172, %r173, %r174, %r175;
	// end inline asm
	mov.b64 	%rd75, {%r166, %r171};
	mov.b64 	%fd140, %rd75;
	setp.gt.s32 	%p20, %r125, 15;
	add.f64 	%fd37, %fd139, %fd140;
	selp.f64 	%fd377, %fd139, %fd37, %p20;
	setp.ne.s32 	%p21, %r125, 0;
	@%p21 bra 	$L__BB4_46;
	shr.u32 	%r176, %r35, 2;
	and.b32  	%r177, %r176, 248;
	mov.u32 	%r178, _ZZN3cub18CUB_300001_SM_10006detail6reduce18DeviceReduceKernelINS2_10policy_hubIdjN4cuda3std3__44plusIdEEE10Policy1000EN6thrust24THRUST_300001_SM_1000_NS6detail15normal_iteratorINSD_10device_ptrIdEEEEjS9_d6squareIdEEEvT0_PT3_T1_NS0_13GridEvenShareISO_EET2_T4_E12temp_storage;
	add.s32 	%r179, %r178, %r177;
	st.shared.f64 	[%r179+24], %fd37;
$L__BB4_46:
	bar.sync 	0;
	setp.ne.s32 	%p22, %r35, 0;
	@%p22 bra 	$L__BB4_48;
	ld.shared.f64 	%fd141, [_ZZN3cub18CUB_300001_SM_10006detail6reduce18DeviceReduceKernelINS2_10policy_hubIdjN4cuda3std3__44plusIdEEE10Policy1000EN6thrust24THRUST_300001_SM_1000_NS6detail15normal_iteratorINSD_10device_ptrIdEEEEjS9_d6squareIdEEEvT0_PT3_T1_NS0_13GridEvenShareISO_EET2_T4_E12temp_storage+32];
	add.f64 	%fd142, %fd377, %fd141;
	ld.shared.f64 	%fd143, [_ZZN3cub18CUB_300001_SM_10006detail6reduce18DeviceReduceKernelINS2_10policy_hubIdjN4cuda3std3__44plusIdEEE10Policy1000EN6thrust24THRUST_300001_SM_1000_NS6detail15normal_iteratorINSD_10device_ptrIdEEEEjS9_d6squareIdEEEvT0_PT3_T1_NS0_13GridEvenShareISO_EET2_T4_E12temp_storage+40];
	add.f64 	%fd144, %fd142, %fd143;
	ld.shared.f64 	%fd145, [_ZZN3cub18CUB_300001_SM_10006detail6reduce18DeviceReduceKernelINS2_10policy_hubIdjN4cuda3std3__44plusIdEEE10Policy1000EN6thrust24THRUST_300001_SM_1000_NS6detail15normal_iteratorINSD_10device_ptrIdEEEEjS9_d6squareIdEEEvT0_PT3_T1_NS0_13GridEvenShareISO_EET2_T4_E12temp_storage+48];
	add.f64 	%fd146, %fd144, %fd145;
	ld.shared.f64 	%fd147, [_ZZN3cub18CUB_300001_SM_10006detail6reduce18DeviceReduceKernelINS2_10policy_hubIdjN4cuda3std3__44plusIdEEE10Policy1000EN6thrust24THRUST_300001_SM_1000_NS6detail15normal_iteratorINSD_10device_ptrIdEEEEjS9_d6squareIdEEEvT0_PT3_T1_NS0_13GridEvenShareISO_EET2_T4_E12temp_storage+56];
	add.f64 	%fd148, %fd146, %fd147;
	ld.shared.f64 	%fd149, [_ZZN3cub18CUB_300001_SM_10006detail6reduce18DeviceReduceKernelINS2_10policy_hubIdjN4cuda3std3__44plusIdEEE10Policy1000EN6thrust24THRUST_300001_SM_1000_NS6detail15normal_iteratorINSD_10device_ptrIdEEEEjS9_d6squareIdEEEvT0_PT3_T1_NS0_13GridEvenShareISO_EET2_T4_E12temp_storage+64];
	add.f64 	%fd150, %fd148, %fd149;
	ld.shared.f64 	%fd151, [_ZZN3cub18CUB_300001_SM_10006detail6reduce18DeviceReduceKernelINS2_10policy_hubIdjN4cuda3std3__44plusIdEEE10Policy1000EN6thrust24THRUST_300001_SM_1000_NS6detail15normal_iteratorINSD_10device_ptrIdEEEEjS9_d6squareIdEEEvT0_PT3_T1_NS0_13GridEvenShareISO_EET2_T4_E12temp_storage+72];
	add.f64 	%fd152, %fd150, %fd151;
	ld.shared.f64 	%fd153, [_ZZN3cub18CUB_300001_SM_10006detail6reduce18DeviceReduceKernelINS2_10policy_hubIdjN4cuda3std3__44plusIdEEE10Policy1000EN6thrust24THRUST_300001_SM_1000_NS6detail15normal_iteratorINSD_10device_ptrIdEEEEjS9_d6squareIdEEEvT0_PT3_T1_NS0_13GridEvenShareISO_EET2_T4_E12temp_storage+80];
	add.f64 	%fd154, %fd152, %fd153;
	ld.shared.f64 	%fd155, [_ZZN3cub18CUB_300001_SM_10006detail6reduce18DeviceReduceKernelINS2_10policy_hubIdjN4cuda3std3__44plusIdEEE10Policy1000EN6thrust24THRUST_300001_SM_1000_NS6detail15normal_iteratorINSD_10device_ptrIdEEEEjS9_d6squareIdEEEvT0_PT3_T1_NS0_13GridEvenShareISO_EET2_T4_E12temp_storage+88];
	add.f64 	%fd156, %fd154, %fd155;
	ld.shared.f64 	%fd157, [_ZZN3cub18CUB_300001_SM_10006detail6reduce18DeviceReduceKernelINS2_10policy_hubIdjN4cuda3std3__44plusIdEEE10Policy1000EN6thrust24THRUST_300001_SM_1000_NS6detail15normal_iteratorINSD_10device_ptrIdEEEEjS9_d6squareIdEEEvT0_PT3_T1_NS0_13GridEvenShareISO_EET2_T4_E12temp_storage+96];
	add.f64 	%fd158, %fd156, %fd157;
	ld.shared.f64 	%fd159, [_ZZN3cub18CUB_300001_SM_10006detail6reduce18DeviceReduceKernelINS2_10policy_hubIdjN4cuda3std3__44plusIdEEE10Policy1000EN6thrust24THRUST_300001_SM_1000_NS6detail15normal_iteratorINSD_10device_ptrIdEEEEjS9_d6squareIdEEEvT0_PT3_T1_NS0_13GridEvenShareISO_EET2_T4_E12temp_storage+104];
	add.f64 	%fd160, %fd158, %fd159;
	ld.shared.f64 	%fd161, [_ZZN3cub18CUB_300001_SM_10006detail6reduce18DeviceReduceKernelINS2_10policy_hubIdjN4cuda3std3__44plusIdEEE10Policy1000EN6thrust24THRUST_300001_SM_1000_NS6detail15normal_iteratorINSD_10device_ptrIdEEEEjS9_d6squareIdEEEvT0_PT3_T1_NS0_13GridEvenShareISO_EET2_T4_E12temp_storage+112];
	add.f64 	%fd162, %fd160, %fd161;
	ld.shared.f64 	%fd163, [_ZZN3cub18CUB_300001_SM_10006detail6reduce18DeviceReduceKernelINS2_10policy_hubIdjN4cuda3std3__44plusIdEEE10Policy1000EN6thrust24THRUST_300001_SM_1000_NS6detail15normal_iteratorINSD_10device_ptrIdEEEEjS9_d6squareIdEEEvT0_PT3_T1_NS0_13GridEvenShareISO_EET2_T4_E12temp_storage+120];
	add.f64 	%fd164, %fd162, %fd163;
	ld.shared.f64 	%fd165, [_ZZN3cub18CUB_300001_SM_10006detail6reduce18DeviceReduceKernelINS2_10policy_hubIdjN4cuda3std3__44plusIdEEE10Policy1000EN6thrust24THRUST_300001_SM_1000_NS6detail15normal_iteratorINSD_10device_ptrIdEEEEjS9_d6squareIdEEEvT0_PT3_T1_NS0_13GridEvenShareISO_EET2_T4_E12temp_storage+128];
	add.f64 	%fd166, %fd164, %fd165;
	ld.shared.f64 	%fd167, [_ZZN3cub18CUB_300001_SM_10006detail6reduce18DeviceReduceKernelINS2_10policy_hubIdjN4cuda3std3__44plusIdEEE10Policy1000EN6thrust24THRUST_300001_SM_1000_NS6detail15normal_iteratorINSD_10device_ptrIdEEEEjS9_d6squareIdEEEvT0_PT3_T1_NS0_13GridEvenShareISO_EET2_T4_E12temp_storage+136];
	add.f64 	%fd168, %fd166, %fd167;
	ld.shared.f64 	%fd169, [_ZZN3cub18CUB_300001_SM_10006detail6reduce18DeviceReduceKernelINS2_10policy_hubIdjN4cuda3std3__44plusIdEEE10Policy1000EN6thrust24THRUST_300001_SM_1000_NS6detail15normal_iteratorINSD_10device_ptrIdEEEEjS9_d6squareIdEEEvT0_PT3_T1_NS0_13GridEvenShareISO_EET2_T4_E12temp_storage+144];
	add.f64 	%fd170, %fd168, %fd169;
	ld.shared.f64 	%fd171, [_ZZN3cub18CUB_300001_SM_10006detail6reduce18DeviceReduceKernelINS2_10policy_hubIdjN4cuda3std3__44plusIdEEE10Policy1000EN6thrust24THRUST_300001_SM_1000_NS6detail15normal_iteratorINSD_10device_ptrIdEEEEjS9_d6squareIdEEEvT0_PT3_T1_NS0_13GridEvenShareISO_EET2_T4_E12temp_storage+152];
	add.f64 	%fd172, %fd170, %fd171;
	ld.shared.f64 	%fd173, [_ZZN3cub18CUB_300001_SM_10006detail6reduce18DeviceReduceKernelINS2_10policy_hubIdjN4cuda3std3__44plusIdEEE10Policy1000EN6thrust24THRUST_300001_SM_1000_NS6detail15normal_iteratorINSD_10device_ptrIdEEEEjS9_d6squareIdEEEvT0_PT3_T1_NS0_13GridEvenShareISO_EET2_T4_E12temp_storage+160];
	add.f64 	%fd174, %fd172, %fd173;
	ld.shared.f64 	%fd175, [_ZZN3cub18CUB_300001_SM_10006detail6reduce18DeviceReduceKernelINS2_10policy_hubIdjN4cuda3std3__44plusIdEEE10Policy1000EN6thrust24THRUST_300001_SM_1000_NS6detail15normal_iteratorINSD_10device_ptrIdEEEEjS9_d6squareIdEEEvT0_PT3_T1_NS0_13GridEvenShareISO_EET2_T4_E12temp_storage+168];
	add.f64 	%fd176, %fd174, %fd175;
	ld.shared.f64 	%fd177, [_ZZN3cub18CUB_300001_SM_10006detail6reduce18DeviceReduceKernelINS2_10policy_hubIdjN4cuda3std3__44plusIdEEE10Policy1000EN6thrust24THRUST_300001_SM_1000_NS6detail15normal_iteratorINSD_10device_ptrIdEEEEjS9_d6squareIdEEEvT0_PT3_T1_NS0_13GridEvenShareISO_EET2_T4_E12temp_storage+176];
	add.f64 	%fd377, %fd176, %fd177;
$L__BB4_48:
	mov.u32 	%r332, %tid.x;
	setp.ne.s32 	%p68, %r332, 0;
	@%p68 bra 	$L__BB4_50;
	cvta.to.global.u64 	%rd156, %rd2;
	mul.wide.u32 	%rd157, %r3, 8;
	add.s64 	%rd158, %rd156, %rd157;
	st.global.f64 	[%rd158], %fd377;
$L__BB4_50:
	ret;

}
	// .globl	_ZN3cub18CUB_300001_SM_10006detail6reduce28DeviceReduceSingleTileKernelINS2_10policy_hubIdjN4cuda3std3__44plusIdEEE10Policy1000EPdSC_iS9_ddNS7_10__identityEEEvT0_T1_T2_T3_T4_T6_
.visible .entry _ZN3cub18CUB_300001_SM_10006detail6reduce28DeviceReduceSingleTileKernelINS2_10policy_hubIdjN4cuda3std3__44plusIdEEE10Policy1000EPdSC_iS9_ddNS7_10__identityEEEvT0_T1_T2_T3_T4_T6_(
	.param .u64 .ptr .align 1 _ZN3cub18CUB_300001_SM_10006detail6reduce28DeviceReduceSingleTileKernelINS2_10policy_hubIdjN4cuda3std3__44plusIdEEE10Policy1000EPdSC_iS9_ddNS7_10__identityEEEvT0_T1_T2_T3_T4_T6__param_0,
	.param .u64 .ptr .align 1 _ZN3cub18CUB_300001_SM_10006detail6reduce28DeviceReduceSingleTileKernelINS2_10policy_hubIdjN4cuda3std3__44plusIdEEE10Policy1000EPdSC_iS9_ddNS7_10__identityEEEvT0_T1_T2_T3_T4_T6__param_1,
	.param .u32 _ZN3cub18CUB_300001_SM_10006detail6reduce28DeviceReduceSingleTileKernelINS2_10policy_hubIdjN4cuda3std3__44plusIdEEE10Policy1000EPdSC_iS9_ddNS7_10__identityEEEvT0_T1_T2_T3_T4_T6__param_2,
	.param .align 1 .b8 _ZN3cub18CUB_300001_SM_10006detail6reduce28DeviceReduceSingleTileKernelINS2_10policy_hubIdjN4cuda3std3__44plusIdEEE10Policy1000EPdSC_iS9_ddNS7_10__identityEEEvT0_T1_T2_T3_T4_T6__param_3[1],
	.param .f64 _ZN3cub18CUB_300001_SM_10006detail6reduce28DeviceReduceSingleTileKernelINS2_10policy_hubIdjN4cuda3std3__44plusIdEEE10Policy1000EPdSC_iS9_ddNS7_10__identityEEEvT0_T1_T2_T3_T4_T6__param_4,
	.param .align 1 .b8 _ZN3cub18CUB_300001_SM_10006detail6reduce28DeviceReduceSingleTileKernelINS2_10policy_hubIdjN4cuda3std3__44plusIdEEE10Policy1000EPdSC_iS9_ddNS7_10__identityEEEvT0_T1_T2_T3_T4_T6__param_5[1]
)
.maxntid 640
.minnctapersm 1
{
	.reg .pred 	%p<62>;
	.reg .b32 	%r<239>;
	.reg .b64 	%rd<109>;
	.reg .b64 	%fd<264>;
	// demoted variable
	.shared .align 8 .b8 _ZZN3cub18CUB_300001_SM_10006detail6reduce28DeviceReduceSingleTileKernelINS2_10policy_hubIdjN4cuda3std3__44plusIdEEE10Policy1000EPdSC_iS9_ddNS7_10__identityEEEvT0_T1_T2_T3_T4_T6_E12temp_storage[192];
	ld.param.u64 	%rd9, [_ZN3cub18CUB_300001_SM_10006detail6reduce28DeviceReduceSingleTileKernelINS2_10policy_hubIdjN4cuda3std3__44plusIdEEE10Policy1000EPdSC_iS9_ddNS7_10__identityEEEvT0_T1_T2_T3_T4_T6__param_0];
	ld.param.u64 	%rd10, [_ZN3cub18CUB_300001_SM_10006detail6reduce28DeviceReduceSingleTileKernelINS2_10policy_hubIdjN4cuda3std3__44plusIdEEE10Policy1000EPdSC_iS9_ddNS7_10__identityEEEvT0_T1_T2_T3_T4_T6__param_1];
	ld.param.u32 	%r36, [_ZN3cub18CUB_300001_SM_10006detail6reduce28DeviceReduceSingleTileKernelINS2_10policy_hubIdjN4cuda3std3__44plusIdEEE10Policy1000EPdSC_iS9_ddNS7_10__identityEEEvT0_T1_T2_T3_T4_T6__param_2];
	ld.param.f64 	%fd30, [_ZN3cub18CUB_300001_SM_10006detail6reduce28DeviceReduceSingleTileKernelINS2_10policy_hubIdjN4cuda3std3__44plusIdEEE10Policy1000EPdSC_iS9_ddNS7_10__identityEEEvT0_T1_T2_T3_T4_T6__param_4];
	cvta.to.global.u64 	%rd1, %rd10;
	setp.ne.s32 	%p1, %r36, 0;
	@%p1 bra 	$L__BB5_3;
	mov.u32 	%r225, %tid.x;
	setp.ne.s32 	%p61, %r225, 0;
	@%p61 bra 	$L__BB5_39;
	st.global.f64 	[%rd1], %fd30;
	bra.uni 	$L__BB5_39;
$L__BB5_3:
	setp.gt.s32 	%p2, %r36, 5119;
	@%p2 bra 	$L__BB5_21;
	mov.u32 	%r1, %tid.x;
	setp.ge.s32 	%p19, %r1, %r36;
	mov.f64 	%fd255, 0d0000000000000000;
	mov.u32 	%r229, %r1;
	@%p19 bra 	$L__BB5_6;
	mul.wide.u32 	%rd74, %r1, 8;
	add.s64 	%rd73, %rd9, %rd74;
	// begin inline asm
	ld.global.nc.u64 %rd72, [%rd73];
	// end inline asm
	mov.b64 	%fd255, %rd72;
	add.s32 	%r229, %r1, 640;
$L__BB5_6:
	setp.ge.s32 	%p20, %r229, %r36;
	@%p20 bra 	$L__BB5_12;
	not.b32 	%r101, %r229;
	add.s32 	%r4, %r36, %r101;
	mul.hi.u32 	%r102, %r4, -858993459;
	shr.u32 	%r103, %r102, 9;
	add.s32 	%r5, %r103, 1;
	and.b32  	%r104, %r103, 3;
	setp.eq.s32 	%p21, %r104, 3;
	@%p21 bra 	$L__BB5_10;
	mul.wide.u32 	%rd75, %r229, 8;
	add.s64 	%rd107, %rd9, %rd75;
	and.b32  	%r105, %r5, 3;
	neg.s32 	%r227, %r105;
$L__BB5_9:
	.pragma "nounroll";
	// begin inline asm
	ld.global.nc.u64 %rd76, [%rd107];
	// end inline asm
	mov.b64 	%fd121, %rd76;
	add.f64 	%fd255, %fd255, %fd121;
	add.s32 	%r229, %r229, 640;
	add.s64 	%rd107, %rd107, 5120;
	add.s32 	%r227, %r227, 1;
	setp.ne.s32 	%p22, %r227, 0;
	@%p22 bra 	$L__BB5_9;
$L__BB5_10:
	setp.lt.u32 	%p23, %r4, 1920;
	@%p23 bra 	$L__BB5_12;
$L__BB5_11:
	mul.wide.s32 	%rd86, %r229, 8;
	add.s64 	%rd79, %rd9, %rd86;
	// begin inline asm
	ld.global.nc.u64 %rd78, [%rd79];
	// end inline asm
	mov.b64 	%fd122, %rd78;
	add.f64 	%fd123, %fd255, %fd122;
	add.s64 	%rd81, %rd79, 5120;
	// begin inline asm
	ld.global.nc.u64 %rd80, [%rd81];
	// end inline asm
	mov.b64 	%fd124, %rd80;
	add.f64 	%fd125, %fd123, %fd124;
	add.s64 	%rd83, %rd79, 10240;
	// begin inline asm
	ld.global.nc.u64 %rd82, [%rd83];
	// end inline asm
	mov.b64 	%fd126, %rd82;
	add.f64 	%fd127, %fd125, %fd126;
	add.s64 	%rd85, %rd79, 15360;
	// begin inline asm
	ld.global.nc.u64 %rd84, [%rd85];
	// end inline asm
	mov.b64 	%fd128, %rd84;
	add.f64 	%fd255, %fd127, %fd128;
	add.s32 	%r229, %r229, 2560;
	setp.lt.s32 	%p24, %r229, %r36;
	@%p24 bra 	$L__BB5_11;
$L__BB5_12:
	setp.lt.s32 	%p25, %r36, 640;
	@%p25 bra 	$L__BB5_17;
	// begin inline asm
	mov.u32 %r169, %laneid;
	// end inline asm
	mov.b64 	%rd97, %fd255;
	mov.b64 	{%r171, %r176}, %rd97;
	mov.b32 	%r177, 1;
	mov.b32 	%r218, 31;
	mov.b32 	%r219, -1;
	// begin inline asm
	shfl.sync.down.b32 %r170, %r171, %r177, %r218, %r219;
	// end inline asm
	// begin inline asm
	shfl.sync.down.b32 %r175, %r176, %r177, %r218, %r219;
	// end inline asm
	mov.b64 	%rd98, {%r170, %r175};
	mov.b64 	%fd199, %rd98;
	setp.gt.s32 	%p53, %r169, 30;
	add.f64 	%fd200, %fd255, %fd199;
	selp.f64 	%fd201, %fd255, %fd200, %p53;
	mov.b64 	%rd99, %fd201;
	mov.b64 	{%r181, %r186}, %rd99;
	mov.b32 	%r187, 2;
	// begin inline asm
	shfl.sync.down.b32 %r180, %r181, %r187, %r218, %r219;
	// end inline asm
	// begin inline asm
	shfl.sync.down.b32 %r185, %r186, %r187, %r218, %r219;
	// end inline asm
	mov.b64 	%rd100, {%r180, %r185};
	mov.b64 	%fd202, %rd100;
	setp.gt.s32 	%p54, %r169, 29;
	add.f64 	%fd203, %fd201, %fd202;
	selp.f64 	%fd204, %fd201, %fd203, %p54;
	mov.b64 	%rd101, %fd204;
	mov.b64 	{%r191, %r196}, %rd101;
	mov.b32 	%r197, 4;
	// begin inline asm
	shfl.sync.down.b32 %r190, %r191, %r197, %r218, %r219;
	// end inline asm
	// begin inline asm
	shfl.sync.down.b32 %r195, %r196, %r197, %r218, %r219;
	// end inline asm
	mov.b64 	%rd102, {%r190, %r195};
	mov.b64 	%fd205, %rd102;
	setp.gt.s32 	%p55, %r169, 27;
	add.f64 	%fd206, %fd204, %fd205;
	selp.f64 	%fd207, %fd204, %fd206, %p55;
	mov.b64 	%rd103, %fd207;
	mov.b64 	{%r201, %r206}, %rd103;
	mov.b32 	%r207, 8;
	// begin inline asm
	shfl.sync.down.b32 %r200, %r201, %r207, %r218, %r219;
	// end inline asm
	// begin inline asm
	shfl.sync.down.b32 %r205, %r206, %r207, %r218, %r219;
	// end inline asm
	mov.b64 	%rd104, {%r200, %r205};
	mov.b64 	%fd208, %rd104;
	setp.gt.s32 	%p56, %r169, 23;
	add.f64 	%fd209, %fd207, %fd208;
	selp.f64 	%fd210, %fd207, %fd209, %p56;
	mov.b64 	%rd105, %fd210;
	mov.b64 	{%r211, %r216}, %rd105;
	mov.b32 	%r217, 16;
	// begin inline asm
	shfl.sync.down.b32 %r210, %r211, %r217, %r218, %r219;
	// end inline asm
	// begin inline asm
	shfl.sync.down.b32 %r215, %r216, %r217, %r218, %r219;
	// end inline asm
	mov.b64 	%rd106, {%r210, %r215};
	mov.b64 	%fd211, %rd106;
	setp.gt.s32 	%p57, %r169, 15;
	add.f64 	%fd10, %fd210, %fd211;
	selp.f64 	%fd263, %fd210, %fd10, %p57;
	setp.ne.s32 	%p58, %r169, 0;
	@%p58 bra 	$L__BB5_15;
	shr.u32 	%r220, %r1, 2;
	and.b32  	%r221, %r220, 248;
	mov.u32 	%r222, _ZZN3cub18CUB_300001_SM_10006detail6reduce28DeviceReduceSingleTileKernelINS2_10policy_hubIdjN4cuda3std3__44plusIdEEE10Policy1000EPdSC_iS9_ddNS7_10__identityEEEvT0_T1_T2_T3_T4_T6_E12temp_storage;
	add.s32 	%r223, %r222, %r221;
	st.shared.f64 	[%r223+24], %fd10;
$L__BB5_15:
	bar.sync 	0;
	setp.ne.s32 	%p59, %r1, 0;
	@%p59 bra 	$L__BB5_37;
	ld.shared.f64 	%fd212, [_ZZN3cub18CUB_300001_SM_10006detail6reduce28DeviceReduceSingleTileKernelINS2_10policy_hubIdjN4cuda3std3__44plusIdEEE10Policy1000EPdSC_iS9_ddNS7_10__identityEEEvT0_T1_T2_T3_T4_T6_E12temp_storage+32];
	add.f64 	%fd213, %fd263, %fd212;
	ld.shared.f64 	%fd214, [_ZZN3cub18CUB_300001_SM_10006detail6reduce28DeviceReduceSingleTileKernelINS2_10policy_hubIdjN4cuda3std3__44plusIdEEE10Policy1000EPdSC_iS9_ddNS7_10__identityEEEvT0_T1_T2_T3_T4_T6_E12temp_storage+40];
	add.f64 	%fd215, %fd213, %fd214;
	ld.shared.f64 	%fd216, [_ZZN3cub18CUB_300001_SM_10006detail6reduce28DeviceReduceSingleTileKernelINS2_10policy_hubIdjN4cuda3std3__44plusIdEEE10Policy1000EPdSC_iS9_ddNS7_10__identityEEEvT0_T1_T2_T3_T4_T6_E12temp_storage+48];
	add.f64 	%fd217, %fd215, %fd216;
	ld.shared.f64 	%fd218, [_ZZN3cub18CUB_300001_SM_10006detail6reduce28DeviceReduceSingleTileKernelINS2_10policy_hubIdjN4cuda3std3__44plusIdEEE10Policy1000EPdSC_iS9_ddNS7_10__identityEEEvT0_T1_T2_T3_T4_T6_E12temp_storage+56];
	add.f64 	%fd219, %fd217, %fd218;
	ld.shared.f64 	%fd220, [_ZZN3cub18CUB_300001_SM_10006detail6reduce28DeviceReduceSingleTileKernelINS2_10policy_hubIdjN4cuda3std3__44plusIdEEE10Policy1000EPdSC_iS9_ddNS7_10__identityEEEvT0_T1_T2_T3_T4_T6_E12temp_storage+64];
	add.f64 	%fd221, %fd219, %fd220;
	ld.shared.f64 	%fd222, [_ZZN3cub18CUB_300001_SM_10006detail6reduce28DeviceReduceSingleTileKernelINS2_10policy_hubIdjN4cuda3std3__44plusIdEEE10Policy1000EPdSC_iS9_ddNS7_10__identityEEEvT0_T1_T2_T3_T4_T6_E12temp_storage+72];
	add.f64 	%fd223, %fd221, %fd222;
	ld.shared.f64 	%fd224, [_ZZN3cub18CUB_300001_SM_10006detail6reduce28DeviceReduceSingleTileKernelINS2_10policy_hubIdjN4cuda3std3__44plusIdEEE10Policy1000EPdSC_iS9_ddNS7_10__identityEEEvT0_T1_T2_T3_T4_T6_E12temp_storage+80];
	add.f64 	%fd225, %fd223, %fd224;
	ld.shared.f64 	%fd226, [_ZZN3cub18CUB_300001_SM_10006detail6reduce28DeviceReduceSingleTileKernelINS2_10policy_hubIdjN4cuda3std3__44plusIdEEE10Policy1000EPdSC_iS9_ddNS7_10__identityEEEvT0_T1_T2_T3_T4_T6_E12temp_storage+88];
	add.f64 	%fd227, %fd225, %fd226;
	ld.shared.f64 	%fd228, [_ZZN3cub18CUB_300001_SM_10006detail6reduce28DeviceReduceSingleTileKernelINS2_10policy_hubIdjN4cuda3std3__44plusIdEEE10Policy1000EPdSC_iS9_ddNS7_10__identityEEEvT0_T1_T2_T3_T4_T6_E12temp_storage+96];
	add.f64 	%fd229, %fd227, %fd228;
	ld.shared.f64 	%fd230, [_ZZN3cub18CUB_300001_SM_10006detail6reduce28DeviceReduceSingleTileKernelINS2_10policy_hubIdjN4cuda3std3__44plusIdEEE10Policy1000EPdSC_iS9_ddNS7_10__identityEEEvT0_T1_T2_T3_T4_T6_E12temp_storage+104];
	add.f64 	%fd231, %fd229, %fd230;
	ld.shared.f64 	%fd232, [_ZZN3cub18CUB_300001_SM_10006detail6reduce28DeviceReduceSingleTileKernelINS2_10policy_hubIdjN4cuda3std3__44plusIdEEE10Policy1000EPdSC_iS9_ddNS7_10__identityEEEvT0_T1_T2_T3_T4_T6_E12temp_storage+112];
	add.f64 	%fd233, %fd231, %fd232;
	ld.shared.f64 	%fd234, [_ZZN3cub18CUB_300001_SM_10006detail6reduce28DeviceReduceSingleTileKernelINS2_10policy_hubIdjN4cuda3std3__44plusIdEEE10Policy1000EPdSC_iS9_ddNS7_10__identityEEEvT0_T1_T2_T3_T4_T6_E12temp_storage+120];
	add.f64 	%fd235, %fd233, %fd234;
	ld.shared.f64 	%fd236, [_ZZN3cub18CUB_300001_SM_10006detail6reduce28DeviceReduceSingleTileKernelINS2_10policy_hubIdjN4cuda3std3__44plusIdEEE10Policy1000EPdSC_iS9_ddNS7_10__identityEEEvT0_T1_T2_T3_T4_T6_E12temp_storage+128];
	add.f64 	%fd237, %fd235, %fd236;
	ld.shared.f64 	%fd238, [_ZZN3cub18CUB_300001_SM_10006detail6reduce28DeviceReduceSingleTileKernelINS2_10policy_hubIdjN4cuda3std3__44plusIdEEE10Policy1000EPdSC_iS9_ddNS7_10__identityEEEvT0_T1_T2_T3_T4_T6_E12temp_storage+136];
	add.f64 	%fd239, %fd237, %fd238;
	ld.shared.f64 	%fd240, [_ZZN3cub18CUB_300001_SM_10006detail6reduce28DeviceReduceSingleTileKernelINS2_10policy_hubIdjN4cuda3std3__44plusIdEEE10Policy1000EPdSC_iS9_ddNS7_10__identityEEEvT0_T1_T2_T3_T4_T6_E12temp_storage+144];
	add.f64 	%fd241, %fd239, %fd240;
	ld.shared.f64 	%fd242, [_ZZN3cub18CUB_300001_SM_10006detail6reduce28DeviceReduceSingleTileKernelINS2_10policy_hubIdjN4cuda3std3__44plusIdEEE10Policy1000EPdSC_iS9_ddNS7_10__identityEEEvT0_T1_T2_T3_T4_T6_E12temp_storage+152];
	add.f64 	%fd243, %fd241, %fd242;
	ld.shared.f64 	%fd244, [_ZZN3cub18CUB_300001_SM_10006detail6reduce28DeviceReduceSingleTileKernelINS2_10policy_hubIdjN4cuda3std3__44plusIdEEE10Policy1000EPdSC_iS9_ddNS7_10__identityEEEvT0_T1_T2_T3_T4_T6_E12temp_storage+160];
	add.f64 	%fd245, %fd243, %fd244;
	ld.shared.f64 	%fd246, [_ZZN3cub18CUB_300001_SM_10006detail6reduce28DeviceReduceSingleTileKernelINS2_10policy_hubIdjN4cuda3std3__44plusIdEEE10Policy1000EPdSC_iS9_ddNS7_10__identityEEEvT0_T1_T2_T3_T4_T6_E12temp_storage+168];
	add.f64 	%fd247, %fd245, %fd246;
	ld.shared.f64 	%fd248, [_ZZN3cub18CUB_300001_SM_10006detail6reduce28DeviceReduceSingleTileKernelINS2_10policy_hubIdjN4cuda3std3__44plusIdEEE10Policy1000EPdSC_iS9_ddNS7_10__identityEEEvT0_T1_T2_T3_T4_T6_E12temp_storage+176];
	add.f64 	%fd263, %fd247, %fd248;
	bra.uni 	$L__BB5_37;
$L__BB5_17:
	// begin inline asm
	mov.u32 %r106, %laneid;
	// end inline asm
	and.b32  	%r157, %r1, 992;
	add.s32 	%r158, %r157, 32;
	setp.gt.s32 	%p26, %r158, %r36;
	not.b32 	%r159, %r157;
	add.s32 	%r160, %r36, %r159;
	selp.b32 	%r155, %r160, 31, %p26;
	mov.b64 	%rd87, %fd255;
	mov.b64 	{%r108, %r113}, %rd87;
	mov.b32 	%r114, 1;
	mov.b32 	%r156, -1;
	// begin inline asm
	shfl.sync.down.b32 %r107, %r108, %r114, %r155, %r156;
	// end inline asm
	// begin inline asm
	shfl.sync.down.b32 %r112, %r113, %r114, %r155, %r156;
	// end inline asm
	mov.b64 	%rd88, {%r107, %r112};
	mov.b64 	%fd129, %rd88;
	setp.lt.s32 	%p27, %r106, %r155;
	add.f64 	%fd130, %fd255, %fd129;
	selp.f64 	%fd131, %fd130, %fd255, %p27;
	mov.b64 	%rd89, %fd131;
	mov.b64 	{%r118, %r123}, %rd89;
	mov.b32 	%r124, 2;
	// begin inline asm
	shfl.sync.down.b32 %r117, %r118, %r124, %r155, %r156;
	// end inline asm
	// begin inline asm
	shfl.sync.down.b32 %r122, %r123, %r124, %r155, %r156;
	// end inline asm
	mov.b64 	%rd90, {%r117, %r122};
	mov.b64 	%fd132, %rd90;
	add.s32 	%r161, %r106, 2;
	setp.gt.s32 	%p28, %r161, %r155;
	add.f64 	%fd133, %fd131, %fd132;
	selp.f64 	%fd134, %fd131, %fd133, %p28;
	mov.b64 	%rd91, %fd134;
	mov.b64 	{%r128, %r133}, %rd91;
	mov.b32 	%r134, 4;
	// begin inline asm
	shfl.sync.down.b32 %r127, %r128, %r134, %r155, %r156;
	// end inline asm
	// begin inline asm
	shfl.sync.down.b32 %r132, %r133, %r134, %r155, %r156;
	// end inline asm
	mov.b64 	%rd92, {%r127, %r132};
	mov.b64 	%fd135, %rd92;
	add.s32 	%r162, %r106, 4;
	setp.gt.s32 	%p29, %r162, %r155;
	add.f64 	%fd136, %fd134, %fd135;
	selp.f64 	%fd137, %fd134, %fd136, %p29;
	mov.b64 	%rd93, %fd137;
	mov.b64 	{%r138, %r143}, %rd93;
	mov.b32 	%r144, 8;
	// begin inline asm
	shfl.sync.down.b32 %r137, %r138, %r144, %r155, %r156;
	// end inline asm
	// begin inline asm
	shfl.sync.down.b32 %r142, %r143, %r144, %r155, %r156;
	// end inline asm
	mov.b64 	%rd94, {%r137, %r142};
	mov.b64 	%fd138, %rd94;
	add.s32 	%r163, %r106, 8;
	setp.gt.s32 	%p30, %r163, %r155;
	add.f64 	%fd139, %fd137, %fd138;
	selp.f64 	%fd140, %fd137, %fd139, %p30;
	mov.b64 	%rd95, %fd140;
	mov.b64 	{%r148, %r153}, %rd95;
	mov.b32 	%r154, 16;
	// begin inline asm
	shfl.sync.down.b32 %r147, %r148, %r154, %r155, %r156;
	// end inline asm
	// begin inline asm
	shfl.sync.down.b32 %r152, %r153, %r154, %r155, %r156;
	// end inline asm
	mov.b64 	%rd96, {%r147, %r152};
	mov.b64 	%fd141, %rd96;
	add.s32 	%r164, %r106, 16;
	setp.gt.s32 	%p31, %r164, %r155;
	add.f64 	%fd142, %fd140, %fd141;
	selp.f64 	%fd263, %fd140, %fd142, %p31;
	setp.ne.s32 	%p32, %r106, 0;
	@%p32 bra 	$L__BB5_19;
	shr.u32 	%r165, %r1, 2;
	and.b32  	%r166, %r165, 248;
	mov.u32 	%r167, _ZZN3cub18CUB_300001_SM_10006detail6reduce28DeviceReduceSingleTileKernelINS2_10policy_hubIdjN4cuda3std3__44plusIdEEE10Policy1000EPdSC_iS9_ddNS7_10__identityEEEvT0_T1_T2_T3_T4_T6_E12temp_storage;
	add.s32 	%r168, %r167, %r166;
	st.shared.f64 	[%r168+24], %fd263;
$L__BB5_19:
	bar.sync 	0;
	setp.ne.s32 	%p33, %r1, 0;
	@%p33 bra 	$L__BB5_37;
	setp.gt.s32 	%p34, %r36, 32;
	ld.shared.f64 	%fd143, [_ZZN3cub18CUB_300001_SM_10006detail6reduce28DeviceReduceSingleTileKernelINS2_10policy_hubIdjN4cuda3std3__44plusIdEEE10Policy1000EPdSC_iS9_ddNS7_10__identityEEEvT0_T1_T2_T3_T4_T6_E12temp_storage+32];
	add.f64 	%fd144, %fd263, %fd143;
	selp.f64 	%fd145, %fd144, %fd263, %p34;
	setp.gt.s32 	%p35, %r36, 64;
	ld.shared.f64 	%fd146, [_ZZN3cub18CUB_300001_SM_10006detail6reduce28DeviceReduceSingleTileKernelINS2_10policy_hubIdjN4cuda3std3__44plusIdEEE10Policy1000EPdSC_iS9_ddNS7_10__identityEEEvT0_T1_T2_T3_T4_T6_E12temp_storage+40];
	add.f64 	%fd147, %fd146, %fd145;
	selp.f64 	%fd148, %fd147, %fd145, %p35;
	setp.gt.s32 	%p36, %r36, 96;
	ld.shared.f64 	%fd149, [_ZZN3cub18CUB_300001_SM_10006detail6reduce28DeviceReduceSingleTileKernelINS2_10policy_hubIdjN4cuda3std3__44plusIdEEE10Policy1000EPdSC_iS9_ddNS7_10__identityEEEvT0_T1_T2_T3_T4_T6_E12temp_storage+48];
	add.f64 	%fd150, %fd149, %fd148;
	selp.f64 	%fd151, %fd150, %fd148, %p36;
	setp.gt.s32 	%p37, %r36, 128;
	ld.shared.f64 	%fd152, [_ZZN3cub18CUB_300001_SM_10006detail6reduce28DeviceReduceSingleTileKernelINS2_10policy_hubIdjN4cuda3std3__44plusIdEEE10Policy1000EPdSC_iS9_ddNS7_10__identityEEEvT0_T1_T2_T3_T4_T6_E12temp_storage+56];
	add.f64 	%fd153, %fd152, %fd151;
	selp.f64 	%fd154, %fd153, %fd151, %p37;
	setp.gt.s32 	%p38, %r36, 160;
	ld.shared.f64 	%fd155, [_ZZN3cub18CUB_300001_SM_10006detail6reduce28DeviceReduceSingleTileKernelINS2_10policy_hubIdjN4cuda3std3__44plusIdEEE10Policy1000EPdSC_iS9_ddNS7_10__identityEEEvT0_T1_T2_T3_T4_T6_E12temp_storage+64];
	add.f64 	%fd156, %fd155, %fd154;
	selp.f64 	%fd157, %fd156, %fd154, %p38;
	setp.gt.s32 	%p39, %r36, 192;
	ld.shared.f64 	%fd158, [_ZZN3cub18CUB_300001_SM_10006detail6reduce28DeviceReduceSingleTileKernelINS2_10policy_hubIdjN4cuda3std3__44plusIdEEE10Policy1000EPdSC_iS9_ddNS7_10__identityEEEvT0_T1_T2_T3_T4_T6_E12temp_storage+72];
	add.f64 	%fd159, %fd158, %fd157;
	selp.f64 	%fd160, %fd159, %fd157, %p39;
	setp.gt.s32 	%p40, %r36, 224;
	ld.shared.f64 	%fd161, [_ZZN3cub18CUB_300001_SM_10006detail6reduce28DeviceReduceSingleTileKernelINS2_10policy_hubIdjN4cuda3std3__44plusIdEEE10Policy1000EPdSC_iS9_ddNS7_10__identityEEEvT0_T1_T2_T3_T4_T6_E12temp_storage+80];
	add.f64 	%fd162, %fd161, %fd160;
	selp.f64 	%fd163, %fd162, %fd160, %p40;
	setp.gt.s32 	%p41, %r36, 256;
	ld.shared.f64 	%fd164, [_ZZN3cub18CUB_300001_SM_10006detail6reduce28DeviceReduceSingleTileKernelINS2_10policy_hubIdjN4cuda3std3__44plusIdEEE10Policy1000EPdSC_iS9_ddNS7_10__identityEEEvT0_T1_T2_T3_T4_T6_E12temp_storage+88];
	add.f64 	%fd165, %fd164, %fd163;
	selp.f64 	%fd166, %fd165, %fd163, %p41;
	setp.gt.s32 	%p42, %r36, 288;
	ld.shared.f64 	%fd167, [_ZZN3cub18CUB_300001_SM_10006detail6reduce28DeviceReduceSingleTileKernelINS2_10policy_hubIdjN4cuda3std3__44plusIdEEE10Policy1000EPdSC_iS9_ddNS7_10__identityEEEvT0_T1_T2_T3_T4_T6_E12temp_storage+96];
	add.f64 	%fd168, %fd167, %fd166;
	selp.f64 	%fd169, %fd168, %fd166, %p42;
	setp.gt.s32 	%p43, %r36, 320;
	ld.shared.f64 	%fd170, [_ZZN3cub18CUB_300001_SM_10006detail6reduce28DeviceReduceSingleTileKernelINS2_10policy_hubIdjN4cuda3std3__44plusIdEEE10Policy1000EPdSC_iS9_ddNS7_10__identityEEEvT0_T1_T2_T3_T4_T6_E12temp_storage+104];
	add.f64 	%fd171, %fd170, %fd169;
	selp.f64 	%fd172, %fd171, %fd169, %p43;
	setp.gt.s32 	%p44, %r36, 352;
	ld.shared.f64 	%fd173, [_ZZN3cub18CUB_300001_SM_10006detail6reduce28DeviceReduceSingleTileKernelINS2_10policy_hubIdjN4cuda3std3__44plusIdEEE10Policy1000EPdSC_iS9_ddNS7_10__identityEEEvT0_T1_T2_T3_T4_T6_E12temp_storage+112];
	add.f64 	%fd174, %fd173, %fd172;
	selp.f64 	%fd175, %fd174, %fd172, %p44;
	setp.gt.s32 	%p45, %r36, 384;
	ld.shared.f64 	%fd176, [_ZZN3cub18CUB_300001_SM_10006detail6reduce28DeviceReduceSingleTileKernelINS2_10policy_hubIdjN4cuda3std3__44plusIdEEE10Policy1000EPdSC_iS9_ddNS7_10__identityEEEvT0_T1_T2_T3_T4_T6_E12temp_storage+120];
	add.f64 	%fd177, %fd176, %fd175;
	selp.f64 	%fd178, %fd177, %fd175, %p45;
	setp.gt.s32 	%p46, %r36, 416;
	ld.shared.f64 	%fd179, [_ZZN3cub18CUB_300001_SM_10006detail6reduce28DeviceReduceSingleTileKernelINS2_10policy_hubIdjN4cuda3std3__44plusIdEEE10Policy1000EPdSC_iS9_ddNS7_10__identityEEEvT0_T1_T2_T3_T4_T6_E12temp_storage+128];
	add.f64 	%fd180, %fd179, %fd178;
	selp.f64 	%fd181, %fd180, %fd178, %p46;
	setp.gt.s32 	%p47, %r36, 448;
	ld.shared.f64 	%fd182, [_ZZN3cub18CUB_300001_SM_10006detail6reduce28DeviceReduceSingleTileKernelINS2_10policy_hubIdjN4cuda3std3__44plusIdEEE10Policy1000EPdSC_iS9_ddNS7_10__identityEEEvT0_T1_T2_T3_T4_T6_E12temp_storage+136];
	add.f64 	%fd183, %fd182, %fd181;
	selp.f64 	%fd184, %fd183, %fd181, %p47;
	setp.gt.s32 	%p48, %r36, 480;
	ld.shared.f64 	%fd185, [_ZZN3cub18CUB_300001_SM_10006detail6reduce28DeviceReduceSingleTileKernelINS2_10policy_hubIdjN4cuda3std3__44plusIdEEE10Policy1000EPdSC_iS9_ddNS7_10__identityEEEvT0_T1_T2_T3_T4_T6_E12temp_storage+144];
	add.f64 	%fd186, %fd185, %fd184;
	selp.f64 	%fd187, %fd186, %fd184, %p48;
	setp.gt.s32 	%p49, %r36, 512;
	ld.shared.f64 	%fd188, [_ZZN3cub18CUB_300001_SM_10006detail6reduce28DeviceReduceSingleTileKernelINS2_10policy_hubIdjN4cuda3std3__44plusIdEEE10Policy1000EPdSC_iS9_ddNS7_10__identityEEEvT0_T1_T2_T3_T4_T6_E12temp_storage+152];
	add.f64 	%fd189, %fd188, %fd187;
	selp.f64 	%fd190, %fd189, %fd187, %p49;
	setp.gt.s32 	%p50, %r36, 544;
	ld.shared.f64 	%fd191, [_ZZN3cub18CUB_300001_SM_10006detail6reduce28DeviceReduceSingleTileKernelINS2_10policy_hubIdjN4cuda3std3__44plusIdEEE10Policy1000EPdSC_iS9_ddNS7_10__identityEEEvT0_T1_T2_T3_T4_T6_E12temp_storage+160];
	add.f64 	%fd192, %fd191, %fd190;
	selp.f64 	%fd193, %fd192, %fd190, %p50;
	setp.gt.s32 	%p51, %r36, 576;
	ld.shared.f64 	%fd194, [_ZZN3cub18CUB_300001_SM_10006detail6reduce28DeviceReduceSingleTileKernelINS2_10policy_hubIdjN4cuda3std3__44plusIdEEE10Policy1000EPdSC_iS9_ddNS7_10__identityEEEvT0_T1_T2_T3_T4_T6_E12temp_storage+168];
	add.f64 	%fd195, %fd194, %fd193;
	selp.f64 	%fd196, %fd195, %fd193, %p51;
	setp.gt.s32 	%p52, %r36, 608;
	ld.shared.f64 	%fd197, [_ZZN3cub18CUB_300001_SM_10006detail6reduce28DeviceReduceSingleTileKernelINS2_10policy_hubIdjN4cuda3std3__44plusIdEEE10Policy1000EPdSC_iS9_ddNS7_10__identityEEEvT0_T1_T2_T3_T4_T6_E12temp_storage+176];
	add.f64 	%fd198, %fd197, %fd196;
	selp.f64 	%fd263, %fd198, %fd196, %p52;
	bra.uni 	$L__BB5_37;
$L__BB5_21:
	mov.u32 	%r14, %tid.x;
	mul.wide.u32 	%rd27, %r14, 8;
	add.s64 	%rd12, %rd9, %rd27;
	// begin inline asm
	ld.global.nc.u64 %rd11, [%rd12];
	// end inline asm
	mov.b64 	%fd31, %rd11;
	add.s64 	%rd14, %rd12, 5120;
	// begin inline asm
	ld.global.nc.u64 %rd13, [%rd14];
	// end inline asm
	mov.b64 	%fd32, %rd13;
	add.s64 	%rd16, %rd12, 10240;
	// begin inline asm
	ld.global.nc.u64 %rd15, [%rd16];
	// end inline asm
	mov.b64 	%fd33, %rd15;
	add.s64 	%rd18, %rd12, 15360;
	// begin inline asm
	ld.global.nc.u64 %rd17, [%rd18];
	// end inline asm
	mov.b64 	%fd34, %rd17;
	add.s64 	%rd20, %rd12, 20480;
	// begin inline asm
	ld.global.nc.u64 %rd19, [%rd20];
	// end inline asm
	mov.b64 	%fd35, %rd19;
	add.s64 	%rd22, %rd12, 25600;
	// begin inline asm
	ld.global.nc.u64 %rd21, [%rd22];
	// end inline asm
	mov.b64 	%fd36, %rd21;
	add.s64 	%rd24, %rd12, 30720;
	// begin inline asm
	ld.global.nc.u64 %rd23, [%rd24];
	// end inline asm
	mov.b64 	%fd37, %rd23;
	add.s64 	%rd26, %rd12, 35840;
	// begin inline asm
	ld.global.nc.u64 %rd25, [%rd26];
	// end inline asm
	mov.b64 	%fd38, %rd25;
	add.f64 	%fd39, %fd31, %fd32;
	add.f64 	%fd40, %fd39, %fd33;
	add.f64 	%fd41, %fd40, %fd34;
	add.f64 	%fd42, %fd41, %fd35;
	add.f64 	%fd43, %fd42, %fd36;
	add.f64 	%fd44, %fd43, %fd37;
	add.f64 	%fd262, %fd44, %fd38;
	setp.lt.u32 	%p3, %r36, 10240;
	mov.b32 	%r232, 5120;
	@%p3 bra 	$L__BB5_25;
	add.s32 	%r15, %r36, -5120;
	mov.b32 	%r232, 5120;
$L__BB5_23:
	mul.wide.s32 	%rd44, %r232, 8;
	add.s64 	%rd29, %rd12, %rd44;
	// begin inline asm
	ld.global.nc.u64 %rd28, [%rd29];
	// end inline asm
	mov.b64 	%fd45, %rd28;
	add.s64 	%rd31, %rd29, 5120;
	// begin inline asm
	ld.global.nc.u64 %rd30, [%rd31];
	// end inline asm
	mov.b64 	%fd46, %rd30;
	add.s64 	%rd33, %rd29, 10240;
	// begin inline asm
	ld.global.nc.u64 %rd32, [%rd33];
	// end inline asm
	mov.b64 	%fd47, %rd32;
	add.s64 	%rd35, %rd29, 15360;
	// begin inline asm
	ld.global.nc.u64 %rd34, [%rd35];
	// end inline asm
	mov.b64 	%fd48, %rd34;
	add.s64 	%rd37, %rd29, 20480;
	// begin inline asm
	ld.global.nc.u64 %rd36, [%rd37];
	// end inline asm
	mov.b64 	%fd49, %rd36;
	add.s64 	%rd39, %rd29, 25600;
	// begin inline asm
	ld.global.nc.u64 %rd38, [%rd39];
	// end inline asm
	mov.b64 	%fd50, %rd38;
	add.s64 	%rd41, %rd29, 30720;
	// begin inline asm
	ld.global.nc.u64 %rd40, [%rd41];
	// end inline asm
	mov.b64 	%fd51, %rd40;
	add.s64 	%rd43, %rd29, 35840;
	// begin inline asm
	ld.global.nc.u64 %rd42, [%rd43];
	// end inline asm
	mov.b64 	%fd52, %rd42;
	add.f64 	%fd53, %fd262, %fd45;
	add.f64 	%fd54, %fd53, %fd46;
	add.f64 	%fd55, %fd54, %fd47;
	add.f64 	%fd56, %fd55, %fd48;
	add.f64 	%fd57, %fd56, %fd49;
	add.f64 	%fd58, %fd57, %fd50;
	add.f64 	%fd59, %fd58, %fd51;
	add.f64 	%fd262, %fd59, %fd52;
	sub.s32 	%r39, %r36, %r232;
	setp.lt.s32 	%p4, %r39, 5120;
	@%p4 bra 	$L__BB5_33;
	add.s32 	%r232, %r232, 5120;
	setp.le.s32 	%p5, %r232, %r15;
	@%p5 bra 	$L__BB5_23;
$L__BB5_25:
	setp.le.s32 	%p6, %r36, %r232;
	@%p6 bra 	$L__BB5_33;
	sub.s32 	%r19, %r36, %r232;
	setp.ge.s32 	%p7, %r14, %r19;
	@%p7 bra 	$L__BB5_33;
	not.b32 	%r40, %r14;
	add.s32 	%r41, %r36, %r40;
	sub.s32 	%r20, %r41, %r232;
	mul.hi.u32 	%r42, %r20, -858993459;
	shr.u32 	%r43, %r42, 9;
	add.s32 	%r21, %r43, 1;
	and.b32  	%r44, %r43, 3;
	setp.eq.s32 	%p8, %r44, 3;
	mov.u32 	%r236, %r14;
	@%p8 bra 	$L__BB5_30;
	add.s32 	%r234, %r14, %r232;
	and.b32  	%r45, %r21, 3;
	neg.s32 	%r233, %r45;
	mov.u32 	%r236, %r14;
$L__BB5_29:
	.pragma "nounroll";
	mul.wide.u32 	%rd47, %r234, 8;
	add.s64 	%rd46, %rd9, %rd47;
	// begin inline asm
	ld.global.nc.u64 %rd45, [%rd46];
	// end inline asm
	mov.b64 	%fd61, %rd45;
	add.f64 	%fd262, %fd262, %fd61;
	add.s32 	%r236, %r236, 640;
	add.s32 	%r234, %r234, 640;
	add.s32 	%r233, %r233, 1;
	setp.ne.s32 	%p9, %r233, 0;
	@%p9 bra 	$L__BB5_29;
$L__BB5_30:
	setp.lt.u32 	%p10, %r20, 1920;
	@%p10 bra 	$L__BB5_33;
	cvt.u64.u32 	%rd48, %r236;
	cvt.u64.u32 	%rd49, %r232;
	add.s64 	%rd50, %rd48, %rd49;
	shl.b64 	%rd51, %rd50, 3;
	add.s64 	%rd52, %rd51, %rd9;
	add.s64 	%rd108, %rd52, 10240;
	add.s32 	%r237, %r236, %r232;
$L__BB5_32:
	mul.wide.u32 	%rd61, %r237, 8;
	add.s64 	%rd54, %rd9, %rd61;
	// begin inline asm
	ld.global.nc.u64 %rd53, [%rd54];
	// end inline asm
	mov.b64 	%fd62, %rd53;
	add.f64 	%fd63, %fd262, %fd62;
	add.s64 	%rd56, %rd108, -5120;
	// begin inline asm
	ld.global.nc.u64 %rd55, [%rd56];
	// end inline asm
	mov.b64 	%fd64, %rd55;
	add.f64 	%fd65, %fd63, %fd64;
	// begin inline asm
	ld.global.nc.u64 %rd57, [%rd108];
	// end inline asm
	mov.b64 	%fd66, %rd57;
	add.f64 	%fd67, %fd65, %fd66;
	add.s64 	%rd60, %rd108, 5120;
	// begin inline asm
	ld.global.nc.u64 %rd59, [%rd60];
	// end inline asm
	mov.b64 	%fd68, %rd59;
	add.f64 	%fd262, %fd67, %fd68;
	add.s32 	%r236, %r236, 2560;
	add.s64 	%rd108, %rd108, 20480;
	add.s32 	%r237, %r237, 2560;
	setp.lt.s32 	%p11, %r236, %r19;
	@%p11 bra 	$L__BB5_32;
$L__BB5_33:
	// begin inline asm
	mov.u32 %r46, %laneid;
	// end inline asm
	mov.b64 	%rd62, %fd262;
	mov.b64 	{%r48, %r53}, %rd62;
	mov.b32 	%r54, 1;
	mov.b32 	%r95, 31;
	mov.b32 	%r96, -1;
	// begin inline asm
	shfl.sync.down.b32 %r47, %r48, %r54, %r95, %r96;
	// end inline asm
	// begin inline asm
	shfl.sync.down.b32 %r52, %r53, %r54, %r95, %r96;
	// end inline asm
	mov.b64 	%rd63, {%r47, %r52};
	mov.b64 	%fd69, %rd63;
	setp.gt.s32 	%p12, %r46, 30;
	add.f64 	%fd70, %fd262, %fd69;
	selp.f64 	%fd71, %fd262, %fd70, %p12;
	mov.b64 	%rd64, %fd71;
	mov.b64 	{%r58, %r63}, %rd64;
	mov.b32 	%r64, 2;
	// begin inline asm
	shfl.sync.down.b32 %r57, %r58, %r64, %r95, %r96;
	// end inline asm
	// begin inline asm
	shfl.sync.down.b32 %r62, %r63, %r64, %r95, %r96;
	// end inline asm
	mov.b64 	%rd65, {%r57, %r62};
	mov.b64 	%fd72, %rd65;
	setp.gt.s32 	%p13, %r46, 29;
	add.f64 	%fd73, %fd71, %fd72;
	selp.f64 	%fd74, %fd71, %fd73, %p13;
	mov.b64 	%rd66, %fd74;
	mov.b64 	{%r68, %r73}, %rd66;
	mov.b32 	%r74, 4;
	// begin inline asm
	shfl.sync.down.b32 %r67, %r68, %r74, %r95, %r96;
	// end inline asm
	// begin inline asm
	shfl.sync.down.b32 %r72, %r73, %r74, %r95, %r96;
	// end inline asm
	mov.b64 	%rd67, {%r67, %r72};
	mov.b64 	%fd75, %rd67;
	setp.gt.s32 	%p14, %r46, 27;
	add.f64 	%fd76, %fd74, %fd75;
	selp.f64 	%fd77, %fd74, %fd76, %p14;
	mov.b64 	%rd68, %fd77;
	mov.b64 	{%r78, %r83}, %rd68;
	mov.b32 	%r84, 8;
	// begin inline asm
	shfl.sync.down.b32 %r77, %r78, %r84, %r95, %r96;
	// end inline asm
	// begin inline asm
	shfl.sync.down.b32 %r82, %r83, %r84, %r95, %r96;
	// end inline asm
	mov.b64 	%rd69, {%r77, %r82};
	mov.b64 	%fd78, %rd69;
	setp.gt.s32 	%p15, %r46, 23;
	add.f64 	%fd79, %fd77, %fd78;
	selp.f64 	%fd80, %fd77, %fd79, %p15;
	mov.b64 	%rd70, %fd80;
	mov.b64 	{%r88, %r93}, %rd70;
	mov.b32 	%r94, 16;
	// begin inline asm
	shfl.sync.down.b32 %r87, %r88, %r94, %r95, %r96;
	// end inline asm
	// begin inline asm
	shfl.sync.down.b32 %r92, %r93, %r94, %r95, %r96;
	// end inline asm
	mov.b64 	%rd71, {%r87, %r92};
	mov.b64 	%fd81, %rd71;
	setp.gt.s32 	%p16, %r46, 15;
	add.f64 	%fd26, %fd80, %fd81;
	selp.f64 	%fd263, %fd80, %fd26, %p16;
	setp.ne.s32 	%p17, %r46, 0;
	@%p17 bra 	$L__BB5_35;
	shr.u32 	%r97, %r14, 2;
	and.b32  	%r98, %r97, 248;
	mov.u32 	%r99, _ZZN3cub18CUB_300001_SM_10006detail6reduce28DeviceReduceSingleTileKernelINS2_10policy_hubIdjN4cuda3std3__44plusIdEEE10Policy1000EPdSC_iS9_ddNS7_10__identityEEEvT0_T1_T2_T3_T4_T6_E12temp_storage;
	add.s32 	%r100, %r99, %r98;
	st.shared.f64 	[%r100+24], %fd26;
$L__BB5_35:
	bar.sync 	0;
	setp.ne.s32 	%p18, %r14, 0;
	@%p18 bra 	$L__BB5_37;
	ld.shared.f64 	%fd82, [_ZZN3cub18CUB_300001_SM_10006detail6reduce28DeviceReduceSingleTileKernelINS2_10policy_hubIdjN4cuda3std3__44plusIdEEE10Policy1000EPdSC_iS9_ddNS7_10__identityEEEvT0_T1_T2_T3_T4_T6_E12temp_storage+32];
	add.f64 	%fd83, %fd263, %fd82;
	ld.shared.f64 	%fd84, [_ZZN3cub18CUB_300001_SM_10006detail6reduce28DeviceReduceSingleTileKernelINS2_10policy_hubIdjN4cuda3std3__44plusIdEEE10Policy1000EPdSC_iS9_ddNS7_10__identityEEEvT0_T1_T2_T3_T4_T6_E12temp_storage+40];
	add.f64 	%fd85, %fd83, %fd84;
	ld.shared.f64 	%fd86, [_ZZN3cub18CUB_300001_SM_10006detail6reduce28DeviceReduceSingleTileKernelINS2_10policy_hubIdjN4cuda3std3__44plusIdEEE10Policy1000EPdSC_iS9_ddNS7_10__identityEEEvT0_T1_T2_T3_T4_T6_E12temp_storage+48];
	add.f64 	%fd87, %fd85, %fd86;
	ld.shared.f64 	%fd88, [_ZZN3cub18CUB_300001_SM_10006detail6reduce28DeviceReduceSingleTileKernelINS2_10policy_hubIdjN4cuda3std3__44plusIdEEE10Policy1000EPdSC_iS9_ddNS7_10__identityEEEvT0_T1_T2_T3_T4_T6_E12temp_storage+56];
	add.f64 	%fd89, %fd87, %fd88;
	ld.shared.f64 	%fd90, [_ZZN3cub18CUB_300001_SM_10006detail6reduce28DeviceReduceSingleTileKernelINS2_10policy_hubIdjN4cuda3std3__44plusIdEEE10Policy1000EPdSC_iS9_ddNS7_10__identityEEEvT0_T1_T2_T3_T4_T6_E12temp_storage+64];
	add.f64 	%fd91, %fd89, %fd90;
	ld.shared.f64 	%fd92, [_ZZN3cub18CUB_300001_SM_10006detail6reduce28DeviceReduceSingleTileKernelINS2_10policy_hubIdjN4cuda3std3__44plusIdEEE10Policy1000EPdSC_iS9_ddNS7_10__identityEEEvT0_T1_T2_T3_T4_T6_E12temp_storage+72];
	add.f64 	%fd93, %fd91, %fd92;
	ld.shared.f64 	%fd94, [_ZZN3cub18CUB_300001_SM_10006detail6reduce28DeviceReduceSingleTileKernelINS2_10policy_hubIdjN4cuda3std3__44plusIdEEE10Policy1000EPdSC_iS9_ddNS7_10__identityEEEvT0_T1_T2_T3_T4_T6_E12temp_storage+80];
	add.f64 	%fd95, %fd93, %fd94;
	ld.shared.f64 	%fd96, [_ZZN3cub18CUB_300001_SM_10006detail6reduce28DeviceReduceSingleTileKernelINS2_10policy_hubIdjN4cuda3std3__44plusIdEEE10Policy1000EPdSC_iS9_ddNS7_10__identityEEEvT0_T1_T2_T3_T4_T6_E12temp_storage+88];
	add.f64 	%fd97, %fd95, %fd96;
	ld.shared.f64 	%fd98, [_ZZN3cub18CUB_300001_SM_10006detail6reduce28DeviceReduceSingleTileKernelINS2_10policy_hubIdjN4cuda3std3__44plusIdEEE10Policy1000EPdSC_iS9_ddNS7_10__identityEEEvT0_T1_T2_T3_T4_T6_E12temp_storage+96];
	add.f64 	%fd99, %fd97, %fd98;
	ld.shared.f64 	%fd100, [_ZZN3cub18CUB_300001_SM_10006detail6reduce28DeviceReduceSingleTileKernelINS2_10policy_hubIdjN4cuda3std3__44plusIdEEE10Policy1000EPdSC_iS9_ddNS7_10__identityEEEvT0_T1_T2_T3_T4_T6_E12temp_storage+104];
	add.f64 	%fd101, %fd99, %fd100;
	ld.shared.f64 	%fd102, [_ZZN3cub18CUB_300001_SM_10006detail6reduce28DeviceReduceSingleTileKernelINS2_10policy_hubIdjN4cuda3std3__44plusIdEEE10Policy1000EPdSC_iS9_ddNS7_10__identityEEEvT0_T1_T2_T3_T4_T6_E12temp_storage+112];
	add.f64 	%fd103, %fd101, %fd102;
	ld.shared.f64 	%fd104, [_ZZN3cub18CUB_300001_SM_10006detail6reduce28DeviceReduceSingleTileKernelINS2_10policy_hubIdjN4cuda3std3__44plusIdEEE10Policy1000EPdSC_iS9_ddNS7_10__identityEEEvT0_T1_T2_T3_T4_T6_E12temp_storage+120];
	add.f64 	%fd105, %fd103, %fd104;
	ld.shared.f64 	%fd106, [_ZZN3cub18CUB_300001_SM_10006detail6reduce28DeviceReduceSingleTileKernelINS2_10policy_hubIdjN4cuda3std3__44plusIdEEE10Policy1000EPdSC_iS9_ddNS7_10__identityEEEvT0_T1_T2_T3_T4_T6_E12temp_storage+128];
	add.f64 	%fd107, %fd105, %fd106;
	ld.shared.f64 	%fd108, [_ZZN3cub18CUB_300001_SM_10006detail6reduce28DeviceReduceSingleTileKernelINS2_10policy_hubIdjN4cuda3std3__44plusIdEEE10Policy1000EPdSC_iS9_ddNS7_10__identityEEEvT0_T1_T2_T3_T4_T6_E12temp_storage+136];
	add.f64 	%fd109, %fd107, %fd108;
	ld.shared.f64 	%fd110, [_ZZN3cub18CUB_300001_SM_10006detail6reduce28DeviceReduceSingleTileKernelINS2_10policy_hubIdjN4cuda3std3__44plusIdEEE10Policy1000EPdSC_iS9_ddNS7_10__identityEEEvT0_T1_T2_T3_T4_T6_E12temp_storage+144];
	add.f64 	%fd111, %fd109, %fd110;
	ld.shared.f64 	%fd112, [_ZZN3cub18CUB_300001_SM_10006detail6reduce28DeviceReduceSingleTileKernelINS2_10policy_hubIdjN4cuda3std3__44plusIdEEE10Policy1000EPdSC_iS9_ddNS7_10__identityEEEvT0_T1_T2_T3_T4_T6_E12temp_storage+152];
	add.f64 	%fd113, %fd111, %fd112;
	ld.shared.f64 	%fd114, [_ZZN3cub18CUB_300001_SM_10006detail6reduce28DeviceReduceSingleTileKernelINS2_10policy_hubIdjN4cuda3std3__44plusIdEEE10Policy1000EPdSC_iS9_ddNS7_10__identityEEEvT0_T1_T2_T3_T4_T6_E12temp_storage+160];
	add.f64 	%fd115, %fd113, %fd114;
	ld.shared.f64 	%fd116, [_ZZN3cub18CUB_300001_SM_10006detail6reduce28DeviceReduceSingleTileKernelINS2_10policy_hubIdjN4cuda3std3__44plusIdEEE10Policy1000EPdSC_iS9_ddNS7_10__identityEEEvT0_T1_T2_T3_T4_T6_E12temp_storage+168];
	add.f64 	%fd117, %fd115, %fd116;
	ld.shared.f64 	%fd118, [_ZZN3cub18CUB_300001_SM_10006detail6reduce28DeviceReduceSingleTileKernelINS2_10policy_hubIdjN4cuda3std3__44plusIdEEE10Policy1000EPdSC_iS9_ddNS7_10__identityEEEvT0_T1_T2_T3_T4_T6_E12temp_storage+176];
	add.f64 	%fd263, %fd117, %fd118;
$L__BB5_37:
	mov.u32 	%r224, %tid.x;
	setp.ne.s32 	%p60, %r224, 0;
	@%p60 bra 	$L__BB5_39;
	add.f64 	%fd249, %fd30, %fd263;
	st.global.f64 	[%rd1], %fd249;
$L__BB5_39:
	ret;

}
	// .globl	_ZN3cub18CUB_300001_SM_10006detail6reduce28DeviceReduceSingleTileKernelINS2_10policy_hubIdyN4cuda3std3__44plusIdEEE10Policy1000EN6thrust24THRUST_300001_SM_1000_NS6detail15normal_iteratorINSD_10device_ptrIdEEEEPdyS9_dd6squareIdEEEvT0_T1_T2_T3_T4_T6_
.visible .entry _ZN3cub18CUB_300001_SM_10006detail6reduce28DeviceReduceSingleTileKernelINS2_10policy_hubIdyN4cuda3std3__44plusIdEEE10Policy1000EN6thrust24THRUST_300001_SM_1000_NS6detail15normal_iteratorINSD_10device_ptrIdEEEEPdyS9_dd6squareIdEEEvT0_T1_T2_T3_T4_T6_(
	.param .align 8 .b8 _ZN3cub18CUB_300001_SM_10006detail6reduce28DeviceReduceSingleTileKernelINS2_10policy_hubIdyN4cuda3std3__44plusIdEEE10Policy1000EN6thrust24THRUST_300001_SM_1000_NS6detail15normal_iteratorINSD_10device_ptrIdEEEEPdyS9_dd6squareIdEEEvT0_T1_T2_T3_T4_T6__param_0[8],
	.param .u64 .ptr .align 1 _ZN3cub18CUB_300001_SM_10006detail6reduce28DeviceReduceSingleTileKernelINS2_10policy_hubIdyN4cuda3std3__44plusIdEEE10Policy1000EN6thrust24THRUST_300001_SM_1000_NS6detail15normal_iteratorINSD_10device_ptrIdEEEEPdyS9_dd6squareIdEEEvT0_T1_T2_T3_T4_T6__param_1,
	.param .u64 _ZN3cub18CUB_300001_SM_10006detail6reduce28DeviceReduceSingleTileKernelINS2_10policy_hubIdyN4cuda3std3__44plusIdEEE10Policy1000EN6thrust24THRUST_300001_SM_1000_NS6detail15normal_iteratorINSD_10device_ptrIdEEEEPdyS9_dd6squareIdEEEvT0_T1_T2_T3_T4_T6__param_2,
	.param .align 1 .b8 _ZN3cub18CUB_300001_SM_10006detail6reduce28DeviceReduceSingleTileKernelINS2_10policy_hubIdyN4cuda3std3__44plusIdEEE10Policy1000EN6thrust24THRUST_300001_SM_1000_NS6detail15normal_iteratorINSD_10device_ptrIdEEEEPdyS9_dd6squareIdEEEvT0_T1_T2_T3_T4_T6__param_3[1],
	.param .f64 _ZN3cub18CUB_300001_SM_10006detail6reduce28DeviceReduceSingleTileKernelINS2_10policy_hubIdyN4cuda3std3__44plusIdEEE10Policy1000EN6thrust24THRUST_300001_SM_1000_NS6detail15normal_iteratorINSD_10device_ptrIdEEEEPdyS9_dd6squareIdEEEvT0_T1_T2_T3_T4_T6__param_4,
	.param .align 1 .b8 _ZN3cub18CUB_300001_SM_10006detail6reduce28DeviceReduceSingleTileKernelINS2_10policy_hubIdyN4cuda3std3__44plusIdEEE10Policy1000EN6thrust24THRUST_300001_SM_1000_NS6detail15normal_iteratorINSD_10device_ptrIdEEEEPdyS9_dd6squareIdEEEvT0_T1_T2_T3_T4_T6__param_5[1]
)
.maxntid 512
.minnctapersm 1
{
	.reg .pred 	%p<67>;
	.reg .b32 	%r<246>;
	.reg .b64 	%rd<86>;
	.reg .b64 	%fd<350>;
	// demoted variable
	.shared .align 8 .b8 _ZZN3cub18CUB_300001_SM_10006detail6reduce28DeviceReduceSingleTileKernelINS2_10policy_hubIdyN4cuda3std3__44plusIdEEE10Policy1000EN6thrust24THRUST_300001_SM_1000_NS6detail15normal_iteratorINSD_10device_ptrIdEEEEPdyS9_dd6squareIdEEEvT0_T1_T2_T3_T4_T6_E12temp_storage[152];
	ld.param.u64 	%rd18, [_ZN3cub18CUB_300001_SM_10006detail6reduce28DeviceReduceSingleTileKernelINS2_10policy_hubIdyN4cuda3std3__44plusIdEEE10Policy1000EN6thrust24THRUST_300001_SM_1000_NS6detail15normal_iteratorINSD_10device_ptrIdEEEEPdyS9_dd6squareIdEEEvT0_T1_T2_T3_T4_T6__param_0];
	ld.param.u64 	%rd20, [_ZN3cub18CUB_300001_SM_10006detail6reduce28DeviceReduceSingleTileKernelINS2_10policy_hubIdyN4cuda3std3__44plusIdEEE10Policy1000EN6thrust24THRUST_300001_SM_1000_NS6detail15normal_iteratorINSD_10device_ptrIdEEEEPdyS9_dd6squareIdEEEvT0_T1_T2_T3_T4_T6__param_1];
	ld.param.u64 	%rd19, [_ZN3cub18CUB_300001_SM_10006detail6reduce28DeviceReduceSingleTileKernelINS2_10policy_hubIdyN4cuda3std3__44plusIdEEE10Policy1000EN6thrust24THRUST_300001_SM_1000_NS6detail15normal_iteratorINSD_10device_ptrIdEEEEPdyS9_dd6squareIdEEEvT0_T1_T2_T3_T4_T6__param_2];
	ld.param.f64 	%fd42, [_ZN3cub18CUB_300001_SM_10006detail6reduce28DeviceReduceSingleTileKernelINS2_10policy_hubIdyN4cuda3std3__44plusIdEEE10Policy1000EN6thrust24THRUST_300001_SM_1000_NS6detail15normal_iteratorINSD_10device_ptrIdEEEEPdyS9_dd6squareIdEEEvT0_T1_T2_T3_T4_T6__param_4];
	cvta.to.global.u64 	%rd1, %rd20;
	setp.ne.s64 	%p1, %rd19, 0;
	@%p1 bra 	$L__BB6_3;
	mov.u32 	%r231, %tid.x;
	setp.ne.s32 	%p66, %r231, 0;
	@%p66 bra 	$L__BB6_51;
	st.global.f64 	[%rd1], %fd42;
	bra.uni 	$L__BB6_51;
$L__BB6_3:
	cvta.to.global.u64 	%rd2, %rd18;
	setp.gt.u64 	%p2, %rd19, 3583;
	@%p2 bra 	$L__BB6_28;
	cvt.u32.u64 	%r1, %rd19;
	mov.u32 	%r2, %tid.x;
	setp.ge.u32 	%p24, %r2, %r1;
	mov.f64 	%fd337, 0d0000000000000000;
	mov.u32 	%r235, %r2;
	@%p24 bra 	$L__BB6_6;
	mul.wide.u32 	%rd51, %r2, 8;
	add.s64 	%rd52, %rd2, %rd51;
	ld.global.f64 	%fd169, [%rd52];
	mul.f64 	%fd337, %fd169, %fd169;
	add.s32 	%r235, %r2, 512;
$L__BB6_6:
	setp.ge.u32 	%p25, %r235, %r1;
	@%p25 bra 	$L__BB6_19;
	not.b32 	%r108, %r235;
	add.s32 	%r109, %r108, %r1;
	shr.u32 	%r110, %r109, 9;
	add.s32 	%r5, %r110, 1;
	and.b32  	%r6, %r5, 15;
	setp.lt.u32 	%p26, %r109, 7680;
	@%p26 bra 	$L__BB6_10;
	and.b32  	%r111, %r5, 16777200;
	neg.s32 	%r233, %r111;
	mul.wide.u32 	%rd53, %r235, 8;
	add.s64 	%rd54, %rd53, %rd2;
	add.s64 	%rd81, %rd54, 32768;
$L__BB6_9:
	.pragma "nounroll";
	ld.global.f64 	%fd171, [%rd81+-32768];
	fma.rn.f64 	%fd172, %fd171, %fd171, %fd337;
	ld.global.f64 	%fd173, [%rd81+-28672];
	fma.rn.f64 	%fd174, %fd173, %fd173, %fd172;
	ld.global.f64 	%fd175, [%rd81+-24576];
	fma.rn.f64 	%fd176, %fd175, %fd175, %fd174;
	ld.global.f64 	%fd177, [%rd81+-20480];
	fma.rn.f64 	%fd178, %fd177, %fd177, %fd176;
	ld.global.f64 	%fd179, [%rd81+-16384];
	fma.rn.f64 	%fd180, %fd179, %fd179, %fd178;
	ld.global.f64 	%fd181, [%rd81+-12288];
	fma.rn.f64 	%fd182, %fd181, %fd181, %fd180;
	ld.global.f64 	%fd183, [%rd81+-8192];
	fma.rn.f64 	%fd184, %fd183, %fd183, %fd182;
	ld.global.f64 	%fd185, [%rd81+-4096];
	fma.rn.f64 	%fd186, %fd185, %fd185, %fd184;
	ld.global.f64 	%fd187, [%rd81];
	fma.rn.f64 	%fd188, %fd187, %fd187, %fd186;
	ld.global.f64 	%fd189, [%rd81+4096];
	fma.rn.f64 	%fd190, %fd189, %fd189, %fd188;
	ld.global.f64 	%fd191, [%rd81+8192];
	fma.rn.f64 	%fd192, %fd191, %fd191, %fd190;
	ld.global.f64 	%fd193, [%rd81+12288];
	fma.rn.f64 	%fd194, %fd193, %fd193, %fd192;
	ld.global.f64 	%fd195, [%rd81+16384];
	fma.rn.f64 	%fd196, %fd195, %fd195, %fd194;
	ld.global.f64 	%fd197, [%rd81+20480];
	fma.rn.f64 	%fd198, %fd197, %fd197, %fd196;
	ld.global.f64 	%fd199, [%rd81+24576];
	fma.rn.f64 	%fd200, %fd199, %fd199, %fd198;
	ld.global.f64 	%fd201, [%rd81+28672];
	fma.rn.f64 	%fd337, %fd201, %fd201, %fd200;
	add.s32 	%r235, %r235, 8192;
	add.s32 	%r233, %r233, 16;
	add.s64 	%rd81, %rd81, 65536;
	setp.ne.s32 	%p27, %r233, 0;
	@%p27 bra 	$L__BB6_9;
$L__BB6_10:
	setp.eq.s32 	%p28, %r6, 0;
	@%p28 bra 	$L__BB6_19;
	and.b32  	%r13, %r5, 7;
	setp.lt.u32 	%p29, %r6, 8;
	@%p29 bra 	$L__BB6_13;
	mul.wide.s32 	%rd55, %r235, 8;
	add.s64 	%rd56, %rd2, %rd55;
	ld.global.f64 	%fd203, [%rd56];
	fma.rn.f64 	%fd204, %fd203, %fd203, %fd337;
	ld.global.f64 	%fd205, [%rd56+4096];
	fma.rn.f64 	%fd206, %fd205, %fd205, %fd204;
	ld.global.f64 	%fd207, [%rd56+8192];
	fma.rn.f64 	%fd208, %fd207, %fd207, %fd206;
	ld.global.f64 	%fd209, [%rd56+12288];
	fma.rn.f64 	%fd210, %fd209, %fd209, %fd208;
	ld.global.f64 	%fd211, [%rd56+16384];
	fma.rn.f64 	%fd212, %fd211, %fd211, %fd210;
	ld.global.f64 	%fd213, [%rd56+20480];
	fma.rn.f64 	%fd214, %fd213, %fd213, %fd212;
	ld.global.f64 	%fd215, [%rd56+24576];
	fma.rn.f64 	%fd216, %fd215, %fd215, %fd214;
	ld.global.f64 	%fd217, [%rd56+28672];
	fma.rn.f64 	%fd337, %fd217, %fd217, %fd216;
	add.s32 	%r235, %r235, 4096;
$L__BB6_13:
	setp.eq.s32 	%p30, %r13, 0;
	@%p30 bra 	$L__BB6_19;
	and.b32  	%r16, %r5, 3;
	setp.lt.u32 	%p31, %r13, 4;
	@%p31 bra 	$L__BB6_16;
	mul.wide.s32 	%rd57, %r235, 8;
	add.s64 	%rd58, %rd2, %rd57;
	ld.global.f64 	%fd219, [%rd58];
	fma.rn.f64 	%fd220, %fd219, %fd219, %fd337;
	ld.global.f64 	%fd221, [%rd58+4096];
	fma.rn.f64 	%fd222, %fd221, %fd221, %fd220;
	ld.global.f64 	%fd223, [%rd58+8192];
	fma.rn.f64 	%fd224, %fd223, %fd223, %fd222;
	ld.global.f64 	%fd225, [%rd58+12288];
	fma.rn.f64 	%fd337, %fd225, %fd225, %fd224;
	add.s32 	%r235, %r235, 2048;
$L__BB6_16:
	setp.eq.s32 	%p32, %r16, 0;
	@%p32 bra 	$L__BB6_19;
	neg.s32 	%r238, %r16;
$L__BB6_18:
	.pragma "nounroll";
	mul.wide.s32 	%rd59, %r235, 8;
	add.s64 	%rd60, %rd2, %rd59;
	ld.global.f64 	%fd226, [%rd60];
	fma.rn.f64 	%fd337, %fd226, %fd226, %fd337;
	add.s32 	%r235, %r235, 512;
	add.s32 	%r238, %r238, 1;
	setp.ne.s32 	%p33, %r238, 0;
	@%p33 bra 	$L__BB6_18;
$L__BB6_19:
	setp.lt.u64 	%p34, %rd19, 512;
	@%p34 bra 	$L__BB6_24;
	// begin inline asm
	mov.u32 %r175, %laneid;
	// end inline asm
	mov.b64 	%rd71, %fd337;
	mov.b64 	{%r177, %r182}, %rd71;
	mov.b32 	%r183, 1;
	mov.b32 	%r224, 31;
	mov.b32 	%r225, -1;
	// begin inline asm
	shfl.sync.down.b32 %r176, %r177, %r183, %r224, %r225;
	// end inline asm
	// begin inline asm
	shfl.sync.down.b32 %r181, %r182, %r183, %r224, %r225;
	// end inline asm
	mov.b64 	%rd72, {%r176, %r181};
	mov.b64 	%fd285, %rd72;
	setp.gt.s32 	%p58, %r175, 30;
	add.f64 	%fd286, %fd337, %fd285;
	selp.f64 	%fd287, %fd337, %fd286, %p58;
	mov.b64 	%rd73, %fd287;
	mov.b64 	{%r187, %r192}, %rd73;
	mov.b32 	%r193, 2;
	// begin inline asm
	shfl.sync.down.b32 %r186, %r187, %r193, %r224, %r225;
	// end inline asm
	// begin inline asm
	shfl.sync.down.b32 %r191, %r192, %r193, %r224, %r225;
	// end inline asm
	mov.b64 	%rd74, {%r186, %r191};
	mov.b64 	%fd288, %rd74;
	setp.gt.s32 	%p59, %r175, 29;
	add.f64 	%fd289, %fd287, %fd288;
	selp.f64 	%fd290, %fd287, %fd289, %p59;
	mov.b64 	%rd75, %fd290;
	mov.b64 	{%r197, %r202}, %rd75;
	mov.b32 	%r203, 4;
	// begin inline asm
	shfl.sync.down.b32 %r196, %r197, %r203, %r224, %r225;
	// end inline asm
	// begin inline asm
	shfl.sync.down.b32 %r201, %r202, %r203, %r224, %r225;
	// end inline asm
	mov.b64 	%rd76, {%r196, %r201};
	mov.b64 	%fd291, %rd76;
	setp.gt.s32 	%p60, %r175, 27;
	add.f64 	%fd292, %fd290, %fd291;
	selp.f64 	%fd293, %fd290, %fd292, %p60;
	mov.b64 	%rd77, %fd293;
	mov.b64 	{%r207, %r212}, %rd77;
	mov.b32 	%r213, 8;
	// begin inline asm
	shfl.sync.down.b32 %r206, %r207, %r213, %r224, %r225;
	// end inline asm
	// begin inline asm
	shfl.sync.down.b32 %r211, %r212, %r213, %r224, %r225;
	// end inline asm
	mov.b64 	%rd78, {%r206, %r211};
	mov.b64 	%fd294, %rd78;
	setp.gt.s32 	%p61, %r175, 23;
	add.f64 	%fd295, %fd293, %fd294;
	selp.f64 	%fd296, %fd293, %fd295, %p61;
	mov.b64 	%rd79, %fd296;
	mov.b64 	{%r217, %r222}, %rd79;
	mov.b32 	%r223, 16;
	// begin inline asm
	shfl.sync.down.b32 %r216, %r217, %r223, %r224, %r225;
	// end inline asm
	// begin inline asm
	shfl.sync.down.b32 %r221, %r222, %r223, %r224, %r225;
	// end inline asm
	mov.b64 	%rd80, {%r216, %r221};
	mov.b64 	%fd297, %rd80;
	setp.gt.s32 	%p62, %r175, 15;
	add.f64 	%fd16, %fd296, %fd297;
	selp.f64 	%fd349, %fd296, %fd16, %p62;
	setp.ne.s32 	%p63, %r175, 0;
	@%p63 bra 	$L__BB6_22;
	shr.u32 	%r226, %r2, 2;
	and.b32  	%r227, %r226, 248;
	mov.u32 	%r228, _ZZN3cub18CUB_300001_SM_10006detail6reduce28DeviceReduceSingleTileKernelINS2_10policy_hubIdyN4cuda3std3__44plusIdEEE10Policy1000EN6thrust24THRUST_300001_SM_1000_NS6detail15normal_iteratorINSD_10device_ptrIdEEEEPdyS9_dd6squareIdEEEvT0_T1_T2_T3_T4_T6_E12temp_storage;
	add.s32 	%r229, %r228, %r227;
	st.shared.f64 	[%r229+16], %fd16;
$L__BB6_22:
	bar.sync 	0;
	setp.ne.s32 	%p64, %r2, 0;
	@%p64 bra 	$L__BB6_49;
	ld.shared.f64 	%fd298, [_ZZN3cub18CUB_300001_SM_10006detail6reduce28DeviceReduceSingleTileKernelINS2_10policy_hubIdyN4cuda3std3__44plusIdEEE10Policy1000EN6thrust24THRUST_300001_SM_1000_NS6detail15normal_iteratorINSD_10device_ptrIdEEEEPdyS9_dd6squareIdEEEvT0_T1_T2_T3_T4_T6_E12temp_storage+24];
	add.f64 	%fd299, %fd349, %fd298;
	ld.shared.f64 	%fd300, [_ZZN3cub18CUB_300001_SM_10006detail6reduce28DeviceReduceSingleTileKernelINS2_10policy_hubIdyN4cuda3std3__44plusIdEEE10Policy1000EN6thrust24THRUST_300001_SM_1000_NS6detail15normal_iteratorINSD_10device_ptrIdEEEEPdyS9_dd6squareIdEEEvT0_T1_T2_T3_T4_T6_E12temp_storage+32];
	add.f64 	%fd301, %fd299, %fd300;
	ld.shared.f64 	%fd302, [_ZZN3cub18CUB_300001_SM_10006detail6reduce28DeviceReduceSingleTileKernelINS2_10policy_hubIdyN4cuda3std3__44plusIdEEE10Policy1000EN6thrust24THRUST_300001_SM_1000_NS6detail15normal_iteratorINSD_10device_ptrIdEEEEPdyS9_dd6squareIdEEEvT0_T1_T2_T3_T4_T6_E12temp_storage+40];
	add.f64 	%fd303, %fd301, %fd302;
	ld.shared.f64 	%fd304, [_ZZN3cub18CUB_300001_SM_10006detail6reduce28DeviceReduceSingleTileKernelINS2_10policy_hubIdyN4cuda3std3__44plusIdEEE10Policy1000EN6thrust24THRUST_300001_SM_1000_NS6detail15normal_iteratorINSD_10device_ptrIdEEEEPdyS9_dd6squareIdEEEvT0_T1_T2_T3_T4_T6_E12temp_storage+48];
	add.f64 	%fd305, %fd303, %fd304;
	ld.shared.f64 	%fd306, [_ZZN3cub18CUB_300001_SM_10006detail6reduce28DeviceReduceSingleTileKernelINS2_10policy_hubIdyN4cuda3std3__44plusIdEEE10Policy1000EN6thrust24THRUST_300001_SM_1000_NS6detail15normal_iteratorINSD_10device_ptrIdEEEEPdyS9_dd6squareIdEEEvT0_T1_T2_T3_T4_T6_E12temp_storage+56];
	add.f64 	%fd307, %fd305, %fd306;
	ld.shared.f64 	%fd308, [_ZZN3cub18CUB_300001_SM_10006detail6reduce28DeviceReduceSingleTileKernelINS2_10policy_hubIdyN4cuda3std3__44plusIdEEE10Policy1000EN6thrust24THRUST_300001_SM_1000_NS6detail15normal_iteratorINSD_10device_ptrIdEEEEPdyS9_dd6squareIdEEEvT0_T1_T2_T3_T4_T6_E12temp_storage+64];
	add.f64 	%fd309, %fd307, %fd308;
	ld.shared.f64 	%fd310, [_ZZN3cub18CUB_300001_SM_10006detail6reduce28DeviceReduceSingleTileKernelINS2_10policy_hubIdyN4cuda3std3__44plusIdEEE10Policy1000EN6thrust24THRUST_300001_SM_1000_NS6detail15normal_iteratorINSD_10device_ptrIdEEEEPdyS9_dd6squareIdEEEvT0_T1_T2_T3_T4_T6_E12temp_storage+72];
	add.f64 	%fd311, %fd309, %fd310;
	ld.shared.f64 	%fd312, [_ZZN3cub18CUB_300001_SM_10006detail6reduce28DeviceReduceSingleTileKernelINS2_10policy_hubIdyN4cuda3std3__44plusIdEEE10Policy1000EN6thrust24THRUST_300001_SM_1000_NS6detail15normal_iteratorINSD_10device_ptrIdEEEEPdyS9_dd6squareIdEEEvT0_T1_T2_T3_T4_T6_E12temp_storage+80];
	add.f64 	%fd313, %fd311, %fd312;
	ld.shared.f64 	%fd314, [_ZZN3cub18CUB_300001_SM_10006detail6reduce28DeviceReduceSingleTileKernelINS2_10policy_hubIdyN4cuda3std3__44plusIdEEE10Policy1000EN6thrust24THRUST_300001_SM_1000_NS6detail15normal_iteratorINSD_10device_ptrIdEEEEPdyS9_dd6squareIdEEEvT0_T1_T2_T3_T4_T6_E12temp_storage+88];
	add.f64 	%fd315, %fd313, %fd314;
	ld.shared.f64 	%fd316, [_ZZN3cub18CUB_300001_SM_10006detail6reduce28DeviceReduceSingleTileKernelINS2_10policy_hubIdyN4cuda3std3__44plusIdEEE10Policy1000EN6thrust24THRUST_300001_SM_1000_NS6detail15normal_iteratorINSD_10device_ptrIdEEEEPdyS9_dd6squareIdEEEvT0_T1_T2_T3_T4_T6_E12temp_storage+96];
	add.f64 	%fd317, %fd315, %fd316;
	ld.shared.f64 	%fd318, [_ZZN3cub18CUB_300001_SM_10006detail6reduce28DeviceReduceSingleTileKernelINS2_10policy_hubIdyN4cuda3std3__44plusIdEEE10Policy1000EN6thrust24THRUST_300001_SM_1000_NS6detail15normal_iteratorINSD_10device_ptrIdEEEEPdyS9_dd6squareIdEEEvT0_T1_T2_T3_T4_T6_E12temp_storage+104];
	add.f64 	%fd319, %fd317, %fd318;
	ld.shared.f64 	%fd320, [_ZZN3cub18CUB_300001_SM_10006detail6reduce28DeviceReduceSingleTileKernelINS2_10policy_hubIdyN4cuda3std3__44plusIdEEE10Policy1000EN6thrust24THRUST_300001_SM_1000_NS6detail15normal_iteratorINSD_10device_ptrIdEEEEPdyS9_dd6squareIdEEEvT0_T1_T2_T3_T4_T6_E12temp_storage+112];
	add.f64 	%fd321, %fd319, %fd320;
	ld.shared.f64 	%fd322, [_ZZN3cub18CUB_300001_SM_10006detail6reduce28DeviceReduceSingleTileKernelINS2_10policy_hubIdyN4cuda3std3__44plusIdEEE10Policy1000EN6thrust24THRUST_300001_SM_1000_NS6detail15normal_iteratorINSD_10device_ptrIdEEEEPdyS9_dd6squareIdEEEvT0_T1_T2_T3_T4_T6_E12temp_storage+120];
	add.f64 	%fd323, %fd321, %fd322;
	ld.shared.f64 	%fd324, [_ZZN3cub18CUB_300001_SM_10006detail6reduce28DeviceReduceSingleTileKernelINS2_10policy_hubIdyN4cuda3std3__44plusIdEEE10Policy1000EN6thrust24THRUST_300001_SM_1000_NS6detail15normal_iteratorINSD_10device_ptrIdEEEEPdyS9_dd6squareIdEEEvT0_T1_T2_T3_T4_T6_E12temp_storage+128];
	add.f64 	%fd325, %fd323, %fd324;
	ld.shared.f64 	%fd326, [_ZZN3cub18CUB_300001_SM_10006detail6reduce28DeviceReduceSingleTileKernelINS2_10policy_hubIdyN4cuda3std3__44plusIdEEE10Policy1000EN6thrust24THRUST_300001_SM_1000_NS6detail15normal_iteratorINSD_10device_ptrIdEEEEPdyS9_dd6squareIdEEEvT0_T1_T2_T3_T4_T6_E12temp_storage+136];
	add.f64 	%fd349, %fd325, %fd326;
	bra.uni 	$L__BB6_49;
$L__BB6_24:
	// begin inline asm
	mov.u32 %r112, %laneid;
	// end inline asm
	and.b32  	%r163, %r2, 992;
	add.s32 	%r164, %r163, 32;
	setp.gt.u32 	%p35, %r164, %r1;
	not.b32 	%r165, %r163;
	add.s32 	%r166, %r1, %r165;
	selp.b32 	%r161, %r166, 31, %p35;
	mov.b64 	%rd61, %fd337;
	mov.b64 	{%r114, %r119}, %rd61;
	mov.b32 	%r120, 1;
	mov.b32 	%r162, -1;
	// begin inline asm
	shfl.sync.down.b32 %r113, %r114, %r120, %r161, %r162;
	// end inline asm
	// begin inline asm
	shfl.sync.down.b32 %r118, %r119, %r120, %r161, %r162;
	// end inline asm
	mov.b64 	%rd62, {%r113, %r118};
	mov.b64 	%fd227, %rd62;
	setp.lt.s32 	%p36, %r112, %r161;
	add.f64 	%fd228, %fd337, %fd227;
	selp.f64 	%fd229, %fd228, %fd337, %p36;
	mov.b64 	%rd63, %fd229;
	mov.b64 	{%r124, %r129}, %rd63;
	mov.b32 	%r130, 2;
	// begin inline asm
	shfl.sync.down.b32 %r123, %r124, %r130, %r161, %r162;
	// end inline asm
	// begin inline asm
	shfl.sync.down.b32 %r128, %r129, %r130, %r161, %r162;
	// end inline asm
	mov.b64 	%rd64, {%r123, %r128};
	mov.b64 	%fd230, %rd64;
	add.s32 	%r167, %r112, 2;
	setp.gt.s32 	%p37, %r167, %r161;
	add.f64 	%fd231, %fd229, %fd230;
	selp.f64 	%fd232, %fd229, %fd231, %p37;
	mov.b64 	%rd65, %fd232;
	mov.b64 	{%r134, %r139}, %rd65;
	mov.b32 	%r140, 4;
	// begin inline asm
	shfl.sync.down.b32 %r133, %r134, %r140, %r161, %r162;
	// end inline asm
	// begin inline asm
	shfl.sync.down.b32 %r138, %r139, %r140, %r161, %r162;
	// end inline asm
	mov.b64 	%rd66, {%r133, %r138};
	mov.b64 	%fd233, %rd66;
	add.s32 	%r168, %r112, 4;
	setp.gt.s32 	%p38, %r168, %r161;
	add.f64 	%fd234, %fd232, %fd233;
	selp.f64 	%fd235, %fd232, %fd234, %p38;
	mov.b64 	%rd67, %fd235;
	mov.b64 	{%r144, %r149}, %rd67;
	mov.b32 	%r150, 8;
	// begin inline asm
	shfl.sync.down.b32 %r143, %r144, %r150, %r161, %r162;
	// end inline asm
	// begin inline asm
	shfl.sync.down.b32 %r148, %r149, %r150, %r161, %r162;
	// end inline asm
	mov.b64 	%rd68, {%r143, %r148};
	mov.b64 	%fd236, %rd68;
	add.s32 	%r169, %r112, 8;
	setp.gt.s32 	%p39, %r169, %r161;
	add.f64 	%fd237, %fd235, %fd236;
	selp.f64 	%fd238, %fd235, %fd237, %p39;
	mov.b64 	%rd69, %fd238;
	mov.b64 	{%r154, %r159}, %rd69;
	mov.b32 	%r160, 16;
	// begin inline asm
	shfl.sync.down.b32 %r153, %r154, %r160, %r161, %r162;
	// end inline asm
	// begin inline asm
	shfl.sync.down.b32 %r158, %r159, %r160, %r161, %r162;
	// end inline asm
	mov.b64 	%rd70, {%r153, %r158};
	mov.b64 	%fd239, %rd70;
	add.s32 	%r170, %r112, 16;
	setp.gt.s32 	%p40, %r170, %r161;
	add.f64 	%fd240, %fd238, %fd239;
	selp.f64 	%fd349, %fd238, %fd240, %p40;
	setp.ne.s32 	%p41, %r112, 0;
	@%p41 bra 	$L__BB6_26;
	shr.u32 	%r171, %r2, 2;
	and.b32  	%r172, %r171, 248;
	mov.u32 	%r173, _ZZN3cub18CUB_300001_SM_10006detail6reduce28DeviceReduceSingleTileKernelINS2_10policy_hubIdyN4cuda3std3__44plusIdEEE10Policy1000EN6thrust24THRUST_300001_SM_1000_NS6detail15normal_iteratorINSD_10device_ptrIdEEEEPdyS9_dd6squareIdEEEvT0_T1_T2_T3_T4_T6_E12temp_storage;
	add.s32 	%r174, %r173, %r172;
	st.shared.f64 	[%r174+16], %fd349;
$L__BB6_26:
	bar.sync 	0;
	setp.ne.s32 	%p42, %r2, 0;
	@%p42 bra 	$L__BB6_49;
	setp.gt.u64 	%p43, %rd19, 32;
	ld.shared.f64 	%fd241, [_ZZN3cub18CUB_300001_SM_10006detail6reduce28DeviceReduceSingleTileKernelINS2_10policy_hubIdyN4cuda3std3__44plusIdEEE10Policy1000EN6thrust24THRUST_300001_SM_1000_NS6detail15normal_iteratorINSD_10device_ptrIdEEEEPdyS9_dd6squareIdEEEvT0_T1_T2_T3_T4_T6_E12temp_storage+24];
	add.f64 	%fd242, %fd349, %fd241;
	selp.f64 	%fd243, %fd242, %fd349, %p43;
	setp.gt.u64 	%p44, %rd19, 64;
	ld.shared.f64 	%fd244, [_ZZN3cub18CUB_300001_SM_10006detail6reduce28DeviceReduceSingleTileKernelINS2_10policy_hubIdyN4cuda3std3__44plusIdEEE10Policy1000EN6thrust24THRUST_300001_SM_1000_NS6detail15normal_iteratorINSD_10device_ptrIdEEEEPdyS9_dd6squareIdEEEvT0_T1_T2_T3_T4_T6_E12temp_storage+32];
	add.f64 	%fd245, %fd244, %fd243;
	selp.f64 	%fd246, %fd245, %fd243, %p44;
	setp.gt.u64 	%p45, %rd19, 96;
	ld.shared.f64 	%fd247, [_ZZN3cub18CUB_300001_SM_10006detail6reduce28DeviceReduceSingleTileKernelINS2_10policy_hubIdyN4cuda3std3__44plusIdEEE10Policy1000EN6thrust24THRUST_300001_SM_1000_NS6detail15normal_iteratorINSD_10device_ptrIdEEEEPdyS9_dd6squareIdEEEvT0_T1_T2_T3_T4_T6_E12temp_storage+40];
	add.f64 	%fd248, %fd247, %fd246;
	selp.f64 	%fd249, %fd248, %fd246, %p45;
	setp.gt.u64 	%p46, %rd19, 128;
	ld.shared.f64 	%fd250, [_ZZN3cub18CUB_300001_SM_10006detail6reduce28DeviceReduceSingleTileKernelINS2_10policy_hubIdyN4cuda3std3__44plusIdEEE10Policy1000EN6thrust24THRUST_300001_SM_1000_NS6detail15normal_iteratorINSD_10device_ptrIdEEEEPdyS9_dd6squareIdEEEvT0_T1_T2_T3_T4_T6_E12temp_storage+48];
	add.f64 	%fd251, %fd250, %fd249;
	selp.f64 	%fd252, %fd251, %fd249, %p46;
	setp.gt.u64 	%p47, %rd19, 160;
	ld.shared.f64 	%fd253, [_ZZN3cub18CUB_300001_SM_10006detail6reduce28DeviceReduceSingleTileKernelINS2_10policy_hubIdyN4cuda3std3__44plusIdEEE10Policy1000EN6thrust24THRUST_300001_SM_1000_NS6detail15normal_iteratorINSD_10device_ptrIdEEEEPdyS9_dd6squareIdEEEvT0_T1_T2_T3_T4_T6_E12temp_storage+56];
	add.f64 	%fd254, %fd253, %fd252;
	selp.f64 	%fd255, %fd254, %fd252, %p47;
	setp.gt.u64 	%p48, %rd19, 192;
	ld.shared.f64 	%fd256, [_ZZN3cub18CUB_300001_SM_10006detail6reduce28DeviceReduceSingleTileKernelINS2_10policy_hubIdyN4cuda3std3__44plusIdEEE10Policy1000EN6thrust24THRUST_300001_SM_1000_NS6detail15normal_iteratorINSD_10device_ptrIdEEEEPdyS9_dd6squareIdEEEvT0_T1_T2_T3_T4_T6_E12temp_storage+64];
	add.f64 	%fd257, %fd256, %fd255;
	selp.f64 	%fd258, %fd257, %fd255, %p48;
	setp.gt.u64 	%p49, %rd19, 224;
	ld.shared.f64 	%fd259, [_ZZN3cub18CUB_300001_SM_10006detail6reduce28DeviceReduceSingleTileKernelINS2_10policy_hubIdyN4cuda3std3__44plusIdEEE10Policy1000EN6thrust24THRUST_300001_SM_1000_NS6detail15normal_iteratorINSD_10device_ptrIdEEEEPdyS9_dd6squareIdEEEvT0_T1_T2_T3_T4_T6_E12temp_storage+72];
	add.f64 	%fd260, %fd259, %fd258;
	selp.f64 	%fd261, %fd260, %fd258, %p49;
	setp.gt.u64 	%p50, %rd19, 256;
	ld.shared.f64 	%fd262, [_ZZN3cub18CUB_300001_SM_10006detail6reduce28DeviceReduceSingleTileKernelINS2_10policy_hubIdyN4cuda3std3__44plusIdEEE10Policy1000EN6thrust24THRUST_300001_SM_1000_NS6detail15normal_iteratorINSD_10device_ptrIdEEEEPdyS9_dd6squareIdEEEvT0_T1_T2_T3_T4_T6_E12temp_storage+80];
	add.f64 	%fd263, %fd262, %fd261;
	selp.f64 	%fd264, %fd263, %fd261, %p50;
	setp.gt.u64 	%p51, %rd19, 288;
	ld.shared.f64 	%fd265, [_ZZN3cub18CUB_300001_SM_10006detail6reduce28DeviceReduceSingleTileKernelINS2_10policy_hubIdyN4cuda3std3__44plusIdEEE10Policy1000EN6thrust24THRUST_300001_SM_1000_NS6detail15normal_iteratorINSD_10device_ptrIdEEEEPdyS9_dd6squareIdEEEvT0_T1_T2_T3_T4_T6_E12temp_storage+88];
	add.f64 	%fd266, %fd265, %fd264;
	selp.f64 	%fd267, %fd266, %fd264, %p51;
	setp.gt.u64 	%p52, %rd19, 320;
	ld.shared.f64 	%fd268, [_ZZN3cub18CUB_300001_SM_10006detail6reduce28DeviceReduceSingleTileKernelINS2_10policy_hubIdyN4cuda3std3__44plusIdEEE10Policy1000EN6thrust24THRUST_300001_SM_1000_NS6detail15normal_iteratorINSD_10device_ptrIdEEEEPdyS9_dd6squareIdEEEvT0_T1_T2_T3_T4_T6_E12temp_storage+96];
	add.f64 	%fd269, %fd268, %fd267;
	selp.f64 	%fd270, %fd269, %fd267, %p52;
	setp.gt.u64 	%p53, %rd19, 352;
	ld.shared.f64 	%fd271, [_ZZN3cub18CUB_300001_SM_10006detail6reduce28DeviceReduceSingleTileKernelINS2_10policy_hubIdyN4cuda3std3__44plusIdEEE10Policy1000EN6thrust24THRUST_300001_SM_1000_NS6detail15normal_iteratorINSD_10device_ptrIdEEEEPdyS9_dd6squareIdEEEvT0_T1_T2_T3_T4_T6_E12temp_storage+104];
	add.f64 	%fd272, %fd271, %fd270;
	selp.f64 	%fd273, %fd272, %fd270, %p53;
	setp.gt.u64 	%p54, %rd19, 384;
	ld.shared.f64 	%fd274, [_ZZN3cub18CUB_300001_SM_10006detail6reduce28DeviceReduceSingleTileKernelINS2_10policy_hubIdyN4cuda3std3__44plusIdEEE10Policy1000EN6thrust24THRUST_300001_SM_1000_NS6detail15normal_iteratorINSD_10device_ptrIdEEEEPdyS9_dd6squareIdEEEvT0_T1_T2_T3_T4_T6_E12temp_storage+112];
	add.f64 	%fd275, %fd274, %fd273;
	selp.f64 	%fd276, %fd275, %fd273, %p54;
	setp.gt.u64 	%p55, %rd19, 416;
	ld.shared.f64 	%fd277, [_ZZN3cub18CUB_300001_SM_10006detail6reduce28DeviceReduceSingleTileKernelINS2_10policy_hubIdyN4cuda3std3__44plusIdEEE10Policy1000EN6thrust24THRUST_300001_SM_1000_NS6detail15normal_iteratorINSD_10device_ptrIdEEEEPdyS9_dd6squareIdEEEvT0_T1_T2_T3_T4_T6_E12temp_storage+120];
	add.f64 	%fd278, %fd277, %fd276;
	selp.f64 	%fd279, %fd278, %fd276, %p55;
	setp.gt.u64 	%p56, %rd19, 448;
	ld.shared.f64 	%fd280, [_ZZN3cub18CUB_300001_SM_10006detail6reduce28DeviceReduceSingleTileKernelINS2_10policy_hubIdyN4cuda3std3__44plusIdEEE10Policy1000EN6thrust24THRUST_300001_SM_1000_NS6detail15normal_iteratorINSD_10device_ptrIdEEEEPdyS9_dd6squareIdEEEvT0_T1_T2_T3_T4_T6_E12temp_storage+128];
	add.f64 	%fd281, %fd280, %fd279;
	selp.f64 	%fd282, %fd281, %fd279, %p56;
	setp.gt.u64 	%p57, %rd19, 480;
	ld.shared.f64 	%fd283, [_ZZN3cub18CUB_300001_SM_10006detail6reduce28DeviceReduceSingleTileKernelINS2_10policy_hubIdyN4cuda3std3__44plusIdEEE10Policy1000EN6thrust24THRUST_300001_SM_1000_NS6detail15normal_iteratorINSD_10device_ptrIdEEEEPdyS9_dd6squareIdEEEvT0_T1_T2_T3_T4_T6_E12temp_storage+136];
	add.f64 	%fd284, %fd283, %fd282;
	selp.f64 	%fd349, %fd284, %fd282, %p57;
	bra.uni 	$L__BB6_49;
$L__BB6_28:
	mov.u32 	%r24, %tid.x;
	cvt.u64.u32 	%rd6, %r24;
	mul.wide.u32 	%rd22, %r24, 8;
	add.s64 	%rd7, %rd2, %rd22;
	ld.global.f64 	%fd43, [%rd7];
	ld.global.f64 	%fd44, [%rd7+4096];
	mul.f64 	%fd45, %fd44, %fd44;
	ld.global.f64 	%fd46, [%rd7+8192];
	ld.global.f64 	%fd47, [%rd7+12288];
	ld.global.f64 	%fd48, [%rd7+16384];
	ld.global.f64 	%fd49, [%rd7+20480];
	ld.global.f64 	%fd50, [%rd7+24576];
	fma.rn.f64 	%fd51, %fd43, %fd43, %fd45;
	fma.rn.f64 	%fd52, %fd46, %fd46, %fd51;
	fma.rn.f64 	%fd53, %fd47, %fd47, %fd52;
	fma.rn.f64 	%fd54, %fd48, %fd48, %fd53;
	fma.rn.f64 	%fd55, %fd49, %fd49, %fd54;
	fma.rn.f64 	%fd348, %fd50, %fd50, %fd55;
	add.s64 	%rd8, %rd19, -3584;
	setp.lt.u64 	%p3, %rd8, 3584;
	mov.b64 	%rd83, 3584;
	@%p3 bra 	$L__BB6_32;
	mov.b64 	%rd83, 3584;
$L__BB6_30:
	shl.b64 	%rd24, %rd83, 3;
	add.s64 	%rd25, %rd7, %rd24;
	ld.global.f64 	%fd56, [%rd25];
	ld.global.f64 	%fd57, [%rd25+4096];
	ld.global.f64 	%fd58, [%rd25+8192];
	ld.global.f64 	%fd59, [%rd25+12288];
	ld.global.f64 	%fd60, [%rd25+16384];
	ld.global.f64 	%fd61, [%rd25+20480];
	ld.global.f64 	%fd62, [%rd25+24576];
	fma.rn.f64 	%fd63, %fd56, %fd56, %fd348;
	fma.rn.f64 	%fd64, %fd57, %fd57, %fd63;
	fma.rn.f64 	%fd65, %fd58, %fd58, %fd64;
	fma.rn.f64 	%fd66, %fd59, %fd59, %fd65;
	fma.rn.f64 	%fd67, %fd60, %fd60, %fd66;
	fma.rn.f64 	%fd68, %fd61, %fd61, %fd67;
	fma.rn.f64 	%fd348, %fd62, %fd62, %fd68;
	sub.s64 	%rd26, %rd19, %rd83;
	setp.lt.u64 	%p4, %rd26, 3584;
	@%p4 bra 	$L__BB6_45;
	add.s64 	%rd83, %rd83, 3584;
	setp.le.u64 	%p5, %rd83, %rd8;
	@%p5 bra 	$L__BB6_30;
$L__BB6_32:
	setp.le.u64 	%p6, %rd19, %rd83;
	cvt.u32.u64 	%r42, %rd83;
	cvt.u32.u64 	%r43, %rd19;
	sub.s32 	%r44, %r43, %r42;
	setp.ge.s32 	%p7, %r24, %r44;
	or.pred  	%p8, %p6, %p7;
	@%p8 bra 	$L__BB6_45;
	not.b32 	%r47, %r24;
	add.s32 	%r48, %r47, %r43;
	sub.s32 	%r50, %r48, %r42;
	shr.u32 	%r51, %r50, 9;
	add.s32 	%r25, %r51, 1;
	and.b32  	%r26, %r25, 15;
	setp.lt.u32 	%p9, %r50, 7680;
	mov.u32 	%r242, %r24;
	@%p9 bra 	$L__BB6_36;
	and.b32  	%r52, %r25, 16777200;
	neg.s32 	%r240, %r52;
	add.s64 	%rd27, %rd83, %rd6;
	shl.b64 	%rd28, %rd27, 3;
	add.s64 	%rd29, %rd28, %rd2;
	add.s64 	%rd84, %rd29, 32768;
	mov.u32 	%r242, %r24;
$L__BB6_35:
	.pragma "nounroll";
	ld.global.f64 	%fd70, [%rd84+-32768];
	fma.rn.f64 	%fd71, %fd70, %fd70, %fd348;
	ld.global.f64 	%fd72, [%rd84+-28672];
	fma.rn.f64 	%fd73, %fd72, %fd72, %fd71;
	ld.global.f64 	%fd74, [%rd84+-24576];
	fma.rn.f64 	%fd75, %fd74, %fd74, %fd73;
	ld.global.f64 	%fd76, [%rd84+-20480];
	fma.rn.f64 	%fd77, %fd76, %fd76, %fd75;
	ld.global.f64 	%fd78, [%rd84+-16384];
	fma.rn.f64 	%fd79, %fd78, %fd78, %fd77;
	ld.global.f64 	%fd80, [%rd84+-12288];
	fma.rn.f64 	%fd81, %fd80, %fd80, %fd79;
	ld.global.f64 	%fd82, [%rd84+-8192];
	fma.rn.f64 	%fd83, %fd82, %fd82, %fd81;
	ld.global.f64 	%fd84, [%rd84+-4096];
	fma.rn.f64 	%fd85, %fd84, %fd84, %fd83;
	ld.global.f64 	%fd86, [%rd84];
	fma.rn.f64 	%fd87, %fd86, %fd86, %fd85;
	ld.global.f64 	%fd88, [%rd84+4096];
	fma.rn.f64 	%fd89, %fd88, %fd88, %fd87;
	ld.global.f64 	%fd90, [%rd84+8192];
	fma.rn.f64 	%fd91, %fd90, %fd90, %fd89;
	ld.global.f64 	%fd92, [%rd84+12288];
	fma.rn.f64 	%fd93, %fd92, %fd92, %fd91;
	ld.global.f64 	%fd94, [%rd84+16384];
	fma.rn.f64 	%fd95, %fd94, %fd94, %fd93;
	ld.global.f64 	%fd96, [%rd84+20480];
	fma.rn.f64 	%fd97, %fd96, %fd96, %fd95;
	ld.global.f64 	%fd98, [%rd84+24576];
	fma.rn.f64 	%fd99, %fd98, %fd98, %fd97;
	ld.global.f64 	%fd100, [%rd84+28672];
	fma.rn.f64 	%fd348, %fd100, %fd100, %fd99;
	add.s32 	%r242, %r242, 8192;
	add.s32 	%r240, %r240, 16;
	add.s64 	%rd84, %rd84, 65536;
	setp.ne.s32 	%p10, %r240, 0;
	@%p10 bra 	$L__BB6_35;
$L__BB6_36:
	setp.eq.s32 	%p11, %r26, 0;
	@%p11 bra 	$L__BB6_45;
	and.b32  	%r33, %r25, 7;
	setp.lt.u32 	%p12, %r26, 8;
	@%p12 bra 	$L__BB6_39;
	cvt.u64.u32 	%rd30, %r242;
	add.s64 	%rd31, %rd83, %rd30;
	shl.b64 	%rd32, %rd31, 3;
	add.s64 	%rd33, %rd2, %rd32;
	ld.global.f64 	%fd102, [%rd33];
	fma.rn.f64 	%fd103, %fd102, %fd102, %fd348;
	ld.global.f64 	%fd104, [%rd33+4096];
	fma.rn.f64 	%fd105, %fd104, %fd104, %fd103;
	ld.global.f64 	%fd106, [%rd33+8192];
	fma.rn.f64 	%fd107, %fd106, %fd106, %fd105;
	ld.global.f64 	%fd108, [%rd33+12288];
	fma.rn.f64 	%fd109, %fd108, %fd108, %fd107;
	ld.global.f64 	%fd110, [%rd33+16384];
	fma.rn.f64 	%fd111, %fd110, %fd110, %fd109;
	ld.global.f64 	%fd112, [%rd33+20480];
	fma.rn.f64 	%fd113, %fd112, %fd112, %fd111;
	ld.global.f64 	%fd114, [%rd33+24576];
	fma.rn.f64 	%fd115, %fd114, %fd114, %fd113;
	ld.global.f64 	%fd116, [%rd33+28672];
	fma.rn.f64 	%fd348, %fd116, %fd116, %fd115;
	add.s32 	%r242, %r242, 4096;
$L__BB6_39:
	setp.eq.s32 	%p13, %r33, 0;
	@%p13 bra 	$L__BB6_45;
	and.b32  	%r36, %r25, 3;
	setp.lt.u32 	%p14, %r33, 4;
	@%p14 bra 	$L__BB6_42;
	cvt.u64.u32 	%rd34, %r242;
	add.s64 	%rd35, %rd83, %rd34;
	shl.b64 	%rd36, %rd35, 3;
	add.s64 	%rd37, %rd2, %rd36;
	ld.global.f64 	%fd118, [%rd37];
	fma.rn.f64 	%fd119, %fd118, %fd118, %fd348;
	ld.global.f64 	%fd120, [%rd37+4096];
	fma.rn.f64 	%fd121, %fd120, %fd120, %fd119;
	ld.global.f64 	%fd122, [%rd37+8192];
	fma.rn.f64 	%fd123, %fd122, %fd122, %fd121;
	ld.global.f64 	%fd124, [%rd37+12288];
	fma.rn.f64 	%fd348, %fd124, %fd124, %fd123;
	add.s32 	%r242, %r242, 2048;
$L__BB6_42:
	setp.eq.s32 	%p15, %r36, 0;
	@%p15 bra 	$L__BB6_45;
	cvt.u64.u32 	%rd38, %r242;
	add.s64 	%rd39, %rd83, %rd38;
	shl.b64 	%rd40, %rd39, 3;
	add.s64 	%rd85, %rd2, %rd40;
	neg.s32 	%r245, %r36;
$L__BB6_44:
	.pragma "nounroll";
	ld.global.f64 	%fd125, [%rd85];
	fma.rn.f64 	%fd348, %fd125, %fd125, %fd348;
	add.s64 	%rd85, %rd85, 4096;
	add.s32 	%r245, %r245, 1;
	setp.ne.s32 	%p16, %r245, 0;
	@%p16 bra 	$L__BB6_44;
$L__BB6_45:
	// begin inline asm
	mov.u32 %r53, %laneid;
	// end inline asm
	mov.b64 	%rd41, %fd348;
	mov.b64 	{%r55, %r60}, %rd41;
	mov.b32 	%r61, 1;
	mov.b32 	%r102, 31;
	mov.b32 	%r103, -1;
	// begin inline asm
	shfl.sync.down.b32 %r54, %r55, %r61, %r102, %r103;
	// end inline asm
	// begin inline asm
	shfl.sync.down.b32 %r59, %r60, %r61, %r102, %r103;
	// end inline asm
	mov.b64 	%rd42, {%r54, %r59};
	mov.b64 	%fd126, %rd42;
	setp.gt.s32 	%p17, %r53, 30;
	add.f64 	%fd127, %fd348, %fd126;
	selp.f64 	%fd128, %fd348, %fd127, %p17;
	mov.b64 	%rd43, %fd128;
	mov.b64 	{%r65, %r70}, %rd43;
	mov.b32 	%r71, 2;
	// begin inline asm
	shfl.sync.down.b32 %r64, %r65, %r71, %r102, %r103;
	// end inline asm
	// begin inline asm
	shfl.sync.down.b32 %r69, %r70, %r71, %r102, %r103;
	// end inline asm
	mov.b64 	%rd44, {%r64, %r69};
	mov.b64 	%fd129, %rd44;
	setp.gt.s32 	%p18, %r53, 29;
	add.f64 	%fd130, %fd128, %fd129;
	selp.f64 	%fd131, %fd128, %fd130, %p18;
	mov.b64 	%rd45, %fd131;
	mov.b64 	{%r75, %r80}, %rd45;
	mov.b32 	%r81, 4;
	// begin inline asm
	shfl.sync.down.b32 %r74, %r75, %r81, %r102, %r103;
	// end inline asm
	// begin inline asm
	shfl.sync.down.b32 %r79, %r80, %r81, %r102, %r103;
	// end inline asm
	mov.b64 	%rd46, {%r74, %r79};
	mov.b64 	%fd132, %rd46;
	setp.gt.s32 	%p19, %r53, 27;
	add.f64 	%fd133, %fd131, %fd132;
	selp.f64 	%fd134, %fd131, %fd133, %p19;
	mov.b64 	%rd47, %fd134;
	mov.b64 	{%r85, %r90}, %rd47;
	mov.b32 	%r91, 8;
	// begin inline asm
	shfl.sync.down.b32 %r84, %r85, %r91, %r102, %r103;
	// end inline asm
	// begin inline asm
	shfl.sync.down.b32 %r89, %r90, %r91, %r102, %r103;
	// end inline asm
	mov.b64 	%rd48, {%r84, %r89};
	mov.b64 	%fd135, %rd48;
	setp.gt.s32 	%p20, %r53, 23;
	add.f64 	%fd136, %fd134, %fd135;
	selp.f64 	%fd137, %fd134, %fd136, %p20;
	mov.b64 	%rd49, %fd137;
	mov.b64 	{%r95, %r100}, %rd49;
	mov.b32 	%r101, 16;
	// begin inline asm
	shfl.sync.down.b32 %r94, %r95, %r101, %r102, %r103;
	// end inline asm
	// begin inline asm
	shfl.sync.down.b32 %r99, %r100, %r101, %r102, %r103;
	// end inline asm
	mov.b64 	%rd50, {%r94, %r99};
	mov.b64 	%fd138, %rd50;
	setp.gt.s32 	%p21, %r53, 15;
	add.f64 	%fd38, %fd137, %fd138;
	selp.f64 	%fd349, %fd137, %fd38, %p21;
	setp.ne.s32 	%p22, %r53, 0;
	@%p22 bra 	$L__BB6_47;
	shr.u32 	%r104, %r24, 2;
	and.b32  	%r105, %r104, 248;
	mov.u32 	%r106, _ZZN3cub18CUB_300001_SM_10006detail6reduce28DeviceReduceSingleTileKernelINS2_10policy_hubIdyN4cuda3std3__44plusIdEEE10Policy1000EN6thrust24THRUST_300001_SM_1000_NS6detail15normal_iteratorINSD_10device_ptrIdEEEEPdyS9_dd6squareIdEEEvT0_T1_T2_T3_T4_T6_E12temp_storage;
	add.s32 	%r107, %r106, %r105;
	st.shared.f64 	[%r107+16], %fd38;
$L__BB6_47:
	bar.sync 	0;
	setp.ne.s32 	%p23, %r24, 0;
	@%p23 bra 	$L__BB6_49;
	ld.shared.f64 	%fd139, [_ZZN3cub18CUB_300001_SM_10006detail6reduce28DeviceReduceSingleTileKernelINS2_10policy_hubIdyN4cuda3std3__44plusIdEEE10Policy1000EN6thrust24THRUST_300001_SM_1000_NS6detail15normal_iteratorINSD_10device_ptrIdEEEEPdyS9_dd6squareIdEEEvT0_T1_T2_T3_T4_T6_E12temp_storage+24];
	add.f64 	%fd140, %fd349, %fd139;
	ld.shared.f64 	%fd141, [_ZZN3cub18CUB_300001_SM_10006detail6reduce28DeviceReduceSingleTileKernelINS2_10policy_hubIdyN4cuda3std3__44plusIdEEE10Policy1000EN6thrust24THRUST_300001_SM_1000_NS6detail15normal_iteratorINSD_10device_ptrIdEEEEPdyS9_dd6squareIdEEEvT0_T1_T2_T3_T4_T6_E12temp_storage+32];
	add.f64 	%fd142, %fd140, %fd141;
	ld.shared.f64 	%fd143, [_ZZN3cub18CUB_300001_SM_10006detail6reduce28DeviceReduceSingleTileKernelINS2_10policy_hubIdyN4cuda3std3__44plusIdEEE10Policy1000EN6thrust24THRUST_300001_SM_1000_NS6detail15normal_iteratorINSD_10device_ptrIdEEEEPdyS9_dd6squareIdEEEvT0_T1_T2_T3_T4_T6_E12temp_storage+40];
	add.f64 	%fd144, %fd142, %fd143;
	ld.shared.f64 	%fd145, [_ZZN3cub18CUB_300001_SM_10006detail6reduce28DeviceReduceSingleTileKernelINS2_10policy_hubIdyN4cuda3std3__44plusIdEEE10Policy1000EN6thrust24THRUST_300001_SM_1000_NS6detail15normal_iteratorINSD_10device_ptrIdEEEEPdyS9_dd6squareIdEEEvT0_T1_T2_T3_T4_T6_E12temp_storage+48];
	add.f64 	%fd146, %fd144, %fd145;
	ld.shared.f64 	%fd147, [_ZZN3cub18CUB_300001_SM_10006detail6reduce28DeviceReduceSingleTileKernelINS2_10policy_hubIdyN4cuda3std3__44plusIdEEE10Policy1000EN6thrust24THRUST_300001_SM_1000_NS6detail15normal_iteratorINSD_10device_ptrIdEEEEPdyS9_dd6squareIdEEEvT0_T1_T2_T3_T4_T6_E12temp_storage+56];
	add.f64 	%fd148, %fd146, %fd147;
	ld.shared.f64 	%fd149, [_ZZN3cub18CUB_300001_SM_10006detail6reduce28DeviceReduceSingleTileKernelINS2_10policy_hubIdyN4cuda3std3__44plusIdEEE10Policy1000EN6thrust24THRUST_300001_SM_1000_NS6detail15normal_iteratorINSD_10device_ptrIdEEEEPdyS9_dd6squareIdEEEvT0_T1_T2_T3_T4_T6_E12temp_storage+64];
	add.f64 	%fd150, %fd148, %fd149;
	ld.shared.f64 	%fd151, [_ZZN3cub18CUB_300001_SM_10006detail6reduce28DeviceReduceSingleTileKernelINS2_10policy_hubIdyN4cuda3std3__44plusIdEEE10Policy1000EN6thrust24THRUST_300001_SM_1000_NS6detail15normal_iteratorINSD_10device_ptrIdEEEEPdyS9_dd6squareIdEEEvT0_T1_T2_T3_T4_T6_E12temp_storage+72];
	add.f64 	%fd152, %fd150, %fd151;
	ld.shared.f64 	%fd153, [_ZZN3cub18CUB_300001_SM_10006detail6reduce28DeviceReduceSingleTileKernelINS2_10policy_hubIdyN4cuda3std3__44plusIdEEE10Policy1000EN6thrust24THRUST_300001_SM_1000_NS6detail15normal_iteratorINSD_10device_ptrIdEEEEPdyS9_dd6squareIdEEEvT0_T1_T2_T3_T4_T6_E12temp_storage+80];
	add.f64 	%fd154, %fd152, %fd153;
	ld.shared.f64 	%fd155, [_ZZN3cub18CUB_300001_SM_10006detail6reduce28DeviceReduceSingleTileKernelINS2_10policy_hubIdyN4cuda3std3__44plusIdEEE10Policy1000EN6thrust24THRUST_300001_SM_1000_NS6detail15normal_iteratorINSD_10device_ptrIdEEEEPdyS9_dd6squareIdEEEvT0_T1_T2_T3_T4_T6_E12temp_storage+88];
	add.f64 	%fd156, %fd154, %fd155;
	ld.shared.f64 	%fd157, [_ZZN3cub18CUB_300001_SM_10006detail6reduce28DeviceReduceSingleTileKernelINS2_10policy_hubIdyN4cuda3std3__44plusIdEEE10Policy1000EN6thrust24THRUST_300001_SM_1000_NS6detail15normal_iteratorINSD_10device_ptrIdEEEEPdyS9_dd6squareIdEEEvT0_T1_T2_T3_T4_T6_E12temp_storage+96];
	add.f64 	%fd158, %fd156, %fd157;
	ld.shared.f64 	%fd159, [_ZZN3cub18CUB_300001_SM_10006detail6reduce28DeviceReduceSingleTileKernelINS2_10policy_hubIdyN4cuda3std3__44plusIdEEE10Policy1000EN6thrust24THRUST_300001_SM_1000_NS6detail15normal_iteratorINSD_10device_ptrIdEEEEPdyS9_dd6squareIdEEEvT0_T1_T2_T3_T4_T6_E12temp_storage+104];
	add.f64 	%fd160, %fd158, %fd159;
	ld.shared.f64 	%fd161, [_ZZN3cub18CUB_300001_SM_10006detail6reduce28DeviceReduceSingleTileKernelINS2_10policy_hubIdyN4cuda3std3__44plusIdEEE10Policy1000EN6thrust24THRUST_300001_SM_1000_NS6detail15normal_iteratorINSD_10device_ptrIdEEEEPdyS9_dd6squareIdEEEvT0_T1_T2_T3_T4_T6_E12temp_storage+112];
	add.f64 	%fd162, %fd160, %fd161;
	ld.shared.f64 	%fd163, [_ZZN3cub18CUB_300001_SM_10006detail6reduce28DeviceReduceSingleTileKernelINS2_10policy_hubIdyN4cuda3std3__44plusIdEEE10Policy1000EN6thrust24THRUST_300001_SM_1000_NS6detail15normal_iteratorINSD_10device_ptrIdEEEEPdyS9_dd6squareIdEEEvT0_T1_T2_T3_T4_T6_E12temp_storage+120];
	add.f64 	%fd164, %fd162, %fd163;
	ld.shared.f64 	%fd165, [_ZZN3cub18CUB_300001_SM_10006detail6reduce28DeviceReduceSingleTileKernelINS2_10policy_hubIdyN4cuda3std3__44plusIdEEE10Policy1000EN6thrust24THRUST_300001_SM_1000_NS6detail15normal_iteratorINSD_10device_ptrIdEEEEPdyS9_dd6squareIdEEEvT0_T1_T2_T3_T4_T6_E12temp_storage+128];
	add.f64 	%fd166, %fd164, %fd165;
	ld.shared.f64 	%fd167, [_ZZN3cub18CUB_300001_SM_10006detail6reduce28DeviceReduceSingleTileKernelINS2_10policy_hubIdyN4cuda3std3__44plusIdEEE10Policy1000EN6thrust24THRUST_300001_SM_1000_NS6detail15normal_iteratorINSD_10device_ptrIdEEEEPdyS9_dd6squareIdEEEvT0_T1_T2_T3_T4_T6_E12temp_storage+136];
	add.f64 	%fd349, %fd166, %fd167;
$L__BB6_49:
	mov.u32 	%r230, %tid.x;
	setp.ne.s32 	%p65, %r230, 0;
	@%p65 bra 	$L__BB6_51;
	add.f64 	%fd327, %fd42, %fd349;
	st.global.f64 	[%rd1], %fd327;
$L__BB6_51:
	ret;

}
	// .globl	_ZN3cub18CUB_300001_SM_10006detail6reduce18DeviceReduceKernelINS2_10policy_hubIdyN4cuda3std3__44plusIdEEE10Policy1000EN6thrust24THRUST_300001_SM_1000_NS6detail15normal_iteratorINSD_10device_ptrIdEEEEyS9_d6squareIdEEEvT0_PT3_T1_NS0_13GridEvenShareISO_EET2_T4_
.visible .entry _ZN3cub18CUB_300001_SM_10006detail6reduce18DeviceReduceKernelINS2_10policy_hubIdyN4cuda3std3__44plusIdEEE10Policy1000EN6thrust24THRUST_300001_SM_1000_NS6detail15normal_iteratorINSD_10device_ptrIdEEEEyS9_d6squareIdEEEvT0_PT3_T1_NS0_13GridEvenShareISO_EET2_T4_(
	.param .align 8 .b8 _ZN3cub18CUB_300001_SM_10006detail6reduce18DeviceReduceKernelINS2_10policy_hubIdyN4cuda3std3__44plusIdEEE10Policy1000EN6thrust24THRUST_300001_SM_1000_NS6detail15normal_iteratorINSD_10device_ptrIdEEEEyS9_d6squareIdEEEvT0_PT3_T1_NS0_13GridEvenShareISO_EET2_T4__param_0[8],
	.param .u64 .ptr .align 1 _ZN3cub18CUB_300001_SM_10006detail6reduce18DeviceReduceKernelINS2_10policy_hubIdyN4cuda3std3__44plusIdEEE10Policy1000EN6thrust24THRUST_300001_SM_1000_NS6detail15normal_iteratorINSD_10device_ptrIdEEEEyS9_d6squareIdEEEvT0_PT3_T1_NS0_13GridEvenShareISO_EET2_T4__param_1,
	.param .u64 _ZN3cub18CUB_300001_SM_10006detail6reduce18DeviceReduceKernelINS2_10policy_hubIdyN4cuda3std3__44plusIdEEE10Policy1000EN6thrust24THRUST_300001_SM_1000_NS6detail15normal_iteratorINSD_10device_ptrIdEEEEyS9_d6squareIdEEEvT0_PT3_T1_NS0_13GridEvenShareISO_EET2_T4__param_2,
	.param .align 8 .b8 _ZN3cub18CUB_300001_SM_10006detail6reduce18DeviceReduceKernelINS2_10policy_hubIdyN4cuda3std3__44plusIdEEE10Policy1000EN6thrust24THRUST_300001_SM_1000_NS6detail15normal_iteratorINSD_10device_ptrIdEEEEyS9_d6squareIdEEEvT0_PT3_T1_NS0_13GridEvenShareISO_EET2_T4__param_3[72],
	.param .align 1 .b8 _ZN3cub18CUB_300001_SM_10006detail6reduce18DeviceReduceKernelINS2_10policy_hubIdyN4cuda3std3__44plusIdEEE10Policy1000EN6thrust24THRUST_300001_SM_1000_NS6detail15normal_iteratorINSD_10device_ptrIdEEEEyS9_d6squareIdEEEvT0_PT3_T1_NS0_13GridEvenShareISO_EET2_T4__param_4[1],
	.param .align 1 .b8 _ZN3cub18CUB_300001_SM_10006detail6reduce18DeviceReduceKernelINS2_10policy_hubIdyN4cuda3std3__44plusIdEEE10Policy1000EN6thrust24THRUST_300001_SM_1000_NS6detail15normal_iteratorINSD_10device_ptrIdEEEEyS9_d6squareIdEEEvT0_PT3_T1_NS0_13GridEvenShareISO_EET2_T4__param_5[1]
)
.maxntid 512
{
	.reg .pred 	%p<65>;
	.reg .b16 	%rs<4>;
	.reg .b32 	%r<279>;
	.reg .b64 	%rd<105>;
	.reg .b64 	%fd<346>;
	// demoted variable
	.shared .align 8 .b8 _ZZN3cub18CUB_300001_SM_10006detail6reduce18DeviceReduceKernelINS2_10policy_hubIdyN4cuda3std3__44plusIdEEE10Policy1000EN6thrust24THRUST_300001_SM_1000_NS6detail15normal_iteratorINSD_10device_ptrIdEEEEyS9_d6squareIdEEEvT0_PT3_T1_NS0_13GridEvenShareISO_EET2_T4_E12temp_storage[152];
	ld.param.u64 	%rd1, [_ZN3cub18CUB_300001_SM_10006detail6reduce18DeviceReduceKernelINS2_10policy_hubIdyN4cuda3std3__44plusIdEEE10Policy1000EN6thrust24THRUST_300001_SM_1000_NS6detail15normal_iteratorINSD_10device_ptrIdEEEEyS9_d6squareIdEEEvT0_PT3_T1_NS0_13GridEvenShareISO_EET2_T4__param_3+32];
	ld.param.u32 	%r1, [_ZN3cub18CUB_300001_SM_10006detail6reduce18DeviceReduceKernelINS2_10policy_hubIdyN4cuda3std3__44plusIdEEE10Policy1000EN6thrust24THRUST_300001_SM_1000_NS6detail15normal_iteratorINSD_10device_ptrIdEEEEyS9_d6squareIdEEEvT0_PT3_T1_NS0_13GridEvenShareISO_EET2_T4__param_3+40];
	ld.param.u64 	%rd25, [_ZN3cub18CUB_300001_SM_10006detail6reduce18DeviceReduceKernelINS2_10policy_hubIdyN4cuda3std3__44plusIdEEE10Policy1000EN6thrust24THRUST_300001_SM_1000_NS6detail15normal_iteratorINSD_10device_ptrIdEEEEyS9_d6squareIdEEEvT0_PT3_T1_NS0_13GridEvenShareISO_EET2_T4__param_0];
	cvta.to.global.u64 	%rd2, %rd25;
	mov.u32 	%r2, %ctaid.x;
	mul.lo.s32 	%r50, %r1, 3584;
	cvt.s64.s32 	%rd3, %r50;
	mul.lo.s32 	%r51, %r2, 3584;
	cvt.u64.u32 	%rd4, %r51;
	sub.s64 	%rd5, %rd1, %rd4;
	setp.gt.u64 	%p1, %rd5, 3583;
	@%p1 bra 	$L__BB7_25;
	cvt.u32.u64 	%r135, %rd4;
	cvt.u32.u64 	%r3, %rd1;
	sub.s32 	%r4, %r3, %r135;
	mov.u32 	%r5, %tid.x;
	setp.ge.s32 	%p23, %r5, %r4;
	mov.f64 	%fd334, 0d0000000000000000;
	mov.u32 	%r266, %r5;
	@%p23 bra 	$L__BB7_3;
	add.s32 	%r137, %r135, %r5;
	mul.wide.u32 	%rd58, %r137, 8;
	add.s64 	%rd59, %rd2, %rd58;
	ld.global.f64 	%fd167, [%rd59];
	mul.f64 	%fd334, %fd167, %fd167;
	add.s32 	%r266, %r5, 512;
$L__BB7_3:
	setp.ge.s32 	%p24, %r266, %r4;
	@%p24 bra 	$L__BB7_16;
	not.b32 	%r139, %r266;
	add.s32 	%r140, %r139, %r3;
	sub.s32 	%r141, %r140, %r135;
	shr.u32 	%r142, %r141, 9;
	add.s32 	%r8, %r142, 1;
	and.b32  	%r9, %r8, 15;
	setp.lt.u32 	%p25, %r141, 7680;
	@%p25 bra 	$L__BB7_7;
	and.b32  	%r143, %r8, 16777200;
	neg.s32 	%r264, %r143;
	mul.wide.u32 	%rd60, %r2, 28672;
	mul.wide.u32 	%rd61, %r266, 8;
	add.s64 	%rd62, %rd60, %rd61;
	add.s64 	%rd63, %rd62, %rd2;
	add.s64 	%rd99, %rd63, 32768;
$L__BB7_6:
	.pragma "nounroll";
	ld.global.f64 	%fd169, [%rd99+-32768];
	fma.rn.f64 	%fd170, %fd169, %fd169, %fd334;
	ld.global.f64 	%fd171, [%rd99+-28672];
	fma.rn.f64 	%fd172, %fd171, %fd171, %fd170;
	ld.global.f64 	%fd173, [%rd99+-24576];
	fma.rn.f64 	%fd174, %fd173, %fd173, %fd172;
	ld.global.f64 	%fd175, [%rd99+-20480];
	fma.rn.f64 	%fd176, %fd175, %fd175, %fd174;
	ld.global.f64 	%fd177, [%rd99+-16384];
	fma.rn.f64 	%fd178, %fd177, %fd177, %fd176;
	ld.global.f64 	%fd179, [%rd99+-12288];
	fma.rn.f64 	%fd180, %fd179, %fd179, %fd178;
	ld.global.f64 	%fd181, [%rd99+-8192];
	fma.rn.f64 	%fd182, %fd181, %fd181, %fd180;
	ld.global.f64 	%fd183, [%rd99+-4096];
	fma.rn.f64 	%fd184, %fd183, %fd183, %fd182;
	ld.global.f64 	%fd185, [%rd99];
	fma.rn.f64 	%fd186, %fd185, %fd185, %fd184;
	ld.global.f64 	%fd187, [%rd99+4096];
	fma.rn.f64 	%fd188, %fd187, %fd187, %fd186;
	ld.global.f64 	%fd189, [%rd99+8192];
	fma.rn.f64 	%fd190, %fd189, %fd189, %fd188;
	ld.global.f64 	%fd191, [%rd99+12288];
	fma.rn.f64 	%fd192, %fd191, %fd191, %fd190;
	ld.global.f64 	%fd193, [%rd99+16384];
	fma.rn.f64 	%fd194, %fd193, %fd193, %fd192;
	ld.global.f64 	%fd195, [%rd99+20480];
	fma.rn.f64 	%fd196, %fd195, %fd195, %fd194;
	ld.global.f64 	%fd197, [%rd99+24576];
	fma.rn.f64 	%fd198, %fd197, %fd197, %fd196;
	ld.global.f64 	%fd199, [%rd99+28672];
	fma.rn.f64 	%fd334, %fd199, %fd199, %fd198;
	add.s32 	%r266, %r266, 8192;
	add.s32 	%r264, %r264, 16;
	add.s64 	%rd99, %rd99, 65536;
	setp.ne.s32 	%p26, %r264, 0;
	@%p26 bra 	$L__BB7_6;
$L__BB7_7:
	setp.eq.s32 	%p27, %r9, 0;
	@%p27 bra 	$L__BB7_16;
	and.b32  	%r16, %r8, 7;
	setp.lt.u32 	%p28, %r9, 8;
	@%p28 bra 	$L__BB7_10;
	cvt.s64.s32 	%rd64, %r266;
	add.s64 	%rd65, %rd64, %rd4;
	shl.b64 	%rd66, %rd65, 3;
	add.s64 	%rd67, %rd2, %rd66;
	ld.global.f64 	%fd201, [%rd67];
	fma.rn.f64 	%fd202, %fd201, %fd201, %fd334;
	ld.global.f64 	%fd203, [%rd67+4096];
	fma.rn.f64 	%fd204, %fd203, %fd203, %fd202;
	ld.global.f64 	%fd205, [%rd67+8192];
	fma.rn.f64 	%fd206, %fd205, %fd205, %fd204;
	ld.global.f64 	%fd207, [%rd67+12288];
	fma.rn.f64 	%fd208, %fd207, %fd207, %fd206;
	ld.global.f64 	%fd209, [%rd67+16384];
	fma.rn.f64 	%fd210, %fd209, %fd209, %fd208;
	ld.global.f64 	%fd211, [%rd67+20480];
	fma.rn.f64 	%fd212, %fd211, %fd211, %fd210;
	ld.global.f64 	%fd213, [%rd67+24576];
	fma.rn.f64 	%fd214, %fd213, %fd213, %fd212;
	ld.global.f64 	%fd215, [%rd67+28672];
	fma.rn.f64 	%fd334, %fd215, %fd215, %fd214;
	add.s32 	%r266, %r266, 4096;
$L__BB7_10:
	setp.eq.s32 	%p29, %r16, 0;
	@%p29 bra 	$L__BB7_16;
	and.b32  	%r19, %r8, 3;
	setp.lt.u32 	%p30, %r16, 4;
	@%p30 bra 	$L__BB7_13;
	cvt.s64.s32 	%rd68, %r266;
	add.s64 	%rd69, %rd68, %rd4;
	shl.b64 	%rd70, %rd69, 3;
	add.s64 	%rd71, %rd2, %rd70;
	ld.global.f64 	%fd217, [%rd71];
	fma.rn.f64 	%fd218, %fd217, %fd217, %fd334;
	ld.global.f64 	%fd219, [%rd71+4096];
	fma.rn.f64 	%fd220, %fd219, %fd219, %fd218;
	ld.global.f64 	%fd221, [%rd71+8192];
	fma.rn.f64 	%fd222, %fd221, %fd221, %fd220;
	ld.global.f64 	%fd223, [%rd71+12288];
	fma.rn.f64 	%fd334, %fd223, %fd223, %fd222;
	add.s32 	%r266, %r266, 2048;
$L__BB7_13:
	setp.eq.s32 	%p31, %r19, 0;
	@%p31 bra 	$L__BB7_16;
	mul.wide.u32 	%rd72, %r2, 28672;
	add.s64 	%rd9, %rd2, %rd72;
	neg.s32 	%r269, %r19;
$L__BB7_15:
	.pragma "nounroll";
	mul.wide.s32 	%rd73, %r266, 8;
	add.s64 	%rd74, %rd9, %rd73;
	ld.global.f64 	%fd224, [%rd74];
	fma.rn.f64 	%fd334, %fd224, %fd224, %fd334;
	add.s32 	%r266, %r266, 512;
	add.s32 	%r269, %r269, 1;
	setp.ne.s32 	%p32, %r269, 0;
	@%p32 bra 	$L__BB7_15;
$L__BB7_16:
	setp.lt.s32 	%p33, %r4, 512;
	@%p33 bra 	$L__BB7_21;
	// begin inline asm
	mov.u32 %r207, %laneid;
	// end inline asm
	mov.b64 	%rd85, %fd334;
	mov.b64 	{%r209, %r214}, %rd85;
	mov.b32 	%r215, 1;
	mov.b32 	%r256, 31;
	mov.b32 	%r257, -1;
	// begin inline asm
	shfl.sync.down.b32 %r208, %r209, %r215, %r256, %r257;
	// end inline asm
	// begin inline asm
	shfl.sync.down.b32 %r213, %r214, %r215, %r256, %r257;
	// end inline asm
	mov.b64 	%rd86, {%r208, %r213};
	mov.b64 	%fd283, %rd86;
	setp.gt.s32 	%p57, %r207, 30;
	add.f64 	%fd284, %fd334, %fd283;
	selp.f64 	%fd285, %fd334, %fd284, %p57;
	mov.b64 	%rd87, %fd285;
	mov.b64 	{%r219, %r224}, %rd87;
	mov.b32 	%r225, 2;
	// begin inline asm
	shfl.sync.down.b32 %r218, %r219, %r225, %r256, %r257;
	// end inline asm
	// begin inline asm
	shfl.sync.down.b32 %r223, %r224, %r225, %r256, %r257;
	// end inline asm
	mov.b64 	%rd88, {%r218, %r223};
	mov.b64 	%fd286, %rd88;
	setp.gt.s32 	%p58, %r207, 29;
	add.f64 	%fd287, %fd285, %fd286;
	selp.f64 	%fd288, %fd285, %fd287, %p58;
	mov.b64 	%rd89, %fd288;
	mov.b64 	{%r229, %r234}, %rd89;
	mov.b32 	%r235, 4;
	// begin inline asm
	shfl.sync.down.b32 %r228, %r229, %r235, %r256, %r257;
	// end inline asm
	// begin inline asm
	shfl.sync.down.b32 %r233, %r234, %r235, %r256, %r257;
	// end inline asm
	mov.b64 	%rd90, {%r228, %r233};
	mov.b64 	%fd289, %rd90;
	setp.gt.s32 	%p59, %r207, 27;
	add.f64 	%fd290, %fd288, %fd289;
	selp.f64 	%fd291, %fd288, %fd290, %p59;
	mov.b64 	%rd91, %fd291;
	mov.b64 	{%r239, %r244}, %rd91;
	mov.b32 	%r245, 8;
	// begin inline asm
	shfl.sync.down.b32 %r238, %r239, %r245, %r256, %r257;
	// end inline asm
	// begin inline asm
	shfl.sync.down.b32 %r243, %r244, %r245, %r256, %r257;
	// end inline asm
	mov.b64 	%rd92, {%r238, %r243};
	mov.b64 	%fd292, %rd92;
	setp.gt.s32 	%p60, %r207, 23;
	add.f64 	%fd293, %fd291, %fd292;
	selp.f64 	%fd294, %fd291, %fd293, %p60;
	mov.b64 	%rd93, %fd294;
	mov.b64 	{%r249, %r254}, %rd93;
	mov.b32 	%r255, 16;
	// begin inline asm
	shfl.sync.down.b32 %r248, %r249, %r255, %r256, %r257;
	// end inline asm
	// begin inline asm
	shfl.sync.down.b32 %r253, %r254, %r255, %r256, %r257;
	// end inline asm
	mov.b64 	%rd94, {%r248, %r253};
	mov.b64 	%fd295, %rd94;
	setp.gt.s32 	%p61, %r207, 15;
	add.f64 	%fd16, %fd294, %fd295;
	selp.f64 	%fd345, %fd294, %fd16, %p61;
	setp.ne.s32 	%p62, %r207, 0;
	@%p62 bra 	$L__BB7_19;
	shr.u32 	%r258, %r5, 2;
	and.b32  	%r259, %r258, 248;
	mov.u32 	%r260, _ZZN3cub18CUB_300001_SM_10006detail6reduce18DeviceReduceKernelINS2_10policy_hubIdyN4cuda3std3__44plusIdEEE10Policy1000EN6thrust24THRUST_300001_SM_1000_NS6detail15normal_iteratorINSD_10device_ptrIdEEEEyS9_d6squareIdEEEvT0_PT3_T1_NS0_13GridEvenShareISO_EET2_T4_E12temp_storage;
	add.s32 	%r261, %r260, %r259;
	st.shared.f64 	[%r261+16], %fd16;
$L__BB7_19:
	bar.sync 	0;
	setp.ne.s32 	%p63, %r5, 0;
	@%p63 bra 	$L__BB7_46;
	ld.shared.f64 	%fd296, [_ZZN3cub18CUB_300001_SM_10006detail6reduce18DeviceReduceKernelINS2_10policy_hubIdyN4cuda3std3__44plusIdEEE10Policy1000EN6thrust24THRUST_300001_SM_1000_NS6detail15normal_iteratorINSD_10device_ptrIdEEEEyS9_d6squareIdEEEvT0_PT3_T1_NS0_13GridEvenShareISO_EET2_T4_E12temp_storage+24];
	add.f64 	%fd297, %fd345, %fd296;
	ld.shared.f64 	%fd298, [_ZZN3cub18CUB_300001_SM_10006detail6reduce18DeviceReduceKernelINS2_10policy_hubIdyN4cuda3std3__44plusIdEEE10Policy1000EN6thrust24THRUST_300001_SM_1000_NS6detail15normal_iteratorINSD_10device_ptrIdEEEEyS9_d6squareIdEEEvT0_PT3_T1_NS0_13GridEvenShareISO_EET2_T4_E12temp_storage+32];
	add.f64 	%fd299, %fd297, %fd298;
	ld.shared.f64 	%fd300, [_ZZN3cub18CUB_300001_SM_10006detail6reduce18DeviceReduceKernelINS2_10policy_hubIdyN4cuda3std3__44plusIdEEE10Policy1000EN6thrust24THRUST_300001_SM_1000_NS6detail15normal_iteratorINSD_10device_ptrIdEEEEyS9_d6squareIdEEEvT0_PT3_T1_NS0_13GridEvenShareISO_EET2_T4_E12temp_storage+40];
	add.f64 	%fd301, %fd299, %fd300;
	ld.shared.f64 	%fd302, [_ZZN3cub18CUB_300001_SM_10006detail6reduce18DeviceReduceKernelINS2_10policy_hubIdyN4cuda3std3__44plusIdEEE10Policy1000EN6thrust24THRUST_300001_SM_1000_NS6detail15normal_iteratorINSD_10device_ptrIdEEEEyS9_d6squareIdEEEvT0_PT3_T1_NS0_13GridEvenShareISO_EET2_T4_E12temp_storage+48];
	add.f64 	%fd303, %fd301, %fd302;
	ld.shared.f64 	%fd304, [_ZZN3cub18CUB_300001_SM_10006detail6reduce18DeviceReduceKernelINS2_10policy_hubIdyN4cuda3std3__44plusIdEEE10Policy1000EN6thrust24THRUST_300001_SM_1000_NS6detail15normal_iteratorINSD_10device_ptrIdEEEEyS9_d6squareIdEEEvT0_PT3_T1_NS0_13GridEvenShareISO_EET2_T4_E12temp_storage+56];
	add.f64 	%fd305, %fd303, %fd304;
	ld.shared.f64 	%fd306, [_ZZN3cub18CUB_300001_SM_10006detail6reduce18DeviceReduceKernelINS2_10policy_hubIdyN4cuda3std3__44plusIdEEE10Policy1000EN6thrust24THRUST_300001_SM_1000_NS6detail15normal_iteratorINSD_10device_ptrIdEEEEyS9_d6squareIdEEEvT0_PT3_T1_NS0_13GridEvenShareISO_EET2_T4_E12temp_storage+64];
	add.f64 	%fd307, %fd305, %fd306;
	ld.shared.f64 	%fd308, [_ZZN3cub18CUB_300001_SM_10006detail6reduce18DeviceReduceKernelINS2_10policy_hubIdyN4cuda3std3__44plusIdEEE10Policy1000EN6thrust24THRUST_300001_SM_1000_NS6detail15normal_iteratorINSD_10device_ptrIdEEEEyS9_d6squareIdEEEvT0_PT3_T1_NS0_13GridEvenShareISO_EET2_T4_E12temp_storage+72];
	add.f64 	%fd309, %fd307, %fd308;
	ld.shared.f64 	%fd310, [_ZZN3cub18CUB_300001_SM_10006detail6reduce18DeviceReduceKernelINS2_10policy_hubIdyN4cuda3std3__44plusIdEEE10Policy1000EN6thrust24THRUST_300001_SM_1000_NS6detail15normal_iteratorINSD_10device_ptrIdEEEEyS9_d6squareIdEEEvT0_PT3_T1_NS0_13GridEvenShareISO_EET2_T4_E12temp_storage+80];
	add.f64 	%fd311, %fd309, %fd310;
	ld.shared.f64 	%fd312, [_ZZN3cub18CUB_300001_SM_10006detail6reduce18DeviceReduceKernelINS2_10policy_hubIdyN4cuda3std3__44plusIdEEE10Policy1000EN6thrust24THRUST_300001_SM_1000_NS6detail15normal_iteratorINSD_10device_ptrIdEEEEyS9_d6squareIdEEEvT0_PT3_T1_NS0_13GridEvenShareISO_EET2_T4_E12temp_storage+88];
	add.f64 	%fd313, %fd311, %fd312;
	ld.shared.f64 	%fd314, [_ZZN3cub18CUB_300001_SM_10006detail6reduce18DeviceReduceKernelINS2_10policy_hubIdyN4cuda3std3__44plusIdEEE10Policy1000EN6thrust24THRUST_300001_SM_1000_NS6detail15normal_iteratorINSD_10device_ptrIdEEEEyS9_d6squareIdEEEvT0_PT3_T1_NS0_13GridEvenShareISO_EET2_T4_E12temp_storage+96];
	add.f64 	%fd315, %fd313, %fd314;
	ld.shared.f64 	%fd316, [_ZZN3cub18CUB_300001_SM_10006detail6reduce18DeviceReduceKernelINS2_10policy_hubIdyN4cuda3std3__44plusIdEEE10Policy1000EN6thrust24THRUST_300001_SM_1000_NS6detail15normal_iteratorINSD_10device_ptrIdEEEEyS9_d6squareIdEEEvT0_PT3_T1_NS0_13GridEvenShareISO_EET2_T4_E12temp_storage+104];
	add.f64 	%fd317, %fd315, %fd316;
	ld.shared.f64 	%fd318, [_ZZN3cub18CUB_300001_SM_10006detail6reduce18DeviceReduceKernelINS2_10policy_hubIdyN4cuda3std3__44plusIdEEE10Policy1000EN6thrust24THRUST_300001_SM_1000_NS6detail15normal_iteratorINSD_10device_ptrIdEEEEyS9_d6squareIdEEEvT0_PT3_T1_NS0_13GridEvenShareISO_EET2_T4_E12temp_storage+112];
	add.f64 	%fd319, %fd317, %fd318;
	ld.shared.f64 	%fd320, [_ZZN3cub18CUB_300001_SM_10006detail6reduce18DeviceReduceKernelINS2_10policy_hubIdyN4cuda3std3__44plusIdEEE10Policy1000EN6thrust24THRUST_300001_SM_1000_NS6detail15normal_iteratorINSD_10device_ptrIdEEEEyS9_d6squareIdEEEvT0_PT3_T1_NS0_13GridEvenShareISO_EET2_T4_E12temp_storage+120];
	add.f64 	%fd321, %fd319, %fd320;
	ld.shared.f64 	%fd322, [_ZZN3cub18CUB_300001_SM_10006detail6reduce18DeviceReduceKernelINS2_10policy_hubIdyN4cuda3std3__44plusIdEEE10Policy1000EN6thrust24THRUST_300001_SM_1000_NS6detail15normal_iteratorINSD_10device_ptrIdEEEEyS9_d6squareIdEEEvT0_PT3_T1_NS0_13GridEvenShareISO_EET2_T4_E12temp_storage+128];
	add.f64 	%fd323, %fd321, %fd322;
	ld.shared.f64 	%fd324, [_ZZN3cub18CUB_300001_SM_10006detail6reduce18DeviceReduceKernelINS2_10policy_hubIdyN4cuda3std3__44plusIdEEE10Policy1000EN6thrust24THRUST_300001_SM_1000_NS6detail15normal_iteratorINSD_10device_ptrIdEEEEyS9_d6squareIdEEEvT0_PT3_T1_NS0_13GridEvenShareISO_EET2_T4_E12temp_storage+136];
	add.f64 	%fd345, %fd323, %fd324;
	bra.uni 	$L__BB7_46;
$L__BB7_21:
	// begin inline asm
	mov.u32 %r144, %laneid;
	// end inline asm
	and.b32  	%r195, %r5, 992;
	add.s32 	%r196, %r195, 32;
	setp.gt.s32 	%p34, %r196, %r4;
	not.b32 	%r197, %r195;
	add.s32 	%r198, %r4, %r197;
	selp.b32 	%r193, %r198, 31, %p34;
	mov.b64 	%rd75, %fd334;
	mov.b64 	{%r146, %r151}, %rd75;
	mov.b32 	%r152, 1;
	mov.b32 	%r194, -1;
	// begin inline asm
	shfl.sync.down.b32 %r145, %r146, %r152, %r193, %r194;
	// end inline asm
	// begin inline asm
	shfl.sync.down.b32 %r150, %r151, %r152, %r193, %r194;
	// end inline asm
	mov.b64 	%rd76, {%r145, %r150};
	mov.b64 	%fd225, %rd76;
	setp.lt.s32 	%p35, %r144, %r193;
	add.f64 	%fd226, %fd334, %fd225;
	selp.f64 	%fd227, %fd226, %fd334, %p35;
	mov.b64 	%rd77, %fd227;
	mov.b64 	{%r156, %r161}, %rd77;
	mov.b32 	%r162, 2;
	// begin inline asm
	shfl.sync.down.b32 %r155, %r156, %r162, %r193, %r194;
	// end inline asm
	// begin inline asm
	shfl.sync.down.b32 %r160, %r161, %r162, %r193, %r194;
	// end inline asm
	mov.b64 	%rd78, {%r155, %r160};
	mov.b64 	%fd228, %rd78;
	add.s32 	%r199, %r144, 2;
	setp.gt.s32 	%p36, %r199, %r193;
	add.f64 	%fd229, %fd227, %fd228;
	selp.f64 	%fd230, %fd227, %fd229, %p36;
	mov.b64 	%rd79, %fd230;
	mov.b64 	{%r166, %r171}, %rd79;
	mov.b32 	%r172, 4;
	// begin inline asm
	shfl.sync.down.b32 %r165, %r166, %r172, %r193, %r194;
	// end inline asm
	// begin inline asm
	shfl.sync.down.b32 %r170, %r171, %r172, %r193, %r194;
	// end inline asm
	mov.b64 	%rd80, {%r165, %r170};
	mov.b64 	%fd231, %rd80;
	add.s32 	%r200, %r144, 4;
	setp.gt.s32 	%p37, %r200, %r193;
	add.f64 	%fd232, %fd230, %fd231;
	selp.f64 	%fd233, %fd230, %fd232, %p37;
	mov.b64 	%rd81, %fd233;
	mov.b64 	{%r176, %r181}, %rd81;
	mov.b32 	%r182, 8;
	// begin inline asm
	shfl.sync.down.b32 %r175, %r176, %r182, %r193, %r194;
	// end inline asm
	// begin inline asm
	shfl.sync.down.b32 %r180, %r181, %r182, %r193, %r194;
	// end inline asm
	mov.b64 	%rd82, {%r175, %r180};
	mov.b64 	%fd234, %rd82;
	add.s32 	%r201, %r144, 8;
	setp.gt.s32 	%p38, %r201, %r193;
	add.f64 	%fd235, %fd233, %fd234;
	selp.f64 	%fd236, %fd233, %fd235, %p38;
	mov.b64 	%rd83, %fd236;
	mov.b64 	{%r186, %r191}, %rd83;
	mov.b32 	%r192, 16;
	// begin inline asm
	shfl.sync.down.b32 %r185, %r186, %r192, %r193, %r194;
	// end inline asm
	// begin inline asm
	shfl.sync.down.b32 %r190, %r191, %r192, %r193, %r194;
	// end inline asm
	mov.b64 	%rd84, {%r185, %r190};
	mov.b64 	%fd237, %rd84;
	add.s32 	%r202, %r144, 16;
	setp.gt.s32 	%p39, %r202, %r193;
	add.f64 	%fd238, %fd236, %fd237;
	selp.f64 	%fd345, %fd236, %fd238, %p39;
	setp.ne.s32 	%p40, %r144, 0;
	@%p40 bra 	$L__BB7_23;
	shr.u32 	%r203, %r5, 2;
	and.b32  	%r204, %r203, 248;
	mov.u32 	%r205, _ZZN3cub18CUB_300001_SM_10006detail6reduce18DeviceReduceKernelINS2_10policy_hubIdyN4cuda3std3__44plusIdEEE10Policy1000EN6thrust24THRUST_300001_SM_1000_NS6detail15normal_iteratorINSD_10device_ptrIdEEEEyS9_d6squareIdEEEvT0_PT3_T1_NS0_13GridEvenShareISO_EET2_T4_E12temp_storage;
	add.s32 	%r206, %r205, %r204;
	st.shared.f64 	[%r206+16], %fd345;
$L__BB7_23:
	bar.sync 	0;
	setp.ne.s32 	%p41, %r5, 0;
	@%p41 bra 	$L__BB7_46;
	setp.gt.s32 	%p42, %r4, 32;
	ld.shared.f64 	%fd239, [_ZZN3cub18CUB_300001_SM_10006detail6reduce18DeviceReduceKernelINS2_10policy_hubIdyN4cuda3std3__44plusIdEEE10Policy1000EN6thrust24THRUST_300001_SM_1000_NS6detail15normal_iteratorINSD_10device_ptrIdEEEEyS9_d6squareIdEEEvT0_PT3_T1_NS0_13GridEvenShareISO_EET2_T4_E12temp_storage+24];
	add.f64 	%fd240, %fd345, %fd239;
	selp.f64 	%fd241, %fd240, %fd345, %p42;
	setp.gt.s32 	%p43, %r4, 64;
	ld.shared.f64 	%fd242, [_ZZN3cub18CUB_300001_SM_10006detail6reduce18DeviceReduceKernelINS2_10policy_hubIdyN4cuda3std3__44plusIdEEE10Policy1000EN6thrust24THRUST_300001_SM_1000_NS6detail15normal_iteratorINSD_10device_ptrIdEEEEyS9_d6squareIdEEEvT0_PT3_T1_NS0_13GridEvenShareISO_EET2_T4_E12temp_storage+32];
	add.f64 	%fd243, %fd242, %fd241;
	selp.f64 	%fd244, %fd243, %fd241, %p43;
	setp.gt.s32 	%p44, %r4, 96;
	ld.shared.f64 	%fd245, [_ZZN3cub18CUB_300001_SM_10006detail6reduce18DeviceReduceKernelINS2_10policy_hubIdyN4cuda3std3__44plusIdEEE10Policy1000EN6thrust24THRUST_300001_SM_1000_NS6detail15normal_iteratorINSD_10device_ptrIdEEEEyS9_d6squareIdEEEvT0_PT3_T1_NS0_13GridEvenShareISO_EET2_T4_E12temp_storage+40];
	add.f64 	%fd246, %fd245, %fd244;
	selp.f64 	%fd247, %fd246, %fd244, %p44;
	setp.gt.s32 	%p45, %r4, 128;
	ld.shared.f64 	%fd248, [_ZZN3cub18CUB_300001_SM_10006detail6reduce18DeviceReduceKernelINS2_10policy_hubIdyN4cuda3std3__44plusIdEEE10Policy1000EN6thrust24THRUST_300001_SM_1000_NS6detail15normal_iteratorINSD_10device_ptrIdEEEEyS9_d6squareIdEEEvT0_PT3_T1_NS0_13GridEvenShareISO_EET2_T4_E12temp_storage+48];
	add.f64 	%fd249, %fd248, %fd247;
	selp.f64 	%fd250, %fd249, %fd247, %p45;
	setp.gt.s32 	%p46, %r4, 160;
	ld.shared.f64 	%fd251, [_ZZN3cub18CUB_300001_SM_10006detail6reduce18DeviceReduceKernelINS2_10policy_hubIdyN4cuda3std3__44plusIdEEE10Policy1000EN6thrust24THRUST_300001_SM_1000_NS6detail15normal_iteratorINSD_10device_ptrIdEEEEyS9_d6squareIdEEEvT0_PT3_T1_NS0_13GridEvenShareISO_EET2_T4_E12temp_storage+56];
	add.f64 	%fd252, %fd251, %fd250;
	selp.f64 	%fd253, %fd252, %fd250, %p46;
	setp.gt.s32 	%p47, %r4, 192;
	ld.shared.f64 	%fd254, [_ZZN3cub18CUB_300001_SM_10006detail6reduce18DeviceReduceKernelINS2_10policy_hubIdyN4cuda3std3__44plusIdEEE10Policy1000EN6thrust24THRUST_300001_SM_1000_NS6detail15normal_iteratorINSD_10device_ptrIdEEEEyS9_d6squareIdEEEvT0_PT3_T1_NS0_13GridEvenShareISO_EET2_T4_E12temp_storage+64];
	add.f64 	%fd255, %fd254, %fd253;
	selp.f64 	%fd256, %fd255, %fd253, %p47;
	setp.gt.s32 	%p48, %r4, 224;
	ld.shared.f64 	%fd257, [_ZZN3cub18CUB_300001_SM_10006detail6reduce18DeviceReduceKernelINS2_10policy_hubIdyN4cuda3std3__44plusIdEEE10Policy1000EN6thrust24THRUST_300001_SM_1000_NS6detail15normal_iteratorINSD_10device_ptrIdEEEEyS9_d6squareIdEEEvT0_PT3_T1_NS0_13GridEvenShareISO_EET2_T4_E12temp_storage+72];
	add.f64 	%fd258, %fd257, %fd256;
	selp.f64 	%fd259, %fd258, %fd256, %p48;
	setp.gt.s32 	%p49, %r4, 256;
	ld.shared.f64 	%fd260, [_ZZN3cub18CUB_300001_SM_10006detail6reduce18DeviceReduceKernelINS2_10policy_hubIdyN4cuda3std3__44plusIdEEE10Policy1000EN6thrust24THRUST_300001_SM_1000_NS6detail15normal_iteratorINSD_10device_ptrIdEEEEyS9_d6squareIdEEEvT0_PT3_T1_NS0_13GridEvenShareISO_EET2_T4_E12temp_storage+80];
	add.f64 	%fd261, %fd260, %fd259;
	selp.f64 	%fd262, %fd261, %fd259, %p49;
	setp.gt.s32 	%p50, %r4, 288;
	ld.shared.f64 	%fd263, [_ZZN3cub18CUB_300001_SM_10006detail6reduce18DeviceReduceKernelINS2_10policy_hubIdyN4cuda3std3__44plusIdEEE10Policy1000EN6thrust24THRUST_300001_SM_1000_NS6detail15normal_iteratorINSD_10device_ptrIdEEEEyS9_d6squareIdEEEvT0_PT3_T1_NS0_13GridEvenShareISO_EET2_T4_E12temp_storage+88];
	add.f64 	%fd264, %fd263, %fd262;
	selp.f64 	%fd265, %fd264, %fd262, %p50;
	setp.gt.s32 	%p51, %r4, 320;
	ld.shared.f64 	%fd266, [_ZZN3cub18CUB_300001_SM_10006detail6reduce18DeviceReduceKernelINS2_10policy_hubIdyN4cuda3std3__44plusIdEEE10Policy1000EN6thrust24THRUST_300001_SM_1000_NS6detail15normal_iteratorINSD_10device_ptrIdEEEEyS9_d6squareIdEEEvT0_PT3_T1_NS0_13GridEvenShareISO_EET2_T4_E12temp_storage+96];
	add.f64 	%fd267, %fd266, %fd265;
	selp.f64 	%fd268, %fd267, %fd265, %p51;
	setp.gt.s32 	%p52, %r4, 352;
	ld.shared.f64 	%fd269, [_ZZN3cub18CUB_300001_SM_10006detail6reduce18DeviceReduceKernelINS2_10policy_hubIdyN4cuda3std3__44plusIdEEE10Policy1000EN6thrust24THRUST_300001_SM_1000_NS6detail15normal_iteratorINSD_10device_ptrIdEEEEyS9_d6squareIdEEEvT0_PT3_T1_NS0_13GridEvenShareISO_EET2_T4_E12temp_storage+104];
	add.f64 	%fd270, %fd269, %fd268;
	selp.f64 	%fd271, %fd270, %fd268, %p52;
	setp.gt.s32 	%p53, %r4, 384;
	ld.shared.f64 	%fd272, [_ZZN3cub18CUB_300001_SM_10006detail6reduce18DeviceReduceKernelINS2_10policy_hubIdyN4cuda3std3__44plusIdEEE10Policy1000EN6thrust24THRUST_300001_SM_1000_NS6detail15normal_iteratorINSD_10device_ptrIdEEEEyS9_d6squareIdEEEvT0_PT3_T1_NS0_13GridEvenShareISO_EET2_T4_E12temp_storage+112];
	add.f64 	%fd273, %fd272, %fd271;
	selp.f64 	%fd274, %fd273, %fd271, %p53;
	setp.gt.s32 	%p54, %r4, 416;
	ld.shared.f64 	%fd275, [_ZZN3cub18CUB_300001_SM_10006detail6reduce18DeviceReduceKernelINS2_10policy_hubIdyN4cuda3std3__44plusIdEEE10Policy1000EN6thrust24THRUST_300001_SM_1000_NS6detail15normal_iteratorINSD_10device_ptrIdEEEEyS9_d6squareIdEEEvT0_PT3_T1_NS0_13GridEvenShareISO_EET2_T4_E12temp_storage+120];
	add.f64 	%fd276, %fd275, %fd274;
	selp.f64 	%fd277, %fd276, %fd274, %p54;
	setp.gt.s32 	%p55, %r4, 448;
	ld.shared.f64 	%fd278, [_ZZN3cub18CUB_300001_SM_10006detail6reduce18DeviceReduceKernelINS2_10policy_hubIdyN4cuda3std3__44plusIdEEE10Policy1000EN6thrust24THRUST_300001_SM_1000_NS6detail15normal_iteratorINSD_10device_ptrIdEEEEyS9_d6squareIdEEEvT0_PT3_T1_NS0_13GridEvenShareISO_EET2_T4_E12temp_storage+128];
	add.f64 	%fd279, %fd278, %fd277;
	selp.f64 	%fd280, %fd279, %fd277, %p55;
	setp.gt.s32 	%p56, %r4, 480;
	ld.shared.f64 	%fd281, [_ZZN3cub18CUB_300001_SM_10006detail6reduce18DeviceReduceKernelINS2_10policy_hubIdyN4cuda3std3__44plusIdEEE10Policy1000EN6thrust24THRUST_300001_SM_1000_NS6detail15normal_iteratorINSD_10device_ptrIdEEEEyS9_d6squareIdEEEvT0_PT3_T1_NS0_13GridEvenShareISO_EET2_T4_E12temp_storage+136];
	add.f64 	%fd282, %fd281, %fd280;
	selp.f64 	%fd345, %fd282, %fd280, %p56;
	bra.uni 	$L__BB7_46;
$L__BB7_25:
	cvt.u32.u64 	%r52, %rd4;
	mov.u32 	%r27, %tid.x;
	add.s32 	%r53, %r52, %r27;
	mul.wide.u32 	%rd26, %r53, 8;
	add.s64 	%rd27, %rd2, %rd26;
	ld.global.f64 	%fd41, [%rd27];
	ld.global.f64 	%fd42, [%rd27+4096];
	mul.f64 	%fd43, %fd42, %fd42;
	ld.global.f64 	%fd44, [%rd27+8192];
	ld.global.f64 	%fd45, [%rd27+12288];
	ld.global.f64 	%fd46, [%rd27+16384];
	ld.global.f64 	%fd47, [%rd27+20480];
	ld.global.f64 	%fd48, [%rd27+24576];
	fma.rn.f64 	%fd49, %fd41, %fd41, %fd43;
	fma.rn.f64 	%fd50, %fd44, %fd44, %fd49;
	fma.rn.f64 	%fd51, %fd45, %fd45, %fd50;
	fma.rn.f64 	%fd52, %fd46, %fd46, %fd51;
	fma.rn.f64 	%fd53, %fd47, %fd47, %fd52;
	fma.rn.f64 	%fd344, %fd48, %fd48, %fd53;
	setp.lt.u64 	%p2, %rd5, %rd3;
	@%p2 bra 	$L__BB7_42;
	cvt.u32.u64 	%r55, %rd3;
	cvt.u64.u32 	%rd10, %r27;
	add.s64 	%rd101, %rd4, %rd3;
	cvt.u32.u64 	%r28, %rd1;
	not.b32 	%r57, %r27;
	add.s32 	%r58, %r57, %r28;
	sub.s32 	%r59, %r58, %r55;
	sub.s32 	%r271, %r59, %r52;
	add.s64 	%rd28, %rd101, %rd10;
	shl.b64 	%rd29, %rd28, 3;
	add.s64 	%rd30, %rd29, %rd2;
	add.s64 	%rd100, %rd30, 32768;
	mov.b32 	%r272, 0;
	mov.u64 	%rd102, %rd4;
$L__BB7_27:
	add.s64 	%rd102, %rd102, %rd3;
	add.s64 	%rd31, %rd1, -3584;
	setp.gt.u64 	%p3, %rd102, %rd31;
	@%p3 bra 	$L__BB7_29;
	cvt.u32.u64 	%r60, %rd3;
	add.s64 	%rd32, %rd102, %rd10;
	shl.b64 	%rd33, %rd32, 3;
	add.s64 	%rd34, %rd2, %rd33;
	ld.global.f64 	%fd54, [%rd34];
	ld.global.f64 	%fd55, [%rd34+4096];
	ld.global.f64 	%fd56, [%rd34+8192];
	ld.global.f64 	%fd57, [%rd34+12288];
	ld.global.f64 	%fd58, [%rd34+16384];
	ld.global.f64 	%fd59, [%rd34+20480];
	ld.global.f64 	%fd60, [%rd34+24576];
	fma.rn.f64 	%fd61, %fd54, %fd54, %fd344;
	fma.rn.f64 	%fd62, %fd55, %fd55, %fd61;
	fma.rn.f64 	%fd63, %fd56, %fd56, %fd62;
	fma.rn.f64 	%fd64, %fd57, %fd57, %fd63;
	fma.rn.f64 	%fd65, %fd58, %fd58, %fd64;
	fma.rn.f64 	%fd66, %fd59, %fd59, %fd65;
	fma.rn.f64 	%fd344, %fd60, %fd60, %fd66;
	sub.s64 	%rd35, %rd1, %rd102;
	setp.lt.u64 	%p4, %rd35, %rd3;
	add.s32 	%r272, %r272, 1;
	add.s64 	%rd101, %rd101, %rd3;
	sub.s32 	%r271, %r271, %r60;
	shl.b64 	%rd36, %rd3, 3;
	add.s64 	%rd100, %rd100, %rd36;
	@%p4 bra 	$L__BB7_42;
	bra.uni 	$L__BB7_27;
$L__BB7_29:
	setp.le.u64 	%p5, %rd1, %rd102;
	cvt.u32.u64 	%r61, %rd102;
	cvt.u32.u64 	%r62, %rd1;
	sub.s32 	%r63, %r62, %r61;
	setp.ge.s32 	%p6, %r27, %r63;
	or.pred  	%p7, %p5, %p6;
	@%p7 bra 	$L__BB7_42;
	cvt.u32.u64 	%r65, %rd3;
	cvt.u32.u64 	%r66, %rd4;
	not.b32 	%r67, %r27;
	add.s32 	%r68, %r67, %r28;
	add.s32 	%r69, %r65, %r66;
	sub.s32 	%r70, %r68, %r69;
	mul.lo.s32 	%r71, %r1, %r272;
	mad.lo.s32 	%r72, %r71, -3584, %r70;
	shr.u32 	%r73, %r72, 9;
	add.s32 	%r34, %r73, 1;
	and.b32  	%r35, %r34, 15;
	setp.lt.u32 	%p8, %r72, 7680;
	mov.u32 	%r275, %r27;
	@%p8 bra 	$L__BB7_33;
	shr.u32 	%r74, %r271, 9;
	add.s32 	%r75, %r74, 1;
	and.b32  	%r76, %r75, 16777200;
	neg.s32 	%r273, %r76;
	mov.u32 	%r275, %r27;
$L__BB7_32:
	.pragma "nounroll";
	ld.global.f64 	%fd68, [%rd100+-32768];
	fma.rn.f64 	%fd69, %fd68, %fd68, %fd344;
	ld.global.f64 	%fd70, [%rd100+-28672];
	fma.rn.f64 	%fd71, %fd70, %fd70, %fd69;
	ld.global.f64 	%fd72, [%rd100+-24576];
	fma.rn.f64 	%fd73, %fd72, %fd72, %fd71;
	ld.global.f64 	%fd74, [%rd100+-20480];
	fma.rn.f64 	%fd75, %fd74, %fd74, %fd73;
	ld.global.f64 	%fd76, [%rd100+-16384];
	fma.rn.f64 	%fd77, %fd76, %fd76, %fd75;
	ld.global.f64 	%fd78, [%rd100+-12288];
	fma.rn.f64 	%fd79, %fd78, %fd78, %fd77;
	ld.global.f64 	%fd80, [%rd100+-8192];
	fma.rn.f64 	%fd81, %fd80, %fd80, %fd79;
	ld.global.f64 	%fd82, [%rd100+-4096];
	fma.rn.f64 	%fd83, %fd82, %fd82, %fd81;
	ld.global.f64 	%fd84, [%rd100];
	fma.rn.f64 	%fd85, %fd84, %fd84, %fd83;
	ld.global.f64 	%fd86, [%rd100+4096];
	fma.rn.f64 	%fd87, %fd86, %fd86, %fd85;
	ld.global.f64 	%fd88, [%rd100+8192];
	fma.rn.f64 	%fd89, %fd88, %fd88, %fd87;
	ld.global.f64 	%fd90, [%rd100+12288];
	fma.rn.f64 	%fd91, %fd90, %fd90, %fd89;
	ld.global.f64 	%fd92, [%rd100+16384];
	fma.rn.f64 	%fd93, %fd92, %fd92, %fd91;
	ld.global.f64 	%fd94, [%rd100+20480];
	fma.rn.f64 	%fd95, %fd94, %fd94, %fd93;
	ld.global.f64 	%fd96, [%rd100+24576];
	fma.rn.f64 	%fd97, %fd96, %fd96, %fd95;
	ld.global.f64 	%fd98, [%rd100+28672];
	fma.rn.f64 	%fd344, %fd98, %fd98, %fd97;
	add.s32 	%r275, %r275, 8192;
	add.s32 	%r273, %r273, 16;
	add.s64 	%rd100, %rd100, 65536;
	setp.ne.s32 	%p9, %r273, 0;
	@%p9 bra 	$L__BB7_32;
$L__BB7_33:
	setp.eq.s32 	%p10, %r35, 0;
	@%p10 bra 	$L__BB7_42;
	and.b32  	%r42, %r34, 7;
	setp.lt.u32 	%p11, %r35, 8;
	@%p11 bra 	$L__BB7_36;
	cvt.u64.u32 	%rd37, %r275;
	add.s64 	%rd38, %rd102, %rd37;
	shl.b64 	%rd39, %rd38, 3;
	add.s64 	%rd40, %rd2, %rd39;
	ld.global.f64 	%fd100, [%rd40];
	fma.rn.f64 	%fd101, %fd100, %fd100, %fd344;
	ld.global.f64 	%fd102, [%rd40+4096];
	fma.rn.f64 	%fd103, %fd102, %fd102, %fd101;
	ld.global.f64 	%fd104, [%rd40+8192];
	fma.rn.f64 	%fd105, %fd104, %fd104, %fd103;
	ld.global.f64 	%fd106, [%rd40+12288];
	fma.rn.f64 	%fd107, %fd106, %fd106, %fd105;
	ld.global.f64 	%fd108, [%rd40+16384];
	fma.rn.f64 	%fd109, %fd108, %fd108, %fd107;
	ld.global.f64 	%fd110, [%rd40+20480];
	fma.rn.f64 	%fd111, %fd110, %fd110, %fd109;
	ld.global.f64 	%fd112, [%rd40+24576];
	fma.rn.f64 	%fd113, %fd112, %fd112, %fd111;
	ld.global.f64 	%fd114, [%rd40+28672];
	fma.rn.f64 	%fd344, %fd114, %fd114, %fd113;
	add.s32 	%r275, %r275, 4096;
$L__BB7_36:
	setp.eq.s32 	%p12, %r42, 0;
	@%p12 bra 	$L__BB7_42;
	setp.lt.u32 	%p13, %r42, 4;
	@%p13 bra 	$L__BB7_39;
	cvt.u64.u32 	%rd41, %r275;
	add.s64 	%rd42, %rd102, %rd41;
	shl.b64 	%rd43, %rd42, 3;
	add.s64 	%rd44, %rd2, %rd43;
	ld.global.f64 	%fd116, [%rd44];
	fma.rn.f64 	%fd117, %fd116, %fd116, %fd344;
	ld.global.f64 	%fd118, [%rd44+4096];
	fma.rn.f64 	%fd119, %fd118, %fd118, %fd117;
	ld.global.f64 	%fd120, [%rd44+8192];
	fma.rn.f64 	%fd121, %fd120, %fd120, %fd119;
	ld.global.f64 	%fd122, [%rd44+12288];
	fma.rn.f64 	%fd344, %fd122, %fd122, %fd121;
	add.s32 	%r275, %r275, 2048;
$L__BB7_39:
	and.b32  	%r77, %r34, 3;
	setp.eq.s32 	%p14, %r77, 0;
	@%p14 bra 	$L__BB7_42;
	cvt.u64.u32 	%rd45, %r275;
	add.s64 	%rd46, %rd45, %rd101;
	shl.b64 	%rd47, %rd46, 3;
	add.s64 	%rd104, %rd2, %rd47;
	cvt.u16.u32 	%rs1, %r271;
	shr.u16 	%rs2, %rs1, 9;
	add.s16 	%rs3, %rs2, 1;
	cvt.u32.u16 	%r78, %rs3;
	and.b32  	%r79, %r78, 3;
	neg.s32 	%r278, %r79;
$L__BB7_41:
	.pragma "nounroll";
	ld.global.f64 	%fd123, [%rd104];
	fma.rn.f64 	%fd344, %fd123, %fd123, %fd344;
	add.s64 	%rd104, %rd104, 4096;
	add.s32 	%r278, %r278, 1;
	setp.ne.s32 	%p15, %r278, 0;
	@%p15 bra 	$L__BB7_41;
$L__BB7_42:
	// begin inline asm
	mov.u32 %r80, %laneid;
	// end inline asm
	mov.b64 	%rd48, %fd344;
	mov.b64 	{%r82, %r87}, %rd48;
	mov.b32 	%r88, 1;
	mov.b32 	%r129, 31;
	mov.b32 	%r130, -1;
	// begin inline asm
	shfl.sync.down.b32 %r81, %r82, %r88, %r129, %r130;
	// end inline asm
	// begin inline asm
	shfl.sync.down.b32 %r86, %r87, %r88, %r129, %r130;
	// end inline asm
	mov.b64 	%rd49, {%r81, %r86};
	mov.b64 	%fd124, %rd49;
	setp.gt.s32 	%p16, %r80, 30;
	add.f64 	%fd125, %fd344, %fd124;
	selp.f64 	%fd126, %fd344, %fd125, %p16;
	mov.b64 	%rd50, %fd126;
	mov.b64 	{%r92, %r97}, %rd50;
	mov.b32 	%r98, 2;
	// begin inline asm
	shfl.sync.down.b32 %r91, %r92, %r98, %r129, %r130;
	// end inline asm
	// begin inline asm
	shfl.sync.down.b32 %r96, %r97, %r98, %r129, %r130;
	// end inline asm
	mov.b64 	%rd51, {%r91, %r96};
	mov.b64 	%fd127, %rd51;
	setp.gt.s32 	%p17, %r80, 29;
	add.f64 	%fd128, %fd126, %fd127;
	selp.f64 	%fd129, %fd126, %fd128, %p17;
	mov.b64 	%rd52, %fd129;
	mov.b64 	{%r102, %r107}, %rd52;
	mov.b32 	%r108, 4;
	// begin inline asm
	shfl.sync.down.b32 %r101, %r102, %r108, %r129, %r130;
	// end inline asm
	// begin inline asm
	shfl.sync.down.b32 %r106, %r107, %r108, %r129, %r130;
	// end inline asm
	mov.b64 	%rd53, {%r101, %r106};
	mov.b64 	%fd130, %rd53;
	setp.gt.s32 	%p18, %r80, 27;
	add.f64 	%fd131, %fd129, %fd130;
	selp.f64 	%fd132, %fd129, %fd131, %p18;
	mov.b64 	%rd54, %fd132;
	mov.b64 	{%r112, %r117}, %rd54;
	mov.b32 	%r118, 8;
	// begin inline asm
	shfl.sync.down.b32 %r111, %r112, %r118, %r129, %r130;
	// end inline asm
	// begin inline asm
	shfl.sync.down.b32 %r116, %r117, %r118, %r129, %r130;
	// end inline asm
	mov.b64 	%rd55, {%r111, %r116};
	mov.b64 	%fd133, %rd55;
	setp.gt.s32 	%p19, %r80, 23;
	add.f64 	%fd134, %fd132, %fd133;
	selp.f64 	%fd135, %fd132, %fd134, %p19;
	mov.b64 	%rd56, %fd135;
	mov.b64 	{%r122, %r127}, %rd56;
	mov.b32 	%r128, 16;
	// begin inline asm
	shfl.sync.down.b32 %r121, %r122, %r128, %r129, %r130;
	// end inline asm
	// begin inline asm
	shfl.sync.down.b32 %r126, %r127, %r128, %r129, %r130;
	// end inline asm
	mov.b64 	%rd57, {%r121, %r126};
	mov.b64 	%fd136, %rd57;
	setp.gt.s32 	%p20, %r80, 15;
	add.f64 	%fd37, %fd135, %fd136;
	selp.f64 	%fd345, %fd135, %fd37, %p20;
	setp.ne.s32 	%p21, %r80, 0;
	@%p21 bra 	$L__BB7_44;
	shr.u32 	%r131, %r27, 2;
	and.b32  	%r132, %r131, 248;
	mov.u32 	%r133, _ZZN3cub18CUB_300001_SM_10006detail6reduce18DeviceReduceKernelINS2_10policy_hubIdyN4cuda3std3__44plusIdEEE10Policy1000EN6thrust24THRUST_300001_SM_1000_NS6detail15normal_iteratorINSD_10device_ptrIdEEEEyS9_d6squareIdEEEvT0_PT3_T1_NS0_13GridEvenShareISO_EET2_T4_E12temp_storage;
	add.s32 	%r134, %r133, %r132;
	st.shared.f64 	[%r134+16], %fd37;
$L__BB7_44:
	bar.sync 	0;
	setp.ne.s32 	%p22, %r27, 0;
	@%p22 bra 	$L__BB7_46;
	ld.shared.f64 	%fd137, [_ZZN3cub18CUB_300001_SM_10006detail6reduce18DeviceReduceKernelINS2_10policy_hubIdyN4cuda3std3__44plusIdEEE10Policy1000EN6thrust24THRUST_300001_SM_1000_NS6detail15normal_iteratorINSD_10device_ptrIdEEEEyS9_d6squareIdEEEvT0_PT3_T1_NS0_13GridEvenShareISO_EET2_T4_E12temp_storage+24];
	add.f64 	%fd138, %fd345, %fd137;
	ld.shared.f64 	%fd139, [_ZZN3cub18CUB_300001_SM_10006detail6reduce18DeviceReduceKernelINS2_10policy_hubIdyN4cuda3std3__44plusIdEEE10Policy1000EN6thrust24THRUST_300001_SM_1000_NS6detail15normal_iteratorINSD_10device_ptrIdEEEEyS9_d6squareIdEEEvT0_PT3_T1_NS0_13GridEvenShareISO_EET2_T4_E12temp_storage+32];
	add.f64 	%fd140, %fd138, %fd139;
	ld.shared.f64 	%fd141, [_ZZN3cub18CUB_300001_SM_10006detail6reduce18DeviceReduceKernelINS2_10policy_hubIdyN4cuda3std3__44plusIdEEE10Policy1000EN6thrust24THRUST_300001_SM_1000_NS6detail15normal_iteratorINSD_10device_ptrIdEEEEyS9_d6squareIdEEEvT0_PT3_T1_NS0_13GridEvenShareISO_EET2_T4_E12temp_storage+40];
	add.f64 	%fd142, %fd140, %fd141;
	ld.shared.f64 	%fd143, [_ZZN3cub18CUB_300001_SM_10006detail6reduce18DeviceReduceKernelINS2_10policy_hubIdyN4cuda3std3__44plusIdEEE10Policy1000EN6thrust24THRUST_300001_SM_1000_NS6detail15normal_iteratorINSD_10device_ptrIdEEEEyS9_d6squareIdEEEvT0_PT3_T1_NS0_13GridEvenShareISO_EET2_T4_E12temp_storage+48];
	add.f64 	%fd144, %fd142, %fd143;
	ld.shared.f64 	%fd145, [_ZZN3cub18CUB_300001_SM_10006detail6reduce18DeviceReduceKernelINS2_10policy_hubIdyN4cuda3std3__44plusIdEEE10Policy1000EN6thrust24THRUST_300001_SM_1000_NS6detail15normal_iteratorINSD_10device_ptrIdEEEEyS9_d6squareIdEEEvT0_PT3_T1_NS0_13GridEvenShareISO_EET2_T4_E12temp_storage+56];
	add.f64 	%fd146, %fd144, %fd145;
	ld.shared.f64 	%fd147, [_ZZN3cub18CUB_300001_SM_10006detail6reduce18DeviceReduceKernelINS2_10policy_hubIdyN4cuda3std3__44plusIdEEE10Policy1000EN6thrust24THRUST_300001_SM_1000_NS6detail15normal_iteratorINSD_10device_ptrIdEEEEyS9_d6squareIdEEEvT0_PT3_T1_NS0_13GridEvenShareISO_EET2_T4_E12temp_storage+64];
	add.f64 	%fd148, %fd146, %fd147;
	ld.shared.f64 	%fd149, [_ZZN3cub18CUB_300001_SM_10006detail6reduce18DeviceReduceKernelINS2_10policy_hubIdyN4cuda3std3__44plusIdEEE10Policy1000EN6thrust24THRUST_300001_SM_1000_NS6detail15normal_iteratorINSD_10device_ptrIdEEEEyS9_d6squareIdEEEvT0_PT3_T1_NS0_13GridEvenShareISO_EET2_T4_E12temp_storage+72];
	add.f64 	%fd150, %fd148, %fd149;
	ld.shared.f64 	%fd151, [_ZZN3cub18CUB_300001_SM_10006detail6reduce18DeviceReduceKernelINS2_10policy_hubIdyN4cuda3std3__44plusIdEEE10Policy1000EN6thrust24THRUST_300001_SM_1000_NS6detail15normal_iteratorINSD_10device_ptrIdEEEEyS9_d6squareIdEEEvT0_PT3_T1_NS0_13GridEvenShareISO_EET2_T4_E12temp_storage+80];
	add.f64 	%fd152, %fd150, %fd151;
	ld.shared.f64 	%fd153, [_ZZN3cub18CUB_300001_SM_10006detail6reduce18DeviceReduceKernelINS2_10policy_hubIdyN4cuda3std3__44plusIdEEE10Policy1000EN6thrust24THRUST_300001_SM_1000_NS6detail15normal_iteratorINSD_10device_ptrIdEEEEyS9_d6squareIdEEEvT0_PT3_T1_NS0_13GridEvenShareISO_EET2_T4_E12temp_storage+88];
	add.f64 	%fd154, %fd152, %fd153;
	ld.shared.f64 	%fd155, [_ZZN3cub18CUB_300001_SM_10006detail6reduce18DeviceReduceKernelINS2_10policy_hubIdyN4cuda3std3__44plusIdEEE10Policy1000EN6thrust24THRUST_300001_SM_1000_NS6detail15normal_iteratorINSD_10device_ptrIdEEEEyS9_d6squareIdEEEvT0_PT3_T1_NS0_13GridEvenShareISO_EET2_T4_E12temp_storage+96];
	add.f64 	%fd156, %fd154, %fd155;
	ld.shared.f64 	%fd157, [_ZZN3cub18CUB_300001_SM_10006detail6reduce18DeviceReduceKernelINS2_10policy_hubIdyN4cuda3std3__44plusIdEEE10Policy1000EN6thrust24THRUST_300001_SM_1000_NS6detail15normal_iteratorINSD_10device_ptrIdEEEEyS9_d6squareIdEEEvT0_PT3_T1_NS0_13GridEvenShareISO_EET2_T4_E12temp_storage+104];
	add.f64 	%fd158, %fd156, %fd157;
	ld.shared.f64 	%fd159, [_ZZN3cub18CUB_300001_SM_10006detail6reduce18DeviceReduceKernelINS2_10policy_hubIdyN4cuda3std3__44plusIdEEE10Policy1000EN6thrust24THRUST_300001_SM_1000_NS6detail15normal_iteratorINSD_10device_ptrIdEEEEyS9_d6squareIdEEEvT0_PT3_T1_NS0_13GridEvenShareISO_EET2_T4_E12temp_storage+112];
	add.f64 	%fd160, %fd158, %fd159;
	ld.shared.f64 	%fd161, [_ZZN3cub18CUB_300001_SM_10006detail6reduce18DeviceReduceKernelINS2_10policy_hubIdyN4cuda3std3__44plusIdEEE10Policy1000EN6thrust24THRUST_300001_SM_1000_NS6detail15normal_iteratorINSD_10device_ptrIdEEEEyS9_d6squareIdEEEvT0_PT3_T1_NS0_13GridEvenShareISO_EET2_T4_E12temp_storage+120];
	add.f64 	%fd162, %fd160, %fd161;
	ld.shared.f64 	%fd163, [_ZZN3cub18CUB_300001_SM_10006detail6reduce18DeviceReduceKernelINS2_10policy_hubIdyN4cuda3std3__44plusIdEEE10Policy1000EN6thrust24THRUST_300001_SM_1000_NS6detail15normal_iteratorINSD_10device_ptrIdEEEEyS9_d6squareIdEEEvT0_PT3_T1_NS0_13GridEvenShareISO_EET2_T4_E12temp_storage+128];
	add.f64 	%fd164, %fd162, %fd163;
	ld.shared.f64 	%fd165, [_ZZN3cub18CUB_300001_SM_10006detail6reduce18DeviceReduceKernelINS2_10policy_hubIdyN4cuda3std3__44plusIdEEE10Policy1000EN6thrust24THRUST_300001_SM_1000_NS6detail15normal_iteratorINSD_10device_ptrIdEEEEyS9_d6squareIdEEEvT0_PT3_T1_NS0_13GridEvenShareISO_EET2_T4_E12temp_storage+136];
	add.f64 	%fd345, %fd164, %fd165;
$L__BB7_46:
	mov.u32 	%r262, %tid.x;
	setp.ne.s32 	%p64, %r262, 0;
	@%p64 bra 	$L__BB7_48;
	ld.param.u64 	%rd98, [_ZN3cub18CUB_300001_SM_10006detail6reduce18DeviceReduceKernelINS2_10policy_hubIdyN4cuda3std3__44plusIdEEE10Policy1000EN6thrust24THRUST_300001_SM_1000_NS6detail15normal_iteratorINSD_10device_ptrIdEEEEyS9_d6squareIdEEEvT0_PT3_T1_NS0_13GridEvenShareISO_EET2_T4__param_1];
	cvta.to.global.u64 	%rd95, %rd98;
	mul.wide.u32 	%rd96, %r2, 8;
	add.s64 	%rd97, %rd95, %rd96;
	st.global.f64 	[%rd97], %fd345;
$L__BB7_48:
	ret;

}
	// .globl	_ZN3cub18CUB_300001_SM_10006detail6reduce28DeviceReduceSingleTileKernelINS2_10policy_hubIdyN4cuda3std3__44plusIdEEE10Policy1000EPdSC_iS9_ddNS7_10__identityEEEvT0_T1_T2_T3_T4_T6_
.visible .entry _ZN3cub18CUB_300001_SM_10006detail6reduce28DeviceReduceSingleTileKernelINS2_10policy_hubIdyN4cuda3std3__44plusIdEEE10Policy1000EPdSC_iS9_ddNS7_10__identityEEEvT0_T1_T2_T3_T4_T6_(
	.param .u64 .ptr .align 1 _ZN3cub18CUB_300001_SM_10006detail6reduce28DeviceReduceSingleTileKernelINS2_10policy_hubIdyN4cuda3std3__44plusIdEEE10Policy1000EPdSC_iS9_ddNS7_10__identityEEEvT0_T1_T2_T3_T4_T6__param_0,
	.param .u64 .ptr .align 1 _ZN3cub18CUB_300001_SM_10006detail6reduce28DeviceReduceSingleTileKernelINS2_10policy_hubIdyN4cuda3std3__44plusIdEEE10Policy1000EPdSC_iS9_ddNS7_10__identityEEEvT0_T1_T2_T3_T4_T6__param_1,
	.param .u32 _ZN3cub18CUB_300001_SM_10006detail6reduce28DeviceReduceSingleTileKernelINS2_10policy_hubIdyN4cuda3std3__44plusIdEEE10Policy1000EPdSC_iS9_ddNS7_10__identityEEEvT0_T1_T2_T3_T4_T6__param_2,
	.param .align 1 .b8 _ZN3cub18CUB_300001_SM_10006detail6reduce28DeviceReduceSingleTileKernelINS2_10policy_hubIdyN4cuda3std3__44plusIdEEE10Policy1000EPdSC_iS9_ddNS7_10__identityEEEvT0_T1_T2_T3_T4_T6__param_3[1],
	.param .f64 _ZN3cub18CUB_300001_SM_10006detail6reduce28DeviceReduceSingleTileKernelINS2_10policy_hubIdyN4cuda3std3__44plusIdEEE10Policy1000EPdSC_iS9_ddNS7_10__identityEEEvT0_T1_T2_T3_T4_T6__param_4,
	.param .align 1 .b8 _ZN3cub18CUB_300001_SM_10006detail6reduce28DeviceReduceSingleTileKernelINS2_10policy_hubIdyN4cuda3std3__44plusIdEEE10Policy1000EPdSC_iS9_ddNS7_10__identityEEEvT0_T1_T2_T3_T4_T6__param_5[1]
)
.maxntid 512
.minnctapersm 1
{
	.reg .pred 	%p<58>;
	.reg .b32 	%r<238>;
	.reg .b64 	%rd<104>;
	.reg .b64 	%fd<232>;
	// demoted variable
	.shared .align 8 .b8 _ZZN3cub18CUB_300001_SM_10006detail6reduce28DeviceReduceSingleTileKernelINS2_10policy_hubIdyN4cuda3std3__44plusIdEEE10Policy1000EPdSC_iS9_ddNS7_10__identityEEEvT0_T1_T2_T3_T4_T6_E12temp_storage[152];
	ld.param.u64 	%rd8, [_ZN3cub18CUB_300001_SM_10006detail6reduce28DeviceReduceSingleTileKernelINS2_10policy_hubIdyN4cuda3std3__44plusIdEEE10Policy1000EPdSC_iS9_ddNS7_10__identityEEEvT0_T1_T2_T3_T4_T6__param_0];
	ld.param.u64 	%rd9, [_ZN3cub18CUB_300001_SM_10006detail6reduce28DeviceReduceSingleTileKernelINS2_10policy_hubIdyN4cuda3std3__44plusIdEEE10Policy1000EPdSC_iS9_ddNS7_10__identityEEEvT0_T1_T2_T3_T4_T6__param_1];
	ld.param.u32 	%r34, [_ZN3cub18CUB_300001_SM_10006detail6reduce28DeviceReduceSingleTileKernelINS2_10policy_hubIdyN4cuda3std3__44plusIdEEE10Policy1000EPdSC_iS9_ddNS7_10__identityEEEvT0_T1_T2_T3_T4_T6__param_2];
	ld.param.f64 	%fd30, [_ZN3cub18CUB_300001_SM_10006detail6reduce28DeviceReduceSingleTileKernelINS2_10policy_hubIdyN4cuda3std3__44plusIdEEE10Policy1000EPdSC_iS9_ddNS7_10__identityEEEvT0_T1_T2_T3_T4_T6__param_4];
	cvta.to.global.u64 	%rd1, %rd9;
	setp.ne.s32 	%p1, %r34, 0;
	@%p1 bra 	$L__BB8_3;
	mov.u32 	%r224, %tid.x;
	setp.ne.s32 	%p57, %r224, 0;
	@%p57 bra 	$L__BB8_39;
	st.global.f64 	[%rd1], %fd30;
	bra.uni 	$L__BB8_39;
$L__BB8_3:
	setp.gt.s32 	%p2, %r34, 3583;
	@%p2 bra 	$L__BB8_21;
	mov.u32 	%r1, %tid.x;
	setp.ge.s32 	%p19, %r1, %r34;
	mov.f64 	%fd223, 0d0000000000000000;
	mov.u32 	%r228, %r1;
	@%p19 bra 	$L__BB8_6;
	mul.wide.u32 	%rd69, %r1, 8;
	add.s64 	%rd68, %rd8, %rd69;
	// begin inline asm
	ld.global.nc.u64 %rd67, [%rd68];
	// end inline asm
	mov.b64 	%fd223, %rd67;
	add.s32 	%r228, %r1, 512;
$L__BB8_6:
	setp.ge.s32 	%p20, %r228, %r34;
	@%p20 bra 	$L__BB8_12;
	not.b32 	%r100, %r228;
	add.s32 	%r4, %r34, %r100;
	and.b32  	%r101, %r4, 1536;
	setp.eq.s32 	%p21, %r101, 1536;
	@%p21 bra 	$L__BB8_10;
	mul.wide.u32 	%rd70, %r228, 8;
	add.s64 	%rd102, %rd8, %rd70;
	shr.u32 	%r102, %r4, 9;
	add.s32 	%r103, %r102, 1;
	and.b32  	%r104, %r103, 3;
	neg.s32 	%r226, %r104;
$L__BB8_9:
	.pragma "nounroll";
	// begin inline asm
	ld.global.nc.u64 %rd71, [%rd102];
	// end inline asm
	mov.b64 	%fd109, %rd71;
	add.f64 	%fd223, %fd223, %fd109;
	add.s32 	%r228, %r228, 512;
	add.s64 	%rd102, %rd102, 4096;
	add.s32 	%r226, %r226, 1;
	setp.ne.s32 	%p22, %r226, 0;
	@%p22 bra 	$L__BB8_9;
$L__BB8_10:
	setp.lt.u32 	%p23, %r4, 1536;
	@%p23 bra 	$L__BB8_12;
$L__BB8_11:
	mul.wide.s32 	%rd81, %r228, 8;
	add.s64 	%rd74, %rd8, %rd81;
	// begin inline asm
	ld.global.nc.u64 %rd73, [%rd74];
	// end inline asm
	mov.b64 	%fd110, %rd73;
	add.f64 	%fd111, %fd223, %fd110;
	add.s64 	%rd76, %rd74, 4096;
	// begin inline asm
	ld.global.nc.u64 %rd75, [%rd76];
	// end inline asm
	mov.b64 	%fd112, %rd75;
	add.f64 	%fd113, %fd111, %fd112;
	add.s64 	%rd78, %rd74, 8192;
	// begin inline asm
	ld.global.nc.u64 %rd77, [%rd78];
	// end inline asm
	mov.b64 	%fd114, %rd77;
	add.f64 	%fd115, %fd113, %fd114;
	add.s64 	%rd80, %rd74, 12288;
	// begin inline asm
	ld.global.nc.u64 %rd79, [%rd80];
	// end inline asm
	mov.b64 	%fd116, %rd79;
	add.f64 	%fd223, %fd115, %fd116;
	add.s32 	%r228, %r228, 2048;
	setp.lt.s32 	%p24, %r228, %r34;
	@%p24 bra 	$L__BB8_11;
$L__BB8_12:
	setp.lt.s32 	%p25, %r34, 512;
	@%p25 bra 	$L__BB8_17;
	// begin inline asm
	mov.u32 %r168, %laneid;
	// end inline asm
	mov.b64 	%rd92, %fd223;
	mov.b64 	{%r170, %r175}, %rd92;
	mov.b32 	%r176, 1;
	mov.b32 	%r217, 31;
	mov.b32 	%r218, -1;
	// begin inline asm
	shfl.sync.down.b32 %r169, %r170, %r176, %r217, %r218;
	// end inline asm
	// begin inline asm
	shfl.sync.down.b32 %r174, %r175, %r176, %r217, %r218;
	// end inline asm
	mov.b64 	%rd93, {%r169, %r174};
	mov.b64 	%fd175, %rd93;
	setp.gt.s32 	%p49, %r168, 30;
	add.f64 	%fd176, %fd223, %fd175;
	selp.f64 	%fd177, %fd223, %fd176, %p49;
	mov.b64 	%rd94, %fd177;
	mov.b64 	{%r180, %r185}, %rd94;
	mov.b32 	%r186, 2;
	// begin inline asm
	shfl.sync.down.b32 %r179, %r180, %r186, %r217, %r218;
	// end inline asm
	// begin inline asm
	shfl.sync.down.b32 %r184, %r185, %r186, %r217, %r218;
	// end inline asm
	mov.b64 	%rd95, {%r179, %r184};
	mov.b64 	%fd178, %rd95;
	setp.gt.s32 	%p50, %r168, 29;
	add.f64 	%fd179, %fd177, %fd178;
	selp.f64 	%fd180, %fd177, %fd179, %p50;
	mov.b64 	%rd96, %fd180;
	mov.b64 	{%r190, %r195}, %rd96;
	mov.b32 	%r196, 4;
	// begin inline asm
	shfl.sync.down.b32 %r189, %r190, %r196, %r217, %r218;
	// end inline asm
	// begin inline asm
	shfl.sync.down.b32 %r194, %r195, %r196, %r217, %r218;
	// end inline asm
	mov.b64 	%rd97, {%r189, %r194};
	mov.b64 	%fd181, %rd97;
	setp.gt.s32 	%p51, %r168, 27;
	add.f64 	%fd182, %fd180, %fd181;
	selp.f64 	%fd183, %fd180, %fd182, %p51;
	mov.b64 	%rd98, %fd183;
	mov.b64 	{%r200, %r205}, %rd98;
	mov.b32 	%r206, 8;
	// begin inline asm
	shfl.sync.down.b32 %r199, %r200, %r206, %r217, %r218;
	// end inline asm
	// begin inline asm
	shfl.sync.down.b32 %r204, %r205, %r206, %r217, %r218;
	// end inline asm
	mov.b64 	%rd99, {%r199, %r204};
	mov.b64 	%fd184, %rd99;
	setp.gt.s32 	%p52, %r168, 23;
	add.f64 	%fd185, %fd183, %fd184;
	selp.f64 	%fd186, %fd183, %fd185, %p52;
	mov.b64 	%rd100, %fd186;
	mov.b64 	{%r210, %r215}, %rd100;
	mov.b32 	%r216, 16;
	// begin inline asm
	shfl.sync.down.b32 %r209, %r210, %r216, %r217, %r218;
	// end inline asm
	// begin inline asm
	shfl.sync.down.b32 %r214, %r215, %r216, %r217, %r218;
	// end inline asm
	mov.b64 	%rd101, {%r209, %r214};
	mov.b64 	%fd187, %rd101;
	setp.gt.s32 	%p53, %r168, 15;
	add.f64 	%fd10, %fd186, %fd187;
	selp.f64 	%fd231, %fd186, %fd10, %p53;
	setp.ne.s32 	%p54, %r168, 0;
	@%p54 bra 	$L__BB8_15;
	shr.u32 	%r219, %r1, 2;
	and.b32  	%r220, %r219, 248;
	mov.u32 	%r221, _ZZN3cub18CUB_300001_SM_10006detail6reduce28DeviceReduceSingleTileKernelINS2_10policy_hubIdyN4cuda3std3__44plusIdEEE10Policy1000EPdSC_iS9_ddNS7_10__identityEEEvT0_T1_T2_T3_T4_T6_E12temp_storage;
	add.s32 	%r222, %r221, %r220;
	st.shared.f64 	[%r222+16], %fd10;
$L__BB8_15:
	bar.sync 	0;
	setp.ne.s32 	%p55, %r1, 0;
	@%p55 bra 	$L__BB8_37;
	ld.shared.f64 	%fd188, [_ZZN3cub18CUB_300001_SM_10006detail6reduce28DeviceReduceSingleTileKernelINS2_10policy_hubIdyN4cuda3std3__44plusIdEEE10Policy1000EPdSC_iS9_ddNS7_10__identityEEEvT0_T1_T2_T3_T4_T6_E12temp_storage+24];
	add.f64 	%fd189, %fd231, %fd188;
	ld.shared.f64 	%fd190, [_ZZN3cub18CUB_300001_SM_10006detail6reduce28DeviceReduceSingleTileKernelINS2_10policy_hubIdyN4cuda3std3__44plusIdEEE10Policy1000EPdSC_iS9_ddNS7_10__identityEEEvT0_T1_T2_T3_T4_T6_E12temp_storage+32];
	add.f64 	%fd191, %fd189, %fd190;
	ld.shared.f64 	%fd192, [_ZZN3cub18CUB_300001_SM_10006detail6reduce28DeviceReduceSingleTileKernelINS2_10policy_hubIdyN4cuda3std3__44plusIdEEE10Policy1000EPdSC_iS9_ddNS7_10__identityEEEvT0_T1_T2_T3_T4_T6_E12temp_storage+40];
	add.f64 	%fd193, %fd191, %fd192;
	ld.shared.f64 	%fd194, [_ZZN3cub18CUB_300001_SM_10006detail6reduce28DeviceReduceSingleTileKernelINS2_10policy_hubIdyN4cuda3std3__44plusIdEEE10Policy1000EPdSC_iS9_ddNS7_10__identityEEEvT0_T1_T2_T3_T4_T6_E12temp_storage+48];
	add.f64 	%fd195, %fd193, %fd194;
	ld.shared.f64 	%fd196, [_ZZN3cub18CUB_300001_SM_10006detail6reduce28DeviceReduceSingleTileKernelINS2_10policy_hubIdyN4cuda3std3__44plusIdEEE10Policy1000EPdSC_iS9_ddNS7_10__identityEEEvT0_T1_T2_T3_T4_T6_E12temp_storage+56];
	add.f64 	%fd197, %fd195, %fd196;
	ld.shared.f64 	%fd198, [_ZZN3cub18CUB_300001_SM_10006detail6reduce28DeviceReduceSingleTileKernelINS2_10policy_hubIdyN4cuda3std3__44plusIdEEE10Policy1000EPdSC_iS9_ddNS7_10__identityEEEvT0_T1_T2_T3_T4_T6_E12temp_storage+64];
	add.f64 	%fd199, %fd197, %fd198;
	ld.shared.f64 	%fd200, [_ZZN3cub18CUB_300001_SM_10006detail6reduce28DeviceReduceSingleTileKernelINS2_10policy_hubIdyN4cuda3std3__44plusIdEEE10Policy1000EPdSC_iS9_ddNS7_10__identityEEEvT0_T1_T2_T3_T4_T6_E12temp_storage+72];
	add.f64 	%fd201, %fd199, %fd200;
	ld.shared.f64 	%fd202, [_ZZN3cub18CUB_300001_SM_10006detail6reduce28DeviceReduceSingleTileKernelINS2_10policy_hubIdyN4cuda3std3__44plusIdEEE10Policy1000EPdSC_iS9_ddNS7_10__identityEEEvT0_T1_T2_T3_T4_T6_E12temp_storage+80];
	add.f64 	%fd203, %fd201, %fd202;
	ld.shared.f64 	%fd204, [_ZZN3cub18CUB_300001_SM_10006detail6reduce28DeviceReduceSingleTileKernelINS2_10policy_hubIdyN4cuda3std3__44plusIdEEE10Policy1000EPdSC_iS9_ddNS7_10__identityEEEvT0_T1_T2_T3_T4_T6_E12temp_storage+88];
	add.f64 	%fd205, %fd203, %fd204;
	ld.shared.f64 	%fd206, [_ZZN3cub18CUB_300001_SM_10006detail6reduce28DeviceReduceSingleTileKernelINS2_10policy_hubIdyN4cuda3std3__44plusIdEEE10Policy1000EPdSC_iS9_ddNS7_10__identityEEEvT0_T1_T2_T3_T4_T6_E12temp_storage+96];
	add.f64 	%fd207, %fd205, %fd206;
	ld.shared.f64 	%fd208, [_ZZN3cub18CUB_300001_SM_10006detail6reduce28DeviceReduceSingleTileKernelINS2_10policy_hubIdyN4cuda3std3__44plusIdEEE10Policy1000EPdSC_iS9_ddNS7_10__identityEEEvT0_T1_T2_T3_T4_T6_E12temp_storage+104];
	add.f64 	%fd209, %fd207, %fd208;
	ld.shared.f64 	%fd210, [_ZZN3cub18CUB_300001_SM_10006detail6reduce28DeviceReduceSingleTileKernelINS2_10policy_hubIdyN4cuda3std3__44plusIdEEE10Policy1000EPdSC_iS9_ddNS7_10__identityEEEvT0_T1_T2_T3_T4_T6_E12temp_storage+112];
	add.f64 	%fd211, %fd209, %fd210;
	ld.shared.f64 	%fd212, [_ZZN3cub18CUB_300001_SM_10006detail6reduce28DeviceReduceSingleTileKernelINS2_10policy_hubIdyN4cuda3std3__44plusIdEEE10Policy1000EPdSC_iS9_ddNS7_10__identityEEEvT0_T1_T2_T3_T4_T6_E12temp_storage+120];
	add.f64 	%fd213, %fd211, %fd212;
	ld.shared.f64 	%fd214, [_ZZN3cub18CUB_300001_SM_10006detail6reduce28DeviceReduceSingleTileKernelINS2_10policy_hubIdyN4cuda3std3__44plusIdEEE10Policy1000EPdSC_iS9_ddNS7_10__identityEEEvT0_T1_T2_T3_T4_T6_E12temp_storage+128];
	add.f64 	%fd215, %fd213, %fd214;
	ld.shared.f64 	%fd216, [_ZZN3cub18CUB_300001_SM_10006detail6reduce28DeviceReduceSingleTileKernelINS2_10policy_hubIdyN4cuda3std3__44plusIdEEE10Policy1000EPdSC_iS9_ddNS7_10__identityEEEvT0_T1_T2_T3_T4_T6_E12temp_storage+136];
	add.f64 	%fd231, %fd215, %fd216;
	bra.uni 	$L__BB8_37;
$L__BB8_17:
	// begin inline asm
	mov.u32 %r105, %laneid;
	// end inline asm
	and.b32  	%r156, %r1, 992;
	add.s32 	%r157, %r156, 32;
	setp.gt.s32 	%p26, %r157, %r34;
	not.b32 	%r158, %r156;
	add.s32 	%r159, %r34, %r158;
	selp.b32 	%r154, %r159, 31, %p26;
	mov.b64 	%rd82, %fd223;
	mov.b64 	{%r107, %r112}, %rd82;
	mov.b32 	%r113, 1;
	mov.b32 	%r155, -1;
	// begin inline asm
	shfl.sync.down.b32 %r106, %r107, %r113, %r154, %r155;
	// end inline asm
	// begin inline asm
	shfl.sync.down.b32 %r111, %r112, %r113, %r154, %r155;
	// end inline asm
	mov.b64 	%rd83, {%r106, %r111};
	mov.b64 	%fd117, %rd83;
	setp.lt.s32 	%p27, %r105, %r154;
	add.f64 	%fd118, %fd223, %fd117;
	selp.f64 	%fd119, %fd118, %fd223, %p27;
	mov.b64 	%rd84, %fd119;
	mov.b64 	{%r117, %r122}, %rd84;
	mov.b32 	%r123, 2;
	// begin inline asm
	shfl.sync.down.b32 %r116, %r117, %r123, %r154, %r155;
	// end inline asm
	// begin inline asm
	shfl.sync.down.b32 %r121, %r122, %r123, %r154, %r155;
	// end inline asm
	mov.b64 	%rd85, {%r116, %r121};
	mov.b64 	%fd120, %rd85;
	add.s32 	%r160, %r105, 2;
	setp.gt.s32 	%p28, %r160, %r154;
	add.f64 	%fd121, %fd119, %fd120;
	selp.f64 	%fd122, %fd119, %fd121, %p28;
	mov.b64 	%rd86, %fd122;
	mov.b64 	{%r127, %r132}, %rd86;
	mov.b32 	%r133, 4;
	// begin inline asm
	shfl.sync.down.b32 %r126, %r127, %r133, %r154, %r155;
	// end inline asm
	// begin inline asm
	shfl.sync.down.b32 %r131, %r132, %r133, %r154, %r155;
	// end inline asm
	mov.b64 	%rd87, {%r126, %r131};
	mov.b64 	%fd123, %rd87;
	add.s32 	%r161, %r105, 4;
	setp.gt.s32 	%p29, %r161, %r154;
	add.f64 	%fd124, %fd122, %fd123;
	selp.f64 	%fd125, %fd122, %fd124, %p29;
	mov.b64 	%rd88, %fd125;
	mov.b64 	{%r137, %r142}, %rd88;
	mov.b32 	%r143, 8;
	// begin inline asm
	shfl.sync.down.b32 %r136, %r137, %r143, %r154, %r155;
	// end inline asm
	// begin inline asm
	shfl.sync.down.b32 %r141, %r142, %r143, %r154, %r155;
	// end inline asm
	mov.b64 	%rd89, {%r136, %r141};
	mov.b64 	%fd126, %rd89;
	add.s32 	%r162, %r105, 8;
	setp.gt.s32 	%p30, %r162, %r154;
	add.f64 	%fd127, %fd125, %fd126;
	selp.f64 	%fd128, %fd125, %fd127, %p30;
	mov.b64 	%rd90, %fd128;
	mov.b64 	{%r147, %r152}, %rd90;
	mov.b32 	%r153, 16;
	// begin inline asm
	shfl.sync.down.b32 %r146, %r147, %r153, %r154, %r155;
	// end inline asm
	// begin inline asm
	shfl.sync.down.b32 %r151, %r152, %r153, %r154, %r155;
	// end inline asm
	mov.b64 	%rd91, {%r146, %r151};
	mov.b64 	%fd129, %rd91;
	add.s32 	%r163, %r105, 16;
	setp.gt.s32 	%p31, %r163, %r154;
	add.f64 	%fd130, %fd128, %fd129;
	selp.f64 	%fd231, %fd128, %fd130, %p31;
	setp.ne.s32 	%p32, %r105, 0;
	@%p32 bra 	$L__BB8_19;
	shr.u32 	%r164, %r1, 2;
	and.b32  	%r165, %r164, 248;
	mov.u32 	%r166, _ZZN3cub18CUB_300001_SM_10006detail6reduce28DeviceReduceSingleTileKernelINS2_10policy_hubIdyN4cuda3std3__44plusIdEEE10Policy1000EPdSC_iS9_ddNS7_10__identityEEEvT0_T1_T2_T3_T4_T6_E12temp_storage;
	add.s32 	%r167, %r166, %r165;
	st.shared.f64 	[%r167+16], %fd231;
$L__BB8_19:
	bar.sync 	0;
	setp.ne.s32 	%p33, %r1, 0;
	@%p33 bra 	$L__BB8_37;
	setp.gt.s32 	%p34, %r34, 32;
	ld.shared.f64 	%fd131, [_ZZN3cub18CUB_300001_SM_10006detail6reduce28DeviceReduceSingleTileKernelINS2_10policy_hubIdyN4cuda3std3__44plusIdEEE10Policy1000EPdSC_iS9_ddNS7_10__identityEEEvT0_T1_T2_T3_T4_T6_E12temp_storage+24];
	add.f64 	%fd132, %fd231, %fd131;
	selp.f64 	%fd133, %fd132, %fd231, %p34;
	setp.gt.s32 	%p35, %r34, 64;
	ld.shared.f64 	%fd134, [_ZZN3cub18CUB_300001_SM_10006detail6reduce28DeviceReduceSingleTileKernelINS2_10policy_hubIdyN4cuda3std3__44plusIdEEE10Policy1000EPdSC_iS9_ddNS7_10__identityEEEvT0_T1_T2_T3_T4_T6_E12temp_storage+32];
	add.f64 	%fd135, %fd134, %fd133;
	selp.f64 	%fd136, %fd135, %fd133, %p35;
	setp.gt.s32 	%p36, %r34, 96;
	ld.shared.f64 	%fd137, [_ZZN3cub18CUB_300001_SM_10006detail6reduce28DeviceReduceSingleTileKernelINS2_10policy_hubIdyN4cuda3std3__44plusIdEEE10Policy1000EPdSC_iS9_ddNS7_10__identityEEEvT0_T1_T2_T3_T4_T6_E12temp_storage+40];
	add.f64 	%fd138, %fd137, %fd136;
	selp.f64 	%fd139, %fd138, %fd136, %p36;
	setp.gt.s32 	%p37, %r34, 128;
	ld.shared.f64 	%fd140, [_ZZN3cub18CUB_300001_SM_10006detail6reduce28DeviceReduceSingleTileKernelINS2_10policy_hubIdyN4cuda3std3__44plusIdEEE10Policy1000EPdSC_iS9_ddNS7_10__identityEEEvT0_T1_T2_T3_T4_T6_E12temp_storage+48];
	add.f64 	%fd141, %fd140, %fd139;
	selp.f64 	%fd142, %fd141, %fd139, %p37;
	setp.gt.s32 	%p38, %r34, 160;
	ld.shared.f64 	%fd143, [_ZZN3cub18CUB_300001_SM_10006detail6reduce28DeviceReduceSingleTileKernelINS2_10policy_hubIdyN4cuda3std3__44plusIdEEE10Policy1000EPdSC_iS9_ddNS7_10__identityEEEvT0_T1_T2_T3_T4_T6_E12temp_storage+56];
	add.f64 	%fd144, %fd143, %fd142;
	selp.f64 	%fd145, %fd144, %fd142, %p38;
	setp.gt.s32 	%p39, %r34, 192;
	ld.shared.f64 	%fd146, [_ZZN3cub18CUB_300001_SM_10006detail6reduce28DeviceReduceSingleTileKernelINS2_10policy_hubIdyN4cuda3std3__44plusIdEEE10Policy1000EPdSC_iS9_ddNS7_10__identityEEEvT0_T1_T2_T3_T4_T6_E12temp_storage+64];
	add.f64 	%fd147, %fd146, %fd145;
	selp.f64 	%fd148, %fd147, %fd145, %p39;
	setp.gt.s32 	%p40, %r34, 224;
	ld.shared.f64 	%fd149, [_ZZN3cub18CUB_300001_SM_10006detail6reduce28DeviceReduceSingleTileKernelINS2_10policy_hubIdyN4cuda3std3__44plusIdEEE10Policy1000EPdSC_iS9_ddNS7_10__identityEEEvT0_T1_T2_T3_T4_T6_E12temp_storage+72];
	add.f64 	%fd150, %fd149, %fd148;
	selp.f64 	%fd151, %fd150, %fd148, %p40;
	setp.gt.s32 	%p41, %r34, 256;
	ld.shared.f64 	%fd152, [_ZZN3cub18CUB_300001_SM_10006detail6reduce28DeviceReduceSingleTileKernelINS2_10policy_hubIdyN4cuda3std3__44plusIdEEE10Policy1000EPdSC_iS9_ddNS7_10__identityEEEvT0_T1_T2_T3_T4_T6_E12temp_storage+80];
	add.f64 	%fd153, %fd152, %fd151;
	selp.f64 	%fd154, %fd153, %fd151, %p41;
	setp.gt.s32 	%p42, %r34, 288;
	ld.shared.f64 	%fd155, [_ZZN3cub18CUB_300001_SM_10006detail6reduce28DeviceReduceSingleTileKernelINS2_10policy_hubIdyN4cuda3std3__44plusIdEEE10Policy1000EPdSC_iS9_ddNS7_10__identityEEEvT0_T1_T2_T3_T4_T6_E12temp_storage+88];
	add.f64 	%fd156, %fd155, %fd154;
	selp.f64 	%fd157, %fd156, %fd154, %p42;
	setp.gt.s32 	%p43, %r34, 320;
	ld.shared.f64 	%fd158, [_ZZN3cub18CUB_300001_SM_10006detail6reduce28DeviceReduceSingleTileKernelINS2_10policy_hubIdyN4cuda3std3__44plusIdEEE10Policy1000EPdSC_iS9_ddNS7_10__identityEEEvT0_T1_T2_T3_T4_T6_E12temp_storage+96];
	add.f64 	%fd159, %fd158, %fd157;
	selp.f64 	%fd160, %fd159, %fd157, %p43;
	setp.gt.s32 	%p44, %r34, 352;
	ld.shared.f64 	%fd161, [_ZZN3cub18CUB_300001_SM_10006detail6reduce28DeviceReduceSingleTileKernelINS2_10policy_hubIdyN4cuda3std3__44plusIdEEE10Policy1000EPdSC_iS9_ddNS7_10__identityEEEvT0_T1_T2_T3_T4_T6_E12temp_storage+104];
	add.f64 	%fd162, %fd161, %fd160;
	selp.f64 	%fd163, %fd162, %fd160, %p44;
	setp.gt.s32 	%p45, %r34, 384;
	ld.shared.f64 	%fd164, [_ZZN3cub18CUB_300001_SM_10006detail6reduce28DeviceReduceSingleTileKernelINS2_10policy_hubIdyN4cuda3std3__44plusIdEEE10Policy1000EPdSC_iS9_ddNS7_10__identityEEEvT0_T1_T2_T3_T4_T6_E12temp_storage+112];
	add.f64 	%fd165, %fd164, %fd163;
	selp.f64 	%fd166, %fd165, %fd163, %p45;
	setp.gt.s32 	%p46, %r34, 416;
	ld.shared.f64 	%fd167, [_ZZN3cub18CUB_300001_SM_10006detail6reduce28DeviceReduceSingleTileKernelINS2_10policy_hubIdyN4cuda3std3__44plusIdEEE10Policy1000EPdSC_iS9_ddNS7_10__identityEEEvT0_T1_T2_T3_T4_T6_E12temp_storage+120];
	add.f64 	%fd168, %fd167, %fd166;
	selp.f64 	%fd169, %fd168, %fd166, %p46;
	setp.gt.s32 	%p47, %r34, 448;
	ld.shared.f64 	%fd170, [_ZZN3cub18CUB_300001_SM_10006detail6reduce28DeviceReduceSingleTileKernelINS2_10policy_hubIdyN4cuda3std3__44plusIdEEE10Policy1000EPdSC_iS9_ddNS7_10__identityEEEvT0_T1_T2_T3_T4_T6_E12temp_storage+128];
	add.f64 	%fd171, %fd170, %fd169;
	selp.f64 	%fd172, %fd171, %fd169, %p47;
	setp.gt.s32 	%p48, %r34, 480;
	ld.shared.f64 	%fd173, [_ZZN3cub18CUB_300001_SM_10006detail6reduce28DeviceReduceSingleTileKernelINS2_10policy_hubIdyN4cuda3std3__44plusIdEEE10Policy1000EPdSC_iS9_ddNS7_10__identityEEEvT0_T1_T2_T3_T4_T6_E12temp_storage+136];
	add.f64 	%fd174, %fd173, %fd172;
	selp.f64 	%fd231, %fd174, %fd172, %p48;
	bra.uni 	$L__BB8_37;
$L__BB8_21:
	mov.u32 	%r13, %tid.x;
	mul.wide.u32 	%rd24, %r13, 8;
	add.s64 	%rd11, %rd8, %rd24;
	// begin inline asm
	ld.global.nc.u64 %rd10, [%rd11];
	// end inline asm
	mov.b64 	%fd31, %rd10;
	add.s64 	%rd13, %rd11, 4096;
	// begin inline asm
	ld.global.nc.u64 %rd12, [%rd13];
	// end inline asm
	mov.b64 	%fd32, %rd12;
	add.s64 	%rd15, %rd11, 8192;
	// begin inline asm
	ld.global.nc.u64 %rd14, [%rd15];
	// end inline asm
	mov.b64 	%fd33, %rd14;
	add.s64 	%rd17, %rd11, 12288;
	// begin inline asm
	ld.global.nc.u64 %rd16, [%rd17];
	// end inline asm
	mov.b64 	%fd34, %rd16;
	add.s64 	%rd19, %rd11, 16384;
	// begin inline asm
	ld.global.nc.u64 %rd18, [%rd19];
	// end inline asm
	mov.b64 	%fd35, %rd18;
	add.s64 	%rd21, %rd11, 20480;
	// begin inline asm
	ld.global.nc.u64 %rd20, [%rd21];
	// end inline asm
	mov.b64 	%fd36, %rd20;
	add.s64 	%rd23, %rd11, 24576;
	// begin inline asm
	ld.global.nc.u64 %rd22, [%rd23];
	// end inline asm
	mov.b64 	%fd37, %rd22;
	add.f64 	%fd38, %fd31, %fd32;
	add.f64 	%fd39, %fd38, %fd33;
	add.f64 	%fd40, %fd39, %fd34;
	add.f64 	%fd41, %fd40, %fd35;
	add.f64 	%fd42, %fd41, %fd36;
	add.f64 	%fd230, %fd42, %fd37;
	setp.lt.u32 	%p3, %r34, 7168;
	mov.b32 	%r231, 3584;
	@%p3 bra 	$L__BB8_25;
	add.s32 	%r14, %r34, -3584;
	mov.b32 	%r231, 3584;
$L__BB8_23:
	add.s32 	%r37, %r231, %r13;
	mul.wide.u32 	%rd39, %r37, 8;
	add.s64 	%rd26, %rd8, %rd39;
	// begin inline asm
	ld.global.nc.u64 %rd25, [%rd26];
	// end inline asm
	mov.b64 	%fd43, %rd25;
	add.s64 	%rd28, %rd26, 4096;
	// begin inline asm
	ld.global.nc.u64 %rd27, [%rd28];
	// end inline asm
	mov.b64 	%fd44, %rd27;
	add.s64 	%rd30, %rd26, 8192;
	// begin inline asm
	ld.global.nc.u64 %rd29, [%rd30];
	// end inline asm
	mov.b64 	%fd45, %rd29;
	add.s64 	%rd32, %rd26, 12288;
	// begin inline asm
	ld.global.nc.u64 %rd31, [%rd32];
	// end inline asm
	mov.b64 	%fd46, %rd31;
	add.s64 	%rd34, %rd26, 16384;
	// begin inline asm
	ld.global.nc.u64 %rd33, [%rd34];
	// end inline asm
	mov.b64 	%fd47, %rd33;
	add.s64 	%rd36, %rd26, 20480;
	// begin inline asm
	ld.global.nc.u64 %rd35, [%rd36];
	// end inline asm
	mov.b64 	%fd48, %rd35;
	add.s64 	%rd38, %rd26, 24576;
	// begin inline asm
	ld.global.nc.u64 %rd37, [%rd38];
	// end inline asm
	mov.b64 	%fd49, %rd37;
	add.f64 	%fd50, %fd230, %fd43;
	add.f64 	%fd51, %fd50, %fd44;
	add.f64 	%fd52, %fd51, %fd45;
	add.f64 	%fd53, %fd52, %fd46;
	add.f64 	%fd54, %fd53, %fd47;
	add.f64 	%fd55, %fd54, %fd48;
	add.f64 	%fd230, %fd55, %fd49;
	sub.s32 	%r38, %r34, %r231;
	setp.lt.s32 	%p4, %r38, 3584;
	@%p4 bra 	$L__BB8_33;
	add.s32 	%r231, %r231, 3584;
	setp.le.s32 	%p5, %r231, %r14;
	@%p5 bra 	$L__BB8_23;
$L__BB8_25:
	setp.le.s32 	%p6, %r34, %r231;
	@%p6 bra 	$L__BB8_33;
	sub.s32 	%r18, %r34, %r231;
	setp.ge.s32 	%p7, %r13, %r18;
	@%p7 bra 	$L__BB8_33;
	not.b32 	%r39, %r13;
	add.s32 	%r40, %r34, %r39;
	sub.s32 	%r19, %r40, %r231;
	and.b32  	%r41, %r19, 1536;
	setp.eq.s32 	%p8, %r41, 1536;
	mov.u32 	%r235, %r13;
	@%p8 bra 	$L__BB8_30;
	add.s32 	%r233, %r13, %r231;
	shr.u32 	%r42, %r19, 9;
	add.s32 	%r43, %r42, 1;
	and.b32  	%r44, %r43, 3;
	neg.s32 	%r232, %r44;
	mov.u32 	%r235, %r13;
$L__BB8_29:
	.pragma "nounroll";
	mul.wide.u32 	%rd42, %r233, 8;
	add.s64 	%rd41, %rd8, %rd42;
	// begin inline asm
	ld.global.nc.u64 %rd40, [%rd41];
	// end inline asm
	mov.b64 	%fd57, %rd40;
	add.f64 	%fd230, %fd230, %fd57;
	add.s32 	%r235, %r235, 512;
	add.s32 	%r233, %r233, 512;
	add.s32 	%r232, %r232, 1;
	setp.ne.s32 	%p9, %r232, 0;
	@%p9 bra 	$L__BB8_29;
$L__BB8_30:
	setp.lt.u32 	%p10, %r19, 1536;
	@%p10 bra 	$L__BB8_33;
	cvt.u64.u32 	%rd43, %r235;
	cvt.u64.u32 	%rd44, %r231;
	add.s64 	%rd45, %rd43, %rd44;
	shl.b64 	%rd46, %rd45, 3;
	add.s64 	%rd47, %rd46, %rd8;
	add.s64 	%rd103, %rd47, 8192;
	add.s32 	%r236, %r235, %r231;
$L__BB8_32:
	mul.wide.u32 	%rd56, %r236, 8;
	add.s64 	%rd49, %rd8, %rd56;
	// begin inline asm
	ld.global.nc.u64 %rd48, [%rd49];
	// end inline asm
	mov.b64 	%fd58, %rd48;
	add.f64 	%fd59, %fd230, %fd58;
	add.s64 	%rd51, %rd103, -4096;
	// begin inline asm
	ld.global.nc.u64 %rd50, [%rd51];
	// end inline asm
	mov.b64 	%fd60, %rd50;
	add.f64 	%fd61, %fd59, %fd60;
	// begin inline asm
	ld.global.nc.u64 %rd52, [%rd103];
	// end inline asm
	mov.b64 	%fd62, %rd52;
	add.f64 	%fd63, %fd61, %fd62;
	add.s64 	%rd55, %rd103, 4096;
	// begin inline asm
	ld.global.nc.u64 %rd54, [%rd55];
	// end inline asm
	mov.b64 	%fd64, %rd54;
	add.f64 	%fd230, %fd63, %fd64;
	add.s32 	%r235, %r235, 2048;
	add.s64 	%rd103, %rd103, 16384;
	add.s32 	%r236, %r236, 2048;
	setp.lt.s32 	%p11, %r235, %r18;
	@%p11 bra 	$L__BB8_32;
$L__BB8_33:
	// begin inline asm
	mov.u32 %r45, %laneid;
	// end inline asm
	mov.b64 	%rd57, %fd230;
	mov.b64 	{%r47, %r52}, %rd57;
	mov.b32 	%r53, 1;
	mov.b32 	%r94, 31;
	mov.b32 	%r95, -1;
	// begin inline asm
	shfl.sync.down.b32 %r46, %r47, %r53, %r94, %r95;
	// end inline asm
	// begin inline asm
	shfl.sync.down.b32 %r51, %r52, %r53, %r94, %r95;
	// end inline asm
	mov.b64 	%rd58, {%r46, %r51};
	mov.b64 	%fd65, %rd58;
	setp.gt.s32 	%p12, %r45, 30;
	add.f64 	%fd66, %fd230, %fd65;
	selp.f64 	%fd67, %fd230, %fd66, %p12;
	mov.b64 	%rd59, %fd67;
	mov.b64 	{%r57, %r62}, %rd59;
	mov.b32 	%r63, 2;
	// begin inline asm
	shfl.sync.down.b32 %r56, %r57, %r63, %r94, %r95;
	// end inline asm
	// begin inline asm
	shfl.sync.down.b32 %r61, %r62, %r63, %r94, %r95;
	// end inline asm
	mov.b64 	%rd60, {%r56, %r61};
	mov.b64 	%fd68, %rd60;
	setp.gt.s32 	%p13, %r45, 29;
	add.f64 	%fd69, %fd67, %fd68;
	selp.f64 	%fd70, %fd67, %fd69, %p13;
	mov.b64 	%rd61, %fd70;
	mov.b64 	{%r67, %r72}, %rd61;
	mov.b32 	%r73, 4;
	// begin inline asm
	shfl.sync.down.b32 %r66, %r67, %r73, %r94, %r95;
	// end inline asm
	// begin inline asm
	shfl.sync.down.b32 %r71, %r72, %r73, %r94, %r95;
	// end inline asm
	mov.b64 	%rd62, {%r66, %r71};
	mov.b64 	%fd71, %rd62;
	setp.gt.s32 	%p14, %r45, 27;
	add.f64 	%fd72, %fd70, %fd71;
	selp.f64 	%fd73, %fd70, %fd72, %p14;
	mov.b64 	%rd63, %fd73;
	mov.b64 	{%r77, %r82}, %rd63;
	mov.b32 	%r83, 8;
	// begin inline asm
	shfl.sync.down.b32 %r76, %r77, %r83, %r94, %r95;
	// end inline asm
	// begin inline asm
	shfl.sync.down.b32 %r81, %r82, %r83, %r94, %r95;
	// end inline asm
	mov.b64 	%rd64, {%r76, %r81};
	mov.b64 	%fd74, %rd64;
	setp.gt.s32 	%p15, %r45, 23;
	add.f64 	%fd75, %fd73, %fd74;
	selp.f64 	%fd76, %fd73, %fd75, %p15;
	mov.b64 	%rd65, %fd76;
	mov.b64 	{%r87, %r92}, %rd65;
	mov.b32 	%r93, 16;
	// begin inline asm
	shfl.sync.down.b32 %r86, %r87, %r93, %r94, %r95;
	// end inline asm
	// begin inline asm
	shfl.sync.down.b32 %r91, %r92, %r93, %r94, %r95;
	// end inline asm
	mov.b64 	%rd66, {%r86, %r91};
	mov.b64 	%fd77, %rd66;
	setp.gt.s32 	%p16, %r45, 15;
	add.f64 	%fd26, %fd76, %fd77;
	selp.f64 	%fd231, %fd76, %fd26, %p16;
	setp.ne.s32 	%p17, %r45, 0;
	@%p17 bra 	$L__BB8_35;
	shr.u32 	%r96, %r13, 2;
	and.b32  	%r97, %r96, 248;
	mov.u32 	%r98, _ZZN3cub18CUB_300001_SM_10006detail6reduce28DeviceReduceSingleTileKernelINS2_10policy_hubIdyN4cuda3std3__44plusIdEEE10Policy1000EPdSC_iS9_ddNS7_10__identityEEEvT0_T1_T2_T3_T4_T6_E12temp_storage;
	add.s32 	%r99, %r98, %r97;
	st.shared.f64 	[%r99+16], %fd26;
$L__BB8_35:
	bar.sync 	0;
	setp.ne.s32 	%p18, %r13, 0;
	@%p18 bra 	$L__BB8_37;
	ld.shared.f64 	%fd78, [_ZZN3cub18CUB_300001_SM_10006detail6reduce28DeviceReduceSingleTileKernelINS2_10policy_hubIdyN4cuda3std3__44plusIdEEE10Policy1000EPdSC_iS9_ddNS7_10__identityEEEvT0_T1_T2_T3_T4_T6_E12temp_storage+24];
	add.f64 	%fd79, %fd231, %fd78;
	ld.shared.f64 	%fd80, [_ZZN3cub18CUB_300001_SM_10006detail6reduce28DeviceReduceSingleTileKernelINS2_10policy_hubIdyN4cuda3std3__44plusIdEEE10Policy1000EPdSC_iS9_ddNS7_10__identityEEEvT0_T1_T2_T3_T4_T6_E12temp_storage+32];
	add.f64 	%fd81, %fd79, %fd80;
	ld.shared.f64 	%fd82, [_ZZN3cub18CUB_300001_SM_10006detail6reduce28DeviceReduceSingleTileKernelINS2_10policy_hubIdyN4cuda3std3__44plusIdEEE10Policy1000EPdSC_iS9_ddNS7_10__identityEEEvT0_T1_T2_T3_T4_T6_E12temp_storage+40];
	add.f64 	%fd83, %fd81, %fd82;
	ld.shared.f64 	%fd84, [_ZZN3cub18CUB_300001_SM_10006detail6reduce28DeviceReduceSingleTileKernelINS2_10policy_hubIdyN4cuda3std3__44plusIdEEE10Policy1000EPdSC_iS9_ddNS7_10__identityEEEvT0_T1_T2_T3_T4_T6_E12temp_storage+48];
	add.f64 	%fd85, %fd83, %fd84;
	ld.shared.f64 	%fd86, [_ZZN3cub18CUB_300001_SM_10006detail6reduce28DeviceReduceSingleTileKernelINS2_10policy_hubIdyN4cuda3std3__44plusIdEEE10Policy1000EPdSC_iS9_ddNS7_10__identityEEEvT0_T1_T2_T3_T4_T6_E12temp_storage+56];
	add.f64 	%fd87, %fd85, %fd86;
	ld.shared.f64 	%fd88, [_ZZN3cub18CUB_300001_SM_10006detail6reduce28DeviceReduceSingleTileKernelINS2_10policy_hubIdyN4cuda3std3__44plusIdEEE10Policy1000EPdSC_iS9_ddNS7_10__identityEEEvT0_T1_T2_T3_T4_T6_E12temp_storage+64];
	add.f64 	%fd89, %fd87, %fd88;
	ld.shared.f64 	%fd90, [_ZZN3cub18CUB_300001_SM_10006detail6reduce28DeviceReduceSingleTileKernelINS2_10policy_hubIdyN4cuda3std3__44plusIdEEE10Policy1000EPdSC_iS9_ddNS7_10__identityEEEvT0_T1_T2_T3_T4_T6_E12temp_storage+72];
	add.f64 	%fd91, %fd89, %fd90;
	ld.shared.f64 	%fd92, [_ZZN3cub18CUB_300001_SM_10006detail6reduce28DeviceReduceSingleTileKernelINS2_10policy_hubIdyN4cuda3std3__44plusIdEEE10Policy1000EPdSC_iS9_ddNS7_10__identityEEEvT0_T1_T2_T3_T4_T6_E12temp_storage+80];
	add.f64 	%fd93, %fd91, %fd92;
	ld.shared.f64 	%fd94, [_ZZN3cub18CUB_300001_SM_10006detail6reduce28DeviceReduceSingleTileKernelINS2_10policy_hubIdyN4cuda3std3__44plusIdEEE10Policy1000EPdSC_iS9_ddNS7_10__identityEEEvT0_T1_T2_T3_T4_T6_E12temp_storage+88];
	add.f64 	%fd95, %fd93, %fd94;
	ld.shared.f64 	%fd96, [_ZZN3cub18CUB_300001_SM_10006detail6reduce28DeviceReduceSingleTileKernelINS2_10policy_hubIdyN4cuda3std3__44plusIdEEE10Policy1000EPdSC_iS9_ddNS7_10__identityEEEvT0_T1_T2_T3_T4_T6_E12temp_storage+96];
	add.f64 	%fd97, %fd95, %fd96;
	ld.shared.f64 	%fd98, [_ZZN3cub18CUB_300001_SM_10006detail6reduce28DeviceReduceSingleTileKernelINS2_10policy_hubIdyN4cuda3std3__44plusIdEEE10Policy1000EPdSC_iS9_ddNS7_10__identityEEEvT0_T1_T2_T3_T4_T6_E12temp_storage+104];
	add.f64 	%fd99, %fd97, %fd98;
	ld.shared.f64 	%fd100, [_ZZN3cub18CUB_300001_SM_10006detail6reduce28DeviceReduceSingleTileKernelINS2_10policy_hubIdyN4cuda3std3__44plusIdEEE10Policy1000EPdSC_iS9_ddNS7_10__identityEEEvT0_T1_T2_T3_T4_T6_E12temp_storage+112];
	add.f64 	%fd101, %fd99, %fd100;
	ld.shared.f64 	%fd102, [_ZZN3cub18CUB_300001_SM_10006detail6reduce28DeviceReduceSingleTileKernelINS2_10policy_hubIdyN4cuda3std3__44plusIdEEE10Policy1000EPdSC_iS9_ddNS7_10__identityEEEvT0_T1_T2_T3_T4_T6_E12temp_storage+120];
	add.f64 	%fd103, %fd101, %fd102;
	ld.shared.f64 	%fd104, [_ZZN3cub18CUB_300001_SM_10006detail6reduce28DeviceReduceSingleTileKernelINS2_10policy_hubIdyN4cuda3std3__44plusIdEEE10Policy1000EPdSC_iS9_ddNS7_10__identityEEEvT0_T1_T2_T3_T4_T6_E12temp_storage+128];
	add.f64 	%fd105, %fd103, %fd104;
	ld.shared.f64 	%fd106, [_ZZN3cub18CUB_300001_SM_10006detail6reduce28DeviceReduceSingleTileKernelINS2_10policy_hubIdyN4cuda3std3__44plusIdEEE10Policy1000EPdSC_iS9_ddNS7_10__identityEEEvT0_T1_T2_T3_T4_T6_E12temp_storage+136];
	add.f64 	%fd231, %fd105, %fd106;
$L__BB8_37:
	mov.u32 	%r223, %tid.x;
	setp.ne.s32 	%p56, %r223, 0;
	@%p56 bra 	$L__BB8_39;
	add.f64 	%fd217, %fd30, %fd231;
	st.global.f64 	[%rd1], %fd217;
$L__BB8_39:
	ret;

}


// ===== COMPILED SASS (sm_100) =====

	.target	sm_100

	.elftype	@"ET_EXEC"


//--------------------- .note.nv.tkinfo           --------------------------
	.section	.note.nv.tkinfo,"",@"SHT_NOTE"
	.sectionflags	@"SHF_NOTE_NV_TKINFO"
	.tkinfo
        /*0018*/ 	.word	0x00000002
        /*0030*/ 	.string	""
        /*0030*/ 	.string	"ptxas"
        /*0030*/ 	.string	"Cuda compilation tools, release 13.0, V13.0.88"
        /*0030*/ 	.string	"Build cuda_13.0.r13.0/compiler.36424714_0"
        /*0030*/ 	.string	"-arch sm_100 -m 64 "



//--------------------- .note.nv.cuinfo           --------------------------
	.section	.note.nv.cuinfo,"",@"SHT_NOTE"
	.sectionflags	@"SHF_NOTE_NV_CUINFO"
        /*0018*/ 	.short	0x0002
        /*001a*/ 	.short	0x0064
        /*001c*/ 	.short	0x0082
	.zero		2


//--------------------- .nv.info                  --------------------------
	.section	.nv.info,"",@"SHT_CUDA_INFO"
	.align	4


	//----- nvinfo : EIATTR_REGCOUNT
	.align		4
        /*0000*/ 	.byte	0x04, 0x2f
        /*0002*/ 	.short	(.L_44 - .L_43)
	.align		4
.L_43:
        /*0004*/ 	.word	index@(_Z15computeAXKernelIdLi81ELi9ELi9ELi3EEvPT_PKS0_S3_S3_PKiS0_i)
        /*0008*/ 	.word	0x00000038


	//----- nvinfo : EIATTR_FRAME_SIZE
	.align		4
.L_44:
        /*000c*/ 	.byte	0x04, 0x11
        /*000e*/ 	.short	(.L_46 - .L_45)
	.align		4
.L_45:
        /*0010*/ 	.word	index@(_Z15computeAXKernelIdLi81ELi9ELi9ELi3EEvPT_PKS0_S3_S3_PKiS0_i)
        /*0014*/ 	.word	0x00000000


	//----- nvinfo : EIATTR_REGCOUNT
	.align		4
.L_46:
        /*0018*/ 	.byte	0x04, 0x2f
        /*001a*/ 	.short	(.L_48 - .L_47)
	.align		4
.L_47:
        /*001c*/ 	.word	index@(_ZN3cub18CUB_300001_SM_10006detail11EmptyKernelIvEEvv)
        /*0020*/ 	.word	0x00000004


	//----- nvinfo : EIATTR_FRAME_SIZE
	.align		4
.L_48:
        /*0024*/ 	.byte	0x04, 0x11
        /*0026*/ 	.short	(.L_50 - .L_49)
	.align		4
.L_49:
        /*0028*/ 	.word	index@(_ZN3cub18CUB_300001_SM_10006detail11EmptyKernelIvEEvv)
        /*002c*/ 	.word	0x00000000


	//----- nvinfo : EIATTR_REGCOUNT
	.align		4
.L_50:
        /*0030*/ 	.byte	0x04, 0x2f
        /*0032*/ 	.short	(.L_52 - .L_51)
	.align		4
.L_51:
        /*0034*/ 	.word	index@(_ZN3cub18CUB_300001_SM_10006detail8for_each13static_kernelINS2_12policy_hub_t12policy_500_tEmN6thrust24THRUST_300001_SM_1000_NS8cuda_cub20__uninitialized_fill7functorINS7_10device_ptrIdEEdEEEEvT0_T1_)
        /*0038*/ 	.word	0x00000009


	//----- nvinfo : EIATTR_FRAME_SIZE
	.align		4
.L_52:
        /*003c*/ 	.byte	0x04, 0x11
        /*003e*/ 	.short	(.L_54 - .L_53)
	.align		4
.L_53:
        /*0040*/ 	.word	index@(_ZN3cub18CUB_300001_SM_10006detail8for_each13static_kernelINS2_12policy_hub_t12policy_500_tEmN6thrust24THRUST_300001_SM_1000_NS8cuda_cub20__uninitialized_fill7functorINS7_10device_ptrIdEEdEEEEvT0_T1_)
        /*0044*/ 	.word	0x00000000


	//----- nvinfo : EIATTR_REGCOUNT
	.align		4
.L_54:
        /*0048*/ 	.byte	0x04, 0x2f
        /*004a*/ 	.short	(.L_56 - .L_55)
	.align		4
.L_55:
        /*004c*/ 	.word	index@(_ZN3cub18CUB_300001_SM_10006detail6reduce28DeviceReduceSingleTileKernelINS2_10policy_hubIdjN4cuda3std3__44plusIdEEE10Policy1000EN6thrust24THRUST_300001_SM_1000_NS6detail15normal_iteratorINSD_10device_ptrIdEEEEPdjS9_dd6squareIdEEEvT0_T1_T2_T3_T4_T6_)
        /*0050*/ 	.word	0x0000002d


	//----- nvinfo : EIATTR_FRAME_SIZE
	.align		4
.L_56:
        /*0054*/ 	.byte	0x04, 0x11
        /*0056*/ 	.short	(.L_58 - .L_57)
	.align		4
.L_57:
        /*0058*/ 	.word	index@(_ZN3cub18CUB_300001_SM_10006detail6reduce28DeviceReduceSingleTileKernelINS2_10policy_hubIdjN4cuda3std3__44plusIdEEE10Policy1000EN6thrust24THRUST_300001_SM_1000_NS6detail15normal_iteratorINSD_10device_ptrIdEEEEPdjS9_dd6squareIdEEEvT0_T1_T2_T3_T4_T6_)
        /*005c*/ 	.word	0x00000000


	//----- nvinfo : EIATTR_REGCOUNT
	.align		4
.L_58:
        /*0060*/ 	.byte	0x04, 0x2f
        /*0062*/ 	.short	(.L_60 - .L_59)
	.align		4
.L_59:
        /*0064*/ 	.word	index@(_ZN3cub18CUB_300001_SM_10006detail6reduce18DeviceReduceKernelINS2_10policy_hubIdjN4cuda3std3__44plusIdEEE10Policy1000EN6thrust24THRUST_300001_SM_1000_NS6detail15normal_iteratorINSD_10device_ptrIdEEEEjS9_d6squareIdEEEvT0_PT3_T1_NS0_13GridEvenShareISO_EET2_T4_)
        /*0068*/ 	.word	0x00000020


	//----- nvinfo : EIATTR_FRAME_SIZE
	.align		4
.L_60:
        /*006c*/ 	.byte	0x04, 0x11
        /*006e*/ 	.short	(.L_62 - .L_61)
	.align		4
.L_61:
        /*0070*/ 	.word	index@(_ZN3cub18CUB_300001_SM_10006detail6reduce18DeviceReduceKernelINS2_10policy_hubIdjN4cuda3std3__44plusIdEEE10Policy1000EN6thrust24THRUST_300001_SM_1000_NS6detail15normal_iteratorINSD_10device_ptrIdEEEEjS9_d6squareIdEEEvT0_PT3_T1_NS0_13GridEvenShareISO_EET2_T4_)
        /*0074*/ 	.word	0x00000000


	//----- nvinfo : EIATTR_REGCOUNT
	.align		4
.L_62:
        /*0078*/ 	.byte	0x04, 0x2f
        /*007a*/ 	.short	(.L_64 - .L_63)
	.align		4
.L_63:
        /*007c*/ 	.word	index@(_ZN3cub18CUB_300001_SM_10006detail6reduce28DeviceReduceSingleTileKernelINS2_10policy_hubIdjN4cuda3std3__44plusIdEEE10Policy1000EPdSC_iS9_ddNS7_10__identityEEEvT0_T1_T2_T3_T4_T6_)
        /*0080*/ 	.word	0x00000030


	//----- nvinfo : EIATTR_FRAME_SIZE
	.align		4
.L_64:
        /*0084*/ 	.byte	0x04, 0x11
        /*0086*/ 	.short	(.L_66 - .L_65)
	.align		4
.L_65:
        /*0088*/ 	.word	index@(_ZN3cub18CUB_300001_SM_10006detail6reduce28DeviceReduceSingleTileKernelINS2_10policy_hubIdjN4cuda3std3__44plusIdEEE10Policy1000EPdSC_iS9_ddNS7_10__identityEEEvT0_T1_T2_T3_T4_T6_)
        /*008c*/ 	.word	0x00000000


	//----- nvinfo : EIATTR_REGCOUNT
	.align		4
.L_66:
        /*0090*/ 	.byte	0x04, 0x2f
        /*0092*/ 	.short	(.L_68 - .L_67)
	.align		4
.L_67:
        /*0094*/ 	.word	index@(_ZN3cub18CUB_300001_SM_10006detail6reduce28DeviceReduceSingleTileKernelINS2_10policy_hubIdyN4cuda3std3__44plusIdEEE10Policy1000EN6thrust24THRUST_300001_SM_1000_NS6detail15normal_iteratorINSD_10device_ptrIdEEEEPdyS9_dd6squareIdEEEvT0_T1_T2_T3_T4_T6_)
        /*0098*/ 	.word	0x0000002e


	//----- nvinfo : EIATTR_FRAME_SIZE
	.align		4
.L_68:
        /*009c*/ 	.byte	0x04, 0x11
        /*009e*/ 	.short	(.L_70 - .L_69)
	.align		4
.L_69:
        /*00a0*/ 	.word	index@(_ZN3cub18CUB_300001_SM_10006detail6reduce28DeviceReduceSingleTileKernelINS2_10policy_hubIdyN4cuda3std3__44plusIdEEE10Policy1000EN6thrust24THRUST_300001_SM_1000_NS6detail15normal_iteratorINSD_10device_ptrIdEEEEPdyS9_dd6squareIdEEEvT0_T1_T2_T3_T4_T6_)
        /*00a4*/ 	.word	0x00000000


	//----- nvinfo : EIATTR_REGCOUNT
	.align		4
.L_70:
        /*00a8*/ 	.byte	0x04, 0x2f
        /*00aa*/ 	.short	(.L_72 - .L_71)
	.align		4
.L_71:
        /*00ac*/ 	.word	index@(_ZN3cub18CUB_300001_SM_10006detail6reduce18DeviceReduceKernelINS2_10policy_hubIdyN4cuda3std3__44plusIdEEE10Policy1000EN6thrust24THRUST_300001_SM_1000_NS6detail15normal_iteratorINSD_10device_ptrIdEEEEyS9_d6squareIdEEEvT0_PT3_T1_NS0_13GridEvenShareISO_EET2_T4_)
        /*00b0*/ 	.word	0x0000001d


	//----- nvinfo : EIATTR_FRAME_SIZE
	.align		4
.L_72:
        /*00b4*/ 	.byte	0x04, 0x11
        /*00b6*/ 	.short	(.L_74 - .L_73)
	.align		4
.L_73:
        /*00b8*/ 	.word	index@(_ZN3cub18CUB_300001_SM_10006detail6reduce18DeviceReduceKernelINS2_10policy_hubIdyN4cuda3std3__44plusIdEEE10Policy1000EN6thrust24THRUST_300001_SM_1000_NS6detail15normal_iteratorINSD_10device_ptrIdEEEEyS9_d6squareIdEEEvT0_PT3_T1_NS0_13GridEvenShareISO_EET2_T4_)
        /*00bc*/ 	.word	0x00000000


	//----- nvinfo : EIATTR_REGCOUNT
	.align		4
.L_74:
        /*00c0*/ 	.byte	0x04, 0x2f
        /*00c2*/ 	.short	(.L_76 - .L_75)
	.align		4
.L_75:
        /*00c4*/ 	.word	index@(_ZN3cub18CUB_300001_SM_10006detail6reduce28DeviceReduceSingleTileKernelINS2_10policy_hubIdyN4cuda3std3__44plusIdEEE10Policy1000EPdSC_iS9_ddNS7_10__identityEEEvT0_T1_T2_T3_T4_T6_)
        /*00c8*/ 	.word	0x00000030


	//----- nvinfo : EIATTR_FRAME_SIZE
	.align		4
.L_76:
        /*00cc*/ 	.byte	0x04, 0x11
        /*00ce*/ 	.short	(.L_78 - .L_77)
	.align		4
.L_77:
        /*00d0*/ 	.word	index@(_ZN3cub18CUB_300001_SM_10006detail6reduce28DeviceReduceSingleTileKernelINS2_10policy_hubIdyN4cuda3std3__44plusIdEEE10Policy1000EPdSC_iS9_ddNS7_10__identityEEEvT0_T1_T2_T3_T4_T6_)
        /*00d4*/ 	.word	0x00000000


	//----- nvinfo : EIATTR_MIN_STACK_SIZE
	.align		4
.L_78:
        /*00d8*/ 	.byte	0x04, 0x12
        /*00da*/ 	.short	(.L_80 - .L_79)
	.align		4
.L_79:
        /*00dc*/ 	.word	index@(_ZN3cub18CUB_300001_SM_10006detail6reduce28DeviceReduceSingleTileKernelINS2_10policy_hubIdyN4cuda3std3__44plusIdEEE10Policy1000EPdSC_iS9_ddNS7_10__identityEEEvT0_T1_T2_T3_T4_T6_)
        /*00e0*/ 	.word	0x00000000


	//----- nvinfo : EIATTR_MIN_STACK_SIZE
	.align		4
.L_80:
        /*00e4*/ 	.byte	0x04, 0x12
        /*00e6*/ 	.short	(.L_82 - .L_81)
	.align		4
.L_81:
        /*00e8*/ 	.word	index@(_ZN3cub18CUB_300001_SM_10006detail6reduce18DeviceReduceKernelINS2_10policy_hubIdyN4cuda3std3__44plusIdEEE10Policy1000EN6thrust24THRUST_300001_SM_1000_NS6detail15normal_iteratorINSD_10device_ptrIdEEEEyS9_d6squareIdEEEvT0_PT3_T1_NS0_13GridEvenShareISO_EET2_T4_)
        /*00ec*/ 	.word	0x00000000


	//----- nvinfo : EIATTR_MIN_STACK_SIZE
	.align		4
.L_82:
        /*00f0*/ 	.byte	0x04, 0x12
        /*00f2*/ 	.short	(.L_84 - .L_83)
	.align		4
.L_83:
        /*00f4*/ 	.word	index@(_ZN3cub18CUB_300001_SM_10006detail6reduce28DeviceReduceSingleTileKernelINS2_10policy_hubIdyN4cuda3std3__44plusIdEEE10Policy1000EN6thrust24THRUST_300001_SM_1000_NS6detail15normal_iteratorINSD_10device_ptrIdEEEEPdyS9_dd6squareIdEEEvT0_T1_T2_T3_T4_T6_)
        /*00f8*/ 	.word	0x00000000


	//----- nvinfo : EIATTR_MIN_STACK_SIZE
	.align		4
.L_84:
        /*00fc*/ 	.byte	0x04, 0x12
        /*00fe*/ 	.short	(.L_86 - .L_85)
	.align		4
.L_85:
        /*0100*/ 	.word	index@(_ZN3cub18CUB_300001_SM_10006detail6reduce28DeviceReduceSingleTileKernelINS2_10policy_hubIdjN4cuda3std3__44plusIdEEE10Policy1000EPdSC_iS9_ddNS7_10__identityEEEvT0_T1_T2_T3_T4_T6_)
        /*0104*/ 	.word	0x00000000


	//----- nvinfo : EIATTR_MIN_STACK_SIZE
	.align		4
.L_86:
        /*0108*/ 	.byte	0x04, 0x12
        /*010a*/ 	.short	(.L_88 - .L_87)
	.align		4
.L_87:
        /*010c*/ 	.word	index@(_ZN3cub18CUB_300001_SM_10006detail6reduce18DeviceReduceKernelINS2_10policy_hubIdjN4cuda3std3__44plusIdEEE10Policy1000EN6thrust24THRUST_300001_SM_1000_NS6detail15normal_iteratorINSD_10device_ptrIdEEEEjS9_d6squareIdEEEvT0_PT3_T1_NS0_13GridEvenShareISO_EET2_T4_)
        /*0110*/ 	.word	0x00000000


	//----- nvinfo : EIATTR_MIN_STACK_SIZE
	.align		4
.L_88:
        /*0114*/ 	.byte	0x04, 0x12
        /*0116*/ 	.short	(.L_90 - .L_89)
	.align		4
.L_89:
        /*0118*/ 	.word	index@(_ZN3cub18CUB_300001_SM_10006detail6reduce28DeviceReduceSingleTileKernelINS2_10policy_hubIdjN4cuda3std3__44plusIdEEE10Policy1000EN6thrust24THRUST_300001_SM_1000_NS6detail15normal_iteratorINSD_10device_ptrIdEEEEPdjS9_dd6squareIdEEEvT0_T1_T2_T3_T4_T6_)
        /*011c*/ 	.word	0x00000000


	//----- nvinfo : EIATTR_MIN_STACK_SIZE
	.align		4
.L_90:
        /*0120*/ 	.byte	0x04, 0x12
        /*0122*/ 	.short	(.L_92 - .L_91)
	.align		4
.L_91:
        /*0124*/ 	.word	index@(_ZN3cub18CUB_300001_SM_10006detail8for_each13static_kernelINS2_12policy_hub_t12policy_500_tEmN6thrust24THRUST_300001_SM_1000_NS8cuda_cub20__uninitialized_fill7functorINS7_10device_ptrIdEEdEEEEvT0_T1_)
        /*0128*/ 	.word	0x00000000


	//----- nvinfo : EIATTR_MIN_STACK_SIZE
	.align		4
.L_92:
        /*012c*/ 	.byte	0x04, 0x12
        /*012e*/ 	.short	(.L_94 - .L_93)
	.align		4
.L_93:
        /*0130*/ 	.word	index@(_ZN3cub18CUB_300001_SM_10006detail11EmptyKernelIvEEvv)
        /*0134*/ 	.word	0x00000000


	//----- nvinfo : EIATTR_MIN_STACK_SIZE
	.align		4
.L_94:
        /*0138*/ 	.byte	0x04, 0x12
        /*013a*/ 	.short	(.L_96 - .L_95)
	.align		4
.L_95:
        /*013c*/ 	.word	index@(_Z15computeAXKernelIdLi81ELi9ELi9ELi3EEvPT_PKS0_S3_S3_PKiS0_i)
        /*0140*/ 	.word	0x00000000
.L_96:


//--------------------- .nv.compat                --------------------------
	.section	.nv.compat,"",@"SHT_CUDA_COMPAT_INFO"
	.align	4
        /*0000*/ 	.byte	0x02, 0x09, 0x00, 0x00, 0x02, 0x02, 0x01, 0x00, 0x02, 0x05, 0x05, 0x00, 0x03, 0x07, 0x01, 0x01
        /*0010*/ 	.byte	0x02, 0x03, 0x00, 0x00, 0x02, 0x06, 0x01, 0x00, 0x04, 0x0b, 0x08, 0x00, 0x01, 0x00, 0x00, 0x00
        /*0020*/ 	.byte	0x00, 0x00, 0x00, 0x00


//--------------------- .nv.info._ZN3cub18CUB_300001_SM_10006detail6reduce28DeviceReduceSingleTileKernelINS2_10policy_hubIdyN4cuda3std3__44plusIdEEE10Policy1000EPdSC_iS9_ddNS7_10__identityEEEvT0_T1_T2_T3_T4_T6_ --------------------------
	.section	.nv.info._ZN3cub18CUB_300001_SM_10006detail6reduce28DeviceReduceSingleTileKernelINS2_10policy_hubIdyN4cuda3std3__44plusIdEEE10Policy1000EPdSC_iS9_ddNS7_10__identityEEEvT0_T1_T2_T3_T4_T6_,"",@"SHT_CUDA_INFO"
	.sectionflags	@""
	.align	4


	//----- nvinfo : EIATTR_CUDA_API_VERSION
	.align		4
        /*0000*/ 	.byte	0x04, 0x37
        /*0002*/ 	.short	(.L_98 - .L_97)
.L_97:
        /*0004*/ 	.word	0x00000082


	//----- nvinfo : EIATTR_KPARAM_INFO
	.align		4
.L_98:
        /*0008*/ 	.byte	0x04, 0x17
        /*000a*/ 	.short	(.L_100 - .L_99)
.L_99:
        /*000c*/ 	.word	0x00000000
        /*0010*/ 	.short	0x0005
        /*0012*/ 	.short	0x0020
        /*0014*/ 	.byte	0x00, 0xf0, 0x05, 0x00


	//----- nvinfo : EIATTR_KPARAM_INFO
	.align		4
.L_100:
        /*0018*/ 	.byte	0x04, 0x17
        /*001a*/ 	.short	(.L_102 - .L_101)
.L_101:
        /*001c*/ 	.word	0x00000000
        /*0020*/ 	.short	0x0004
        /*0022*/ 	.short	0x0018
        /*0024*/ 	.byte	0x00, 0xf0, 0x21, 0x00


	//----- nvinfo : EIATTR_KPARAM_INFO
	.align		4
.L_102:
        /*0028*/ 	.byte	0x04, 0x17
        /*002a*/ 	.short	(.L_104 - .L_103)
.L_103:
        /*002c*/ 	.word	0x00000000
        /*0030*/ 	.short	0x0003
        /*0032*/ 	.short	0x0014
        /*0034*/ 	.byte	0x00, 0xf0, 0x05, 0x00


	//----- nvinfo : EIATTR_KPARAM_INFO
	.align		4
.L_104:
        /*0038*/ 	.byte	0x04, 0x17
        /*003a*/ 	.short	(.L_106 - .L_105)
.L_105:
        /*003c*/ 	.word	0x00000000
        /*0040*/ 	.short	0x0002
        /*0042*/ 	.short	0x0010
        /*0044*/ 	.byte	0x00, 0xf0, 0x11, 0x00


	//----- nvinfo : EIATTR_KPARAM_INFO
	.align		4
.L_106:
        /*0048*/ 	.byte	0x04, 0x17
        /*004a*/ 	.short	(.L_108 - .L_107)
.L_107:
        /*004c*/ 	.word	0x00000000
        /*0050*/ 	.short	0x0001
        /*0052*/ 	.short	0x0008
        /*0054*/ 	.byte	0x00, 0xf5, 0x21, 0x00


	//----- nvinfo : EIATTR_KPARAM_INFO
	.align		4
.L_108:
        /*0058*/ 	.byte	0x04, 0x17
        /*005a*/ 	.short	(.L_110 - .L_109)
.L_109:
        /*005c*/ 	.word	0x00000000
        /*0060*/ 	.short	0x0000
        /*0062*/ 	.short	0x0000
        /*0064*/ 	.byte	0x00, 0xf5, 0x21, 0x00


	//----- nvinfo : EIATTR_SPARSE_MMA_MASK
	.align		4
.L_110:
        /*0068*/ 	.byte	0x03, 0x50
        /*006a*/ 	.short	0x0000


	//----- nvinfo : EIATTR_MAXREG_COUNT
	.align		4
        /*006c*/ 	.byte	0x03, 0x1b
        /*006e*/ 	.short	0x0080


	//----- nvinfo : EIATTR_NUM_BARRIERS
	.align		4
        /*0070*/ 	.byte	0x02, 0x4c
        /*0072*/ 	.byte	0x01
	.zero		1


	//----- nvinfo : EIATTR_MERCURY_ISA_VERSION
	.align		4
        /*0074*/ 	.byte	0x03, 0x5f
        /*0076*/ 	.short	0x0101


	//----- nvinfo : EIATTR_COOP_GROUP_MASK_REGIDS
	.align		4
        /*0078*/ 	.byte	0x04, 0x29
        /*007a*/ 	.short	(.L_112 - .L_111)


	//   ....[0]....
.L_111:
        /*007c*/ 	.word	0xffffffff


	//   ....[1]....
        /*0080*/ 	.word	0xffffffff


	//   ....[2]....
        /*0084*/ 	.word	0xffffffff


	//   ....[3]....
        /*0088*/ 	.word	0xffffffff


	//   ....[4]....
        /*008c*/ 	.word	0xffffffff


	//   ....[5]....
        /*0090*/ 	.word	0xffffffff


	//   ....[6]....
        /*0094*/ 	.word	0xffffffff


	//   ....[7]....
        /*0098*/ 	.word	0xffffffff


	//   ....[8]....
        /*009c*/ 	.word	0xffffffff


	//   ....[9]....
        /*00a0*/ 	.word	0xffffffff


	//   ....[10]....
        /*00a4*/ 	.word	0xffffffff


	//   ....[11]....
        /*00a8*/ 	.word	0xffffffff


	//   ....[12]....
        /*00ac*/ 	.word	0xffffffff


	//   ....[13]....
        /*00b0*/ 	.word	0xffffffff


	//   ....[14]....
        /*00b4*/ 	.word	0xffffffff


	//   ....[15]....
        /*00b8*/ 	.word	0xffffffff


	//   ....[16]....
        /*00bc*/ 	.word	0xffffffff


	//   ....[17]....
        /*00c0*/ 	.word	0xffffffff


	//   ....[18]....
        /*00c4*/ 	.word	0xffffffff


	//   ....[19]....
        /*00c8*/ 	.word	0xffffffff


	//   ....[20]....
        /*00cc*/ 	.word	0xffffffff


	//   ....[21]....
        /*00d0*/ 	.word	0xffffffff


	//   ....[22]....
        /*00d4*/ 	.word	0xffffffff


	//   ....[23]....
        /*00d8*/ 	.word	0xffffffff


	//   ....[24]....
        /*00dc*/ 	.word	0xffffffff


	//   ....[25]....
        /*00e0*/ 	.word	0xffffffff


	//   ....[26]....
        /*00e4*/ 	.word	0xffffffff


	//   ....[27]....
        /*00e8*/ 	.word	0xffffffff


	//   ....[28]....
        /*00ec*/ 	.word	0xffffffff


	//   ....[29]....
        /*00f0*/ 	.word	0xffffffff


	//----- nvinfo : EIATTR_COOP_GROUP_INSTR_OFFSETS
	.align		4
.L_112:
        /*00f4*/ 	.byte	0x04, 0x28
        /*00f6*/ 	.short	(.L_114 - .L_113)


	//   ....[0]....
.L_113:
        /*00f8*/ 	.word	0x00000960


	//   ....[1]....
        /*00fc*/ 	.word	0x00000970


	//   ....[2]....
        /*0100*/ 	.word	0x000009e0


	//   ....[3]....
        /*0104*/ 	.word	0x00000a10


	//   ....[4]....
        /*0108*/ 	.word	0x00000a70


	//   ....[5]....
        /*010c*/ 	.word	0x00000a80


	//   ....[6]....
        /*0110*/ 	.word	0x00000ae0


	//   ....[7]....
        /*0114*/ 	.word	0x00000af0


	//   ....[8]....
        /*0118*/ 	.word	0x00000b40


	//   ....[9]....
        /*011c*/ 	.word	0x00000b60


	//   ....[10]....
        /*0120*/ 	.word	0x00000e10


	//   ....[11]....
        /*0124*/ 	.word	0x00000e20


	//   ....[12]....
        /*0128*/ 	.word	0x00000eb0


	//   ....[13]....
        /*012c*/ 	.word	0x00000ed0


	//   ....[14]....
        /*0130*/ 	.word	0x00000f20


	//   ....[15]....
        /*0134*/ 	.word	0x00000f40


	//   ....[16]....
        /*0138*/ 	.word	0x00000f90


	//   ....[17]....
        /*013c*/ 	.word	0x00000fb0


	//   ....[18]....
        /*0140*/ 	.word	0x00001000


	//   ....[19]....
        /*0144*/ 	.word	0x00001030


	//   ....[20]....
        /*0148*/ 	.word	0x000020b0


	//   ....[21]....
        /*014c*/ 	.word	0x000020c0


	//   ....[22]....
        /*0150*/ 	.word	0x00002130


	//   ....[23]....
        /*0154*/ 	.word	0x00002140


	//   ....[24]....
        /*0158*/ 	.word	0x000021a0


	//   ....[25]....
        /*015c*/ 	.word	0x000021b0


	//   ....[26]....
        /*0160*/ 	.word	0x00002200


	//   ....[27]....
        /*0164*/ 	.word	0x00002220


	//   ....[28]....
        /*0168*/ 	.word	0x00002280


	//   ....[29]....
        /*016c*/ 	.word	0x000022b0


	//----- nvinfo : EIATTR_VRC_CTA_INIT_COUNT
	.align		4
.L_114:
        /*0170*/ 	.byte	0x02, 0x4a
	.zero		1
	.zero		1


	//----- nvinfo : EIATTR_EXIT_INSTR_OFFSETS
	.align		4
        /*0174*/ 	.byte	0x04, 0x1c
        /*0176*/ 	.short	(.L_116 - .L_115)


	//   ....[0]....
.L_115:
        /*0178*/ 	.word	0x00000080


	//   ....[1]....
        /*017c*/ 	.word	0x000000c0


	//   ....[2]....
        /*0180*/ 	.word	0x00002510


	//   ....[3]....
        /*0184*/ 	.word	0x00002560


	//----- nvinfo : EIATTR_MAX_THREADS
	.align		4
.L_116:
        /*0188*/ 	.byte	0x04, 0x05
        /*018a*/ 	.short	(.L_118 - .L_117)
.L_117:
        /*018c*/ 	.word	0x00000200
        /*0190*/ 	.word	0x00000001
        /*0194*/ 	.word	0x00000001


	//----- nvinfo : EIATTR_CRS_STACK_SIZE
	.align		4
.L_118:
        /*0198*/ 	.byte	0x04, 0x1e
        /*019a*/ 	.short	(.L_120 - .L_119)
.L_119:
        /*019c*/ 	.word	0x00000000


	//----- nvinfo : EIATTR_CBANK_PARAM_SIZE
	.align		4
.L_120:
        /*01a0*/ 	.byte	0x03, 0x19
        /*01a2*/ 	.short	0x0021


	//----- nvinfo : EIATTR_PARAM_CBANK
	.align		4
        /*01a4*/ 	.byte	0x04, 0x0a
        /*01a6*/ 	.short	(.L_122 - .L_121)
	.align		4
.L_121:
        /*01a8*/ 	.word	index@(.nv.constant0._ZN3cub18CUB_300001_SM_10006detail6reduce28DeviceReduceSingleTileKernelINS2_10policy_hubIdyN4cuda3std3__44plusIdEEE10Policy1000EPdSC_iS9_ddNS7_10__identityEEEvT0_T1_T2_T3_T4_T6_)
        /*01ac*/ 	.short	0x0380
        /*01ae*/ 	.short	0x0021


	//----- nvinfo : EIATTR_SW_WAR
	.align		4
.L_122:
        /*01b0*/ 	.byte	0x04, 0x36
        /*01b2*/ 	.short	(.L_124 - .L_123)
.L_123:
        /*01b4*/ 	.word	0x00000008
.L_124:


//--------------------- .nv.info._ZN3cub18CUB_300001_SM_10006detail6reduce18DeviceReduceKernelINS2_10policy_hubIdyN4cuda3std3__44plusIdEEE10Policy1000EN6thrust24THRUST_300001_SM_1000_NS6detail15normal_iteratorINSD_10device_ptrIdEEEEyS9_d6squareIdEEEvT0_PT3_T1_NS0_13GridEvenShareISO_EET2_T4_ --------------------------
	.section	.nv.info._ZN3cub18CUB_300001_SM_10006detail6reduce18DeviceReduceKernelINS2_10policy_hubIdyN4cuda3std3__44plusIdEEE10Policy1000EN6thrust24THRUST_300001_SM_1000_NS6detail15normal_iteratorINSD_10device_ptrIdEEEEyS9_d6squareIdEEEvT0_PT3_T1_NS0_13GridEvenShareISO_EET2_T4_,"",@"SHT_CUDA_INFO"
	.sectionflags	@""
	.align	4


	//----- nvinfo : EIATTR_CUDA_API_VERSION
	.align		4
        /*0000*/ 	.byte	0x04, 0x37
        /*0002*/ 	.short	(.L_126 - .L_125)
.L_125:
        /*0004*/ 	.word	0x00000082


	//----- nvinfo : EIATTR_KPARAM_INFO
	.align		4
.L_126:
        /*0008*/ 	.byte	0x04, 0x17
        /*000a*/ 	.short	(.L_128 - .L_127)
.L_127:
        /*000c*/ 	.word	0x00000000
        /*0010*/ 	.short	0x0005
        /*0012*/ 	.short	0x0061
        /*0014*/ 	.byte	0x00, 0xf0, 0x05, 0x00


	//----- nvinfo : EIATTR_KPARAM_INFO
	.align		4
.L_128:
        /*0018*/ 	.byte	0x04, 0x17
        /*001a*/ 	.short	(.L_130 - .L_129)
.L_129:
        /*001c*/ 	.word	0x00000000
        /*0020*/ 	.short	0x0004
        /*0022*/ 	.short	0x0060
        /*0024*/ 	.byte	0x00, 0xf0, 0x05, 0x00


	//----- nvinfo : EIATTR_KPARAM_INFO
	.align		4
.L_130:
        /*0028*/ 	.byte	0x04, 0x17
        /*002a*/ 	.short	(.L_132 - .L_131)
.L_131:
        /*002c*/ 	.word	0x00000000
        /*0030*/ 	.short	0x0003
        /*0032*/ 	.short	0x0018
        /*0034*/ 	.byte	0x00, 0xf0, 0x21, 0x01


	//----- nvinfo : EIATTR_KPARAM_INFO
	.align		4
.L_132:
        /*0038*/ 	.byte	0x04, 0x17
        /*003a*/ 	.short	(.L_134 - .L_133)
.L_133:
        /*003c*/ 	.word	0x00000000
        /*0040*/ 	.short	0x0002
        /*0042*/ 	.short	0x0010
        /*0044*/ 	.byte	0x00, 0xf0, 0x21, 0x00


	//----- nvinfo : EIATTR_KPARAM_INFO
	.align		4
.L_134:
        /*0048*/ 	.byte	0x04, 0x17
        /*004a*/ 	.short	(.L_136 - .L_135)
.L_135:
        /*004c*/ 	.word	0x00000000
        /*0050*/ 	.short	0x0001
        /*0052*/ 	.short	0x0008
        /*0054*/ 	.byte	0x00, 0xf5, 0x21, 0x00


	//----- nvinfo : EIATTR_KPARAM_INFO
	.align		4
.L_136:
        /*0058*/ 	.byte	0x04, 0x17
        /*005a*/ 	.short	(.L_138 - .L_137)
.L_137:
        /*005c*/ 	.word	0x00000000
        /*0060*/ 	.short	0x0000
        /*0062*/ 	.short	0x0000
        /*0064*/ 	.byte	0x00, 0xf0, 0x21, 0x00


	//----- nvinfo : EIATTR_SPARSE_MMA_MASK
	.align		4
.L_138:
        /*0068*/ 	.byte	0x03, 0x50
        /*006a*/ 	.short	0x0000


	//----- nvinfo : EIATTR_MAXREG_COUNT
	.align		4
        /*006c*/ 	.byte	0x03, 0x1b
        /*006e*/ 	.short	0x0080


	//----- nvinfo : EIATTR_NUM_BARRIERS
	.align		4
        /*0070*/ 	.byte	0x02, 0x4c
        /*0072*/ 	.byte	0x01
	.zero		1


	//----- nvinfo : EIATTR_MERCURY_ISA_VERSION
	.align		4
        /*0074*/ 	.byte	0x03, 0x5f
        /*0076*/ 	.short	0x0101


	//----- nvinfo : EIATTR_COOP_GROUP_MASK_REGIDS
	.align		4
        /*0078*/ 	.byte	0x04, 0x29
        /*007a*/ 	.short	(.L_140 - .L_139)


	//   ....[0]....
.L_139:
        /*007c*/ 	.word	0xffffffff


	//   ....[1]....
        /*0080*/ 	.word	0xffffffff


	//   ....[2]....
        /*0084*/ 	.word	0xffffffff


	//   ....[3]....
        /*0088*/ 	.word	0xffffffff


	//   ....[4]....
        /*008c*/ 	.word	0xffffffff


	//   ....[5]....
        /*0090*/ 	.word	0xffffffff


	//   ....[6]....
        /*0094*/ 	.word	0xffffffff


	//   ....[7]....
        /*0098*/ 	.word	0xffffffff


	//   ....[8]....
        /*009c*/ 	.word	0xffffffff


	//   ....[9]....
        /*00a0*/ 	.word	0xffffffff


	//   ....[10]....
        /*00a4*/ 	.word	0xffffffff


	//   ....[11]....
        /*00a8*/ 	.word	0xffffffff


	//   ....[12]....
        /*00ac*/ 	.word	0xffffffff


	//   ....[13]....
        /*00b0*/ 	.word	0xffffffff


	//   ....[14]....
        /*00b4*/ 	.word	0xffffffff


	//   ....[15]....
        /*00b8*/ 	.word	0xffffffff


	//   ....[16]....
        /*00bc*/ 	.word	0xffffffff


	//   ....[17]....
        /*00c0*/ 	.word	0xffffffff


	//   ....[18]....
        /*00c4*/ 	.word	0xffffffff


	//   ....[19]....
        /*00c8*/ 	.word	0xffffffff


	//   ....[20]....
        /*00cc*/ 	.word	0xffffffff


	//   ....[21]....
        /*00d0*/ 	.word	0xffffffff


	//   ....[22]....
        /*00d4*/ 	.word	0xffffffff


	//   ....[23]....
        /*00d8*/ 	.word	0xffffffff


	//   ....[24]....
        /*00dc*/ 	.word	0xffffffff


	//   ....[25]....
        /*00e0*/ 	.word	0xffffffff


	//   ....[26]....
        /*00e4*/ 	.word	0xffffffff


	//   ....[27]....
        /*00e8*/ 	.word	0xffffffff


	//   ....[28]....
        /*00ec*/ 	.word	0xffffffff


	//   ....[29]....
        /*00f0*/ 	.word	0xffffffff


	//----- nvinfo : EIATTR_COOP_GROUP_INSTR_OFFSETS
	.align		4
.L_140:
        /*00f4*/ 	.byte	0x04, 0x28
        /*00f6*/ 	.short	(.L_142 - .L_141)


	//   ....[0]....
.L_141:
        /*00f8*/ 	.word	0x000009b0


	//   ....[1]....
        /*00fc*/ 	.word	0x000009c0


	//   ....[2]....
        /*0100*/ 	.word	0x00000a30


	//   ....[3]....
        /*0104*/ 	.word	0x00000a50


	//   ....[4]....
        /*0108*/ 	.word	0x00000ac0


	//   ....[5]....
        /*010c*/ 	.word	0x00000ad0


	//   ....[6]....
        /*0110*/ 	.word	0x00000b20


	//   ....[7]....
        /*0114*/ 	.word	0x00000b40


	//   ....[8]....
        /*0118*/ 	.word	0x00000bb0


	//   ....[9]....
        /*011c*/ 	.word	0x00000bc0


	//   ....[10]....
        /*0120*/ 	.word	0x00000e60


	//   ....[11]....
        /*0124*/ 	.word	0x00000e70


	//   ....[12]....
        /*0128*/ 	.word	0x00000ef0


	//   ....[13]....
        /*012c*/ 	.word	0x00000f10


	//   ....[14]....
        /*0130*/ 	.word	0x00000f60


	//   ....[15]....
        /*0134*/ 	.word	0x00000f90


	//   ....[16]....
        /*0138*/ 	.word	0x00000fe0


	//   ....[17]....
        /*013c*/ 	.word	0x00001000


	//   ....[18]....
        /*0140*/ 	.word	0x00001070


	//   ....[19]....
        /*0144*/ 	.word	0x000010a0


	//   ....[20]....
        /*0148*/ 	.word	0x00002320


	//   ....[21]....
        /*014c*/ 	.word	0x00002330


	//   ....[22]....
        /*0150*/ 	.word	0x000023a0


	//   ....[23]....
        /*0154*/ 	.word	0x000023c0


	//   ....[24]....
        /*0158*/ 	.word	0x00002430


	//   ....[25]....
        /*015c*/ 	.word	0x00002440


	//   ....[26]....
        /*0160*/ 	.word	0x00002490


	//   ....[27]....
        /*0164*/ 	.word	0x000024b0


	//   ....[28]....
        /*0168*/ 	.word	0x00002520


	//   ....[29]....
        /*016c*/ 	.word	0x00002530


	//----- nvinfo : EIATTR_VRC_CTA_INIT_COUNT
	.align		4
.L_142:
        /*0170*/ 	.byte	0x02, 0x4a
	.zero		1
	.zero		1


	//----- nvinfo : EIATTR_EXIT_INSTR_OFFSETS
	.align		4
        /*0174*/ 	.byte	0x04, 0x1c
        /*0176*/ 	.short	(.L_144 - .L_143)


	//   ....[0]....
.L_143:
        /*0178*/ 	.word	0x00002760


	//   ....[1]....
        /*017c*/ 	.word	0x000027c0


	//----- nvinfo : EIATTR_MAX_THREADS
	.align		4
.L_144:
        /*0180*/ 	.byte	0x04, 0x05
        /*0182*/ 	.short	(.L_146 - .L_145)
.L_145:
        /*0184*/ 	.word	0x00000200
        /*0188*/ 	.word	0x00000001
        /*018c*/ 	.word	0x00000001


	//----- nvinfo : EIATTR_CRS_STACK_SIZE
	.align		4
.L_146:
        /*0190*/ 	.byte	0x04, 0x1e
        /*0192*/ 	.short	(.L_148 - .L_147)
.L_147:
        /*0194*/ 	.word	0x00000000


	//----- nvinfo : EIATTR_CBANK_PARAM_SIZE
	.align		4
.L_148:
        /*0198*/ 	.byte	0x03, 0x19
        /*019a*/ 	.short	0x0062


	//----- nvinfo : EIATTR_PARAM_CBANK
	.align		4
        /*019c*/ 	.byte	0x04, 0x0a
        /*019e*/ 	.short	(.L_150 - .L_149)
	.align		4
.L_149:
        /*01a0*/ 	.word	index@(.nv.constant0._ZN3cub18CUB_300001_SM_10006detail6reduce18DeviceReduceKernelINS2_10policy_hubIdyN4cuda3std3__44plusIdEEE10Policy1000EN6thrust24THRUST_300001_SM_1000_NS6detail15normal_iteratorINSD_10device_ptrIdEEEEyS9_d6squareIdEEEvT0_PT3_T1_NS0_13GridEvenShareISO_EET2_T4_)
        /*01a4*/ 	.short	0x0380
        /*01a6*/ 	.short	0x0062


	//----- nvinfo : EIATTR_SW_WAR
	.align		4
.L_150:
        /*01a8*/ 	.byte	0x04, 0x36
        /*01aa*/ 	.short	(.L_152 - .L_151)
.L_151:
        /*01ac*/ 	.word	0x00000008
.L_152:


//--------------------- .nv.info._ZN3cub18CUB_300001_SM_10006detail6reduce28DeviceReduceSingleTileKernelINS2_10policy_hubIdyN4cuda3std3__44plusIdEEE10Policy1000EN6thrust24THRUST_300001_SM_1000_NS6detail15normal_iteratorINSD_10device_ptrIdEEEEPdyS9_dd6squareIdEEEvT0_T1_T2_T3_T4_T6_ --------------------------
	.section	.nv.info._ZN3cub18CUB_300001_SM_10006detail6reduce28DeviceReduceSingleTileKernelINS2_10policy_hubIdyN4cuda3std3__44plusIdEEE10Policy1000EN6thrust24THRUST_300001_SM_1000_NS6detail15normal_iteratorINSD_10device_ptrIdEEEEPdyS9_dd6squareIdEEEvT0_T1_T2_T3_T4_T6_,"",@"SHT_CUDA_INFO"
	.sectionflags	@""
	.align	4


	//----- nvinfo : EIATTR_CUDA_API_VERSION
	.align		4
        /*0000*/ 	.byte	0x04, 0x37
        /*0002*/ 	.short	(.L_154 - .L_153)
.L_153:
        /*0004*/ 	.word	0x00000082


	//----- nvinfo : EIATTR_KPARAM_INFO
	.align		4
.L_154:
        /*0008*/ 	.byte	0x04, 0x17
        /*000a*/ 	.short	(.L_156 - .L_155)
.L_155:
        /*000c*/ 	.word	0x00000000
        /*0010*/ 	.short	0x0005
        /*0012*/ 	.short	0x0028
        /*0014*/ 	.byte	0x00, 0xf0, 0x05, 0x00


	//----- nvinfo : EIATTR_KPARAM_INFO
	.align		4
.L_156:
        /*0018*/ 	.byte	0x04, 0x17
        /*001a*/ 	.short	(.L_158 - .L_157)
.L_157:
        /*001c*/ 	.word	0x00000000
        /*0020*/ 	.short	0x0004
        /*0022*/ 	.short	0x0020
        /*0024*/ 	.byte	0x00, 0xf0, 0x21, 0x00


	//----- nvinfo : EIATTR_KPARAM_INFO
	.align		4
.L_158:
        /*0028*/ 	.byte	0x04, 0x17
        /*002a*/ 	.short	(.L_160 - .L_159)
.L_159:
        /*002c*/ 	.word	0x00000000
        /*0030*/ 	.short	0x0003
        /*0032*/ 	.short	0x0018
        /*0034*/ 	.byte	0x00, 0xf0, 0x05, 0x00


	//----- nvinfo : EIATTR_KPARAM_INFO
	.align		4
.L_160:
        /*0038*/ 	.byte	0x04, 0x17
        /*003a*/ 	.short	(.L_162 - .L_161)
.L_161:
        /*003c*/ 	.word	0x00000000
        /*0040*/ 	.short	0x0002
        /*0042*/ 	.short	0x0010
        /*0044*/ 	.byte	0x00, 0xf0, 0x21, 0x00


	//----- nvinfo : EIATTR_KPARAM_INFO
	.align		4
.L_162:
        /*0048*/ 	.byte	0x04, 0x17
        /*004a*/ 	.short	(.L_164 - .L_163)
.L_163:
        /*004c*/ 	.word	0x00000000
        /*0050*/ 	.short	0x0001
        /*0052*/ 	.short	0x0008
        /*0054*/ 	.byte	0x00, 0xf5, 0x21, 0x00


	//----- nvinfo : EIATTR_KPARAM_INFO
	.align		4
.L_164:
        /*0058*/ 	.byte	0x04, 0x17
        /*005a*/ 	.short	(.L_166 - .L_165)
.L_165:
        /*005c*/ 	.word	0x00000000
        /*0060*/ 	.short	0x0000
        /*0062*/ 	.short	0x0000
        /*0064*/ 	.byte	0x00, 0xf0, 0x21, 0x00


	//----- nvinfo : EIATTR_SPARSE_MMA_MASK
	.align		4
.L_166:
        /*0068*/ 	.byte	0x03, 0x50
        /*006a*/ 	.short	0x0000


	//----- nvinfo : EIATTR_MAXREG_COUNT
	.align		4
        /*006c*/ 	.byte	0x03, 0x1b
        /*006e*/ 	.short	0x0080


	//----- nvinfo : EIATTR_NUM_BARRIERS
	.align		4
        /*0070*/ 	.byte	0x02, 0x4c
        /*0072*/ 	.byte	0x01
	.zero		1


	//----- nvinfo : EIATTR_MERCURY_ISA_VERSION
	.align		4
        /*0074*/ 	.byte	0x03, 0x5f
        /*0076*/ 	.short	0x0101


	//----- nvinfo : EIATTR_COOP_GROUP_MASK_REGIDS
	.align		4
        /*0078*/ 	.byte	0x04, 0x29
        /*007a*/ 	.short	(.L_168 - .L_167)


	//   ....[0]....
.L_167:
        /*007c*/ 	.word	0xffffffff


	//   ....[1]....
        /*0080*/ 	.word	0xffffffff


	//   ....[2]....
        /*0084*/ 	.word	0xffffffff


	//   ....[3]....
        /*0088*/ 	.word	0xffffffff


	//   ....[4]....
        /*008c*/ 	.word	0xffffffff


	//   ....[5]....
        /*0090*/ 	.word	0xffffffff


	//   ....[6]....
        /*0094*/ 	.word	0xffffffff


	//   ....[7]....
        /*0098*/ 	.word	0xffffffff


	//   ....[8]....
        /*009c*/ 	.word	0xffffffff


	//   ....[9]....
        /*00a0*/ 	.word	0xffffffff


	//   ....[10]....
        /*00a4*/ 	.word	0xffffffff


	//   ....[11]....
        /*00a8*/ 	.word	0xffffffff


	//   ....[12]....
        /*00ac*/ 	.word	0xffffffff


	//   ....[13]....
        /*00b0*/ 	.word	0xffffffff


	//   ....[14]....
        /*00b4*/ 	.word	0xffffffff


	//   ....[15]....
        /*00b8*/ 	.word	0xffffffff


	//   ....[16]....
        /*00bc*/ 	.word	0xffffffff


	//   ....[17]....
        /*00c0*/ 	.word	0xffffffff


	//   ....[18]....
        /*00c4*/ 	.word	0xffffffff


	//   ....[19]....
        /*00c8*/ 	.word	0xffffffff


	//   ....[20]....
        /*00cc*/ 	.word	0xffffffff


	//   ....[21]....
        /*00d0*/ 	.word	0xffffffff


	//   ....[22]....
        /*00d4*/ 	.word	0xffffffff


	//   ....[23]....
        /*00d8*/ 	.word	0xffffffff


	//   ....[24]....
        /*00dc*/ 	.word	0xffffffff


	//   ....[25]....
        /*00e0*/ 	.word	0xffffffff


	//   ....[26]....
        /*00e4*/ 	.word	0xffffffff


	//   ....[27]....
        /*00e8*/ 	.word	0xffffffff


	//   ....[28]....
        /*00ec*/ 	.word	0xffffffff


	//   ....[29]....
        /*00f0*/ 	.word	0xffffffff


	//----- nvinfo : EIATTR_COOP_GROUP_INSTR_OFFSETS
	.align		4
.L_168:
        /*00f4*/ 	.byte	0x04, 0x28
        /*00f6*/ 	.short	(.L_170 - .L_169)


	//   ....[0]....
.L_169:
        /*00f8*/ 	.word	0x00000920


	//   ....[1]....
        /*00fc*/ 	.word	0x00000930


	//   ....[2]....
        /*0100*/ 	.word	0x000009a0


	//   ....[3]....
        /*0104*/ 	.word	0x000009b0


	//   ....[4]....
        /*0108*/ 	.word	0x00000a10


	//   ....[5]....
        /*010c*/ 	.word	0x00000a20


	//   ....[6]....
        /*0110*/ 	.word	0x00000a70


	//   ....[7]....
        /*0114*/ 	.word	0x00000a90


	//   ....[8]....
        /*0118*/ 	.word	0x00000af0


	//   ....[9]....
        /*011c*/ 	.word	0x00000b20


	//   ....[10]....
        /*0120*/ 	.word	0x00000dd0


	//   ....[11]....
        /*0124*/ 	.word	0x00000de0


	//   ....[12]....
        /*0128*/ 	.word	0x00000e70


	//   ....[13]....
        /*012c*/ 	.word	0x00000e80


	//   ....[14]....
        /*0130*/ 	.word	0x00000ee0


	//   ....[15]....
        /*0134*/ 	.word	0x00000ef0


	//   ....[16]....
        /*0138*/ 	.word	0x00000f40


	//   ....[17]....
        /*013c*/ 	.word	0x00000f60


	//   ....[18]....
        /*0140*/ 	.word	0x00000fd0


	//   ....[19]....
        /*0144*/ 	.word	0x00001000


	//   ....[20]....
        /*0148*/ 	.word	0x000021a0


	//   ....[21]....
        /*014c*/ 	.word	0x000021b0


	//   ....[22]....
        /*0150*/ 	.word	0x00002220


	//   ....[23]....
        /*0154*/ 	.word	0x00002230


	//   ....[24]....
        /*0158*/ 	.word	0x00002290


	//   ....[25]....
        /*015c*/ 	.word	0x000022a0


	//   ....[26]....
        /*0160*/ 	.word	0x000022f0


	//   ....[27]....
        /*0164*/ 	.word	0x00002310


	//   ....[28]....
        /*0168*/ 	.word	0x00002370


	//   ....[29]....
        /*016c*/ 	.word	0x000023a0


	//----- nvinfo : EIATTR_VRC_CTA_INIT_COUNT
	.align		4
.L_170:
        /*0170*/ 	.byte	0x02, 0x4a
	.zero		1
	.zero		1


	//----- nvinfo : EIATTR_EXIT_INSTR_OFFSETS
	.align		4
        /*0174*/ 	.byte	0x04, 0x1c
        /*0176*/ 	.short	(.L_172 - .L_171)


	//   ....[0]....
.L_171:
        /*0178*/ 	.word	0x000000a0


	//   ....[1]....
        /*017c*/ 	.word	0x000000e0


	//   ....[2]....
        /*0180*/ 	.word	0x00002600


	//   ....[3]....
        /*0184*/ 	.word	0x00002650


	//----- nvinfo : EIATTR_MAX_THREADS
	.align		4
.L_172:
        /*0188*/ 	.byte	0x04, 0x05
        /*018a*/ 	.short	(.L_174 - .L_173)
.L_173:
        /*018c*/ 	.word	0x00000200
        /*0190*/ 	.word	0x00000001
        /*0194*/ 	.word	0x00000001


	//----- nvinfo : EIATTR_CRS_STACK_SIZE
	.align		4
.L_174:
        /*0198*/ 	.byte	0x04, 0x1e
        /*019a*/ 	.short	(.L_176 - .L_175)
.L_175:
        /*019c*/ 	.word	0x00000000


	//----- nvinfo : EIATTR_CBANK_PARAM_SIZE
	.align		4
.L_176:
        /*01a0*/ 	.byte	0x03, 0x19
        /*01a2*/ 	.short	0x0029


	//----- nvinfo : EIATTR_PARAM_CBANK
	.align		4
        /*01a4*/ 	.byte	0x04, 0x0a
        /*01a6*/ 	.short	(.L_178 - .L_177)
	.align		4
.L_177:
        /*01a8*/ 	.word	index@(.nv.constant0._ZN3cub18CUB_300001_SM_10006detail6reduce28DeviceReduceSingleTileKernelINS2_10policy_hubIdyN4cuda3std3__44plusIdEEE10Policy1000EN6thrust24THRUST_300001_SM_1000_NS6detail15normal_iteratorINSD_10device_ptrIdEEEEPdyS9_dd6squareIdEEEvT0_T1_T2_T3_T4_T6_)
        /*01ac*/ 	.short	0x0380
        /*01ae*/ 	.short	0x0029


	//----- nvinfo : EIATTR_SW_WAR
	.align		4
.L_178:
        /*01b0*/ 	.byte	0x04, 0x36
        /*01b2*/ 	.short	(.L_180 - .L_179)
.L_179:
        /*01b4*/ 	.word	0x00000008
.L_180:


//--------------------- .nv.info._ZN3cub18CUB_300001_SM_10006detail6reduce28DeviceReduceSingleTileKernelINS2_10policy_hubIdjN4cuda3std3__44plusIdEEE10Policy1000EPdSC_iS9_ddNS7_10__identityEEEvT0_T1_T2_T3_T4_T6_ --------------------------
	.section	.nv.info._ZN3cub18CUB_300001_SM_10006detail6reduce28DeviceReduceSingleTileKernelINS2_10policy_hubIdjN4cuda3std3__44plusIdEEE10Policy1000EPdSC_iS9_ddNS7_10__identityEEEvT0_T1_T2_T3_T4_T6_,"",@"SHT_CUDA_INFO"
	.sectionflags	@""
	.align	4


	//----- nvinfo : EIATTR_CUDA_API_VERSION
	.align		4
        /*0000*/ 	.byte	0x04, 0x37
        /*0002*/ 	.short	(.L_182 - .L_181)
.L_181:
        /*0004*/ 	.word	0x00000082


	//----- nvinfo : EIATTR_KPARAM_INFO
	.align		4
.L_182:
        /*0008*/ 	.byte	0x04, 0x17
        /*000a*/ 	.short	(.L_184 - .L_183)
.L_183:
        /*000c*/ 	.word	0x00000000
        /*0010*/ 	.short	0x0005
        /*0012*/ 	.short	0x0020
        /*0014*/ 	.byte	0x00, 0xf0, 0x05, 0x00


	//----- nvinfo : EIATTR_KPARAM_INFO
	.align		4
.L_184:
        /*0018*/ 	.byte	0x04, 0x17
        /*001a*/ 	.short	(.L_186 - .L_185)
.L_185:
        /*001c*/ 	.word	0x00000000
        /*0020*/ 	.short	0x0004
        /*0022*/ 	.short	0x0018
        /*0024*/ 	.byte	0x00, 0xf0, 0x21, 0x00


	//----- nvinfo : EIATTR_KPARAM_INFO
	.align		4
.L_186:
        /*0028*/ 	.byte	0x04, 0x17
        /*002a*/ 	.short	(.L_188 - .L_187)
.L_187:
        /*002c*/ 	.word	0x00000000
        /*0030*/ 	.short	0x0003
        /*0032*/ 	.short	0x0014
        /*0034*/ 	.byte	0x00, 0xf0, 0x05, 0x00


	//----- nvinfo : EIATTR_KPARAM_INFO
	.align		4
.L_188:
        /*0038*/ 	.byte	0x04, 0x17
        /*003a*/ 	.short	(.L_190 - .L_189)
.L_189:
        /*003c*/ 	.word	0x00000000
        /*0040*/ 	.short	0x0002
        /*0042*/ 	.short	0x0010
        /*0044*/ 	.byte	0x00, 0xf0, 0x11, 0x00


	//----- nvinfo : EIATTR_KPARAM_INFO
	.align		4
.L_190:
        /*0048*/ 	.byte	0x04, 0x17
        /*004a*/ 	.short	(.L_192 - .L_191)
.L_191:
        /*004c*/ 	.word	0x00000000
        /*0050*/ 	.short	0x0001
        /*0052*/ 	.short	0x0008
        /*0054*/ 	.byte	0x00, 0xf5, 0x21, 0x00


	//----- nvinfo : EIATTR_KPARAM_INFO
	.align		4
.L_192:
        /*0058*/ 	.byte	0x04, 0x17
        /*005a*/ 	.short	(.L_194 - .L_193)
.L_193:
        /*005c*/ 	.word	0x00000000
        /*0060*/ 	.short	0x0000
        /*0062*/ 	.short	0x0000
        /*0064*/ 	.byte	0x00, 0xf5, 0x21, 0x00


	//----- nvinfo : EIATTR_SPARSE_MMA_MASK
	.align		4
.L_194:
        /*0068*/ 	.byte	0x03, 0x50
        /*006a*/ 	.short	0x0000


	//----- nvinfo : EIATTR_MAXREG_COUNT
	.align		4
        /*006c*/ 	.byte	0x03, 0x1b
        /*006e*/ 	.short	0x0060


	//----- nvinfo : EIATTR_NUM_BARRIERS
	.align		4
        /*0070*/ 	.byte	0x02, 0x4c
        /*0072*/ 	.byte	0x01
	.zero		1


	//----- nvinfo : EIATTR_MERCURY_ISA_VERSION
	.align		4
        /*0074*/ 	.byte	0x03, 0x5f
        /*0076*/ 	.short	0x0101


	//----- nvinfo : EIATTR_COOP_GROUP_MASK_REGIDS
	.align		4
        /*0078*/ 	.byte	0x04, 0x29
        /*007a*/ 	.short	(.L_196 - .L_195)


	//   ....[0]....
.L_195:
        /*007c*/ 	.word	0xffffffff


	//   ....[1]....
        /*0080*/ 	.word	0xffffffff


	//   ....[2]....
        /*0084*/ 	.word	0xffffffff


	//   ....[3]....
        /*0088*/ 	.word	0xffffffff


	//   ....[4]....
        /*008c*/ 	.word	0xffffffff


	//   ....[5]....
        /*0090*/ 	.word	0xffffffff


	//   ....[6]....
        /*0094*/ 	.word	0xffffffff


	//   ....[7]....
        /*0098*/ 	.word	0xffffffff


	//   ....[8]....
        /*009c*/ 	.word	0xffffffff


	//   ....[9]....
        /*00a0*/ 	.word	0xffffffff


	//   ....[10]....
        /*00a4*/ 	.word	0xffffffff


	//   ....[11]....
        /*00a8*/ 	.word	0xffffffff


	//   ....[12]....
        /*00ac*/ 	.word	0xffffffff


	//   ....[13]....
        /*00b0*/ 	.word	0xffffffff


	//   ....[14]....
        /*00b4*/ 	.word	0xffffffff


	//   ....[15]....
        /*00b8*/ 	.word	0xffffffff


	//   ....[16]....
        /*00bc*/ 	.word	0xffffffff


	//   ....[17]....
        /*00c0*/ 	.word	0xffffffff


	//   ....[18]....
        /*00c4*/ 	.word	0xffffffff


	//   ....[19]....
        /*00c8*/ 	.word	0xffffffff


	//   ....[20]....
        /*00cc*/ 	.word	0xffffffff


	//   ....[21]....
        /*00d0*/ 	.word	0xffffffff


	//   ....[22]....
        /*00d4*/ 	.word	0xffffffff


	//   ....[23]....
        /*00d8*/ 	.word	0xffffffff


	//   ....[24]....
        /*00dc*/ 	.word	0xffffffff


	//   ....[25]....
        /*00e0*/ 	.word	0xffffffff


	//   ....[26]....
        /*00e4*/ 	.word	0xffffffff


	//   ....[27]....
        /*00e8*/ 	.word	0xffffffff


	//   ....[28]....
        /*00ec*/ 	.word	0xffffffff


	//   ....[29]....
        /*00f0*/ 	.word	0xffffffff


	//----- nvinfo : EIATTR_COOP_GROUP_INSTR_OFFSETS
	.align		4
.L_196:
        /*00f4*/ 	.byte	0x04, 0x28
        /*00f6*/ 	.short	(.L_198 - .L_197)


	//   ....[0]....
.L_197:
        /*00f8*/ 	.word	0x00000980


	//   ....[1]....
        /*00fc*/ 	.word	0x00000990


	//   ....[2]....
        /*0100*/ 	.word	0x00000a00


	//   ....[3]....
        /*0104*/ 	.word	0x00000a30


	//   ....[4]....
        /*0108*/ 	.word	0x00000aa0


	//   ....[5]....
        /*010c*/ 	.word	0x00000ab0


	//   ....[6]....
        /*0110*/ 	.word	0x00000b00


	//   ....[7]....
        /*0114*/ 	.word	0x00000b10


	//   ....[8]....
        /*0118*/ 	.word	0x00000b60


	//   ....[9]....
        /*011c*/ 	.word	0x00000b80


	//   ....[10]....
        /*0120*/ 	.word	0x00000e90


	//   ....[11]....
        /*0124*/ 	.word	0x00000ea0


	//   ....[12]....
        /*0128*/ 	.word	0x00000f30


	//   ....[13]....
        /*012c*/ 	.word	0x00000f50


	//   ....[14]....
        /*0130*/ 	.word	0x00000fa0


	//   ....[15]....
        /*0134*/ 	.word	0x00000fc0


	//   ....[16]....
        /*0138*/ 	.word	0x00001010


	//   ....[17]....
        /*013c*/ 	.word	0x00001040


	//   ....[18]....
        /*0140*/ 	.word	0x000010a0


	//   ....[19]....
        /*0144*/ 	.word	0x000010d0


	//   ....[20]....
        /*0148*/ 	.word	0x000022b0


	//   ....[21]....
        /*014c*/ 	.word	0x000022c0


	//   ....[22]....
        /*0150*/ 	.word	0x00002330


	//   ....[23]....
        /*0154*/ 	.word	0x00002340


	//   ....[24]....
        /*0158*/ 	.word	0x000023a0


	//   ....[25]....
        /*015c*/ 	.word	0x000023d0


	//   ....[26]....
        /*0160*/ 	.word	0x00002450


	//   ....[27]....
        /*0164*/ 	.word	0x00002460


	//   ....[28]....
        /*0168*/ 	.word	0x000024b0


	//   ....[29]....
        /*016c*/ 	.word	0x000024c0


	//----- nvinfo : EIATTR_VRC_CTA_INIT_COUNT
	.align		4
.L_198:
        /*0170*/ 	.byte	0x02, 0x4a
	.zero		1
	.zero		1


	//----- nvinfo : EIATTR_EXIT_INSTR_OFFSETS
	.align		4
        /*0174*/ 	.byte	0x04, 0x1c
        /*0176*/ 	.short	(.L_200 - .L_199)


	//   ....[0]....
.L_199:
        /*0178*/ 	.word	0x00000080


	//   ....[1]....
        /*017c*/ 	.word	0x000000c0


	//   ....[2]....
        /*0180*/ 	.word	0x00002750


	//   ....[3]....
        /*0184*/ 	.word	0x000027a0


	//----- nvinfo : EIATTR_MAX_THREADS
	.align		4
.L_200:
        /*0188*/ 	.byte	0x04, 0x05
        /*018a*/ 	.short	(.L_202 - .L_201)
.L_201:
        /*018c*/ 	.word	0x00000280
        /*0190*/ 	.word	0x00000001
        /*0194*/ 	.word	0x00000001


	//----- nvinfo : EIATTR_CRS_STACK_SIZE
	.align		4
.L_202:
        /*0198*/ 	.byte	0x04, 0x1e
        /*019a*/ 	.short	(.L_204 - .L_203)
.L_203:
        /*019c*/ 	.word	0x00000000


	//----- nvinfo : EIATTR_CBANK_PARAM_SIZE
	.align		4
.L_204:
        /*01a0*/ 	.byte	0x03, 0x19
        /*01a2*/ 	.short	0x0021


	//----- nvinfo : EIATTR_PARAM_CBANK
	.align		4
        /*01a4*/ 	.byte	0x04, 0x0a
        /*01a6*/ 	.short	(.L_206 - .L_205)
	.align		4
.L_205:
        /*01a8*/ 	.word	index@(.nv.constant0._ZN3cub18CUB_300001_SM_10006detail6reduce28DeviceReduceSingleTileKernelINS2_10policy_hubIdjN4cuda3std3__44plusIdEEE10Policy1000EPdSC_iS9_ddNS7_10__identityEEEvT0_T1_T2_T3_T4_T6_)
        /*01ac*/ 	.short	0x0380
        /*01ae*/ 	.short	0x0021


	//----- nvinfo : EIATTR_SW_WAR
	.align		4
.L_206:
        /*01b0*/ 	.byte	0x04, 0x36
        /*01b2*/ 	.short	(.L_208 - .L_207)
.L_207:
        /*01b4*/ 	.word	0x00000008
.L_208:


//--------------------- .nv.info._ZN3cub18CUB_300001_SM_10006detail6reduce18DeviceReduceKernelINS2_10policy_hubIdjN4cuda3std3__44plusIdEEE10Policy1000EN6thrust24THRUST_300001_SM_1000_NS6detail15normal_iteratorINSD_10device_ptrIdEEEEjS9_d6squareIdEEEvT0_PT3_T1_NS0_13GridEvenShareISO_EET2_T4_ --------------------------
	.section	.nv.info._ZN3cub18CUB_300001_SM_10006detail6reduce18DeviceReduceKernelINS2_10policy_hubIdjN4cuda3std3__44plusIdEEE10Policy1000EN6thrust24THRUST_300001_SM_1000_NS6detail15normal_iteratorINSD_10device_ptrIdEEEEjS9_d6squareIdEEEvT0_PT3_T1_NS0_13GridEvenShareISO_EET2_T4_,"",@"SHT_CUDA_INFO"
	.sectionflags	@""
	.align	4


	//----- nvinfo : EIATTR_CUDA_API_VERSION
	.align		4
        /*0000*/ 	.byte	0x04, 0x37
        /*0002*/ 	.short	(.L_210 - .L_209)
.L_209:
        /*0004*/ 	.word	0x00000082


	//----- nvinfo : EIATTR_KPARAM_INFO
	.align		4
.L_210:
        /*0008*/ 	.byte	0x04, 0x17
        /*000a*/ 	.short	(.L_212 - .L_211)
.L_211:
        /*000c*/ 	.word	0x00000000
        /*0010*/ 	.short	0x0005
        /*0012*/ 	.short	0x003d
        /*0014*/ 	.byte	0x00, 0xf0, 0x05, 0x00


	//----- nvinfo : EIATTR_KPARAM_INFO
	.align		4
.L_212:
        /*0018*/ 	.byte	0x04, 0x17
        /*001a*/ 	.short	(.L_214 - .L_213)
.L_213:
        /*001c*/ 	.word	0x00000000
        /*0020*/ 	.short	0x0004
        /*0022*/ 	.short	0x003c
        /*0024*/ 	.byte	0x00, 0xf0, 0x05, 0x00


	//----- nvinfo : EIATTR_KPARAM_INFO
	.align		4
.L_214:
        /*0028*/ 	.byte	0x04, 0x17
        /*002a*/ 	.short	(.L_216 - .L_215)
.L_215:
        /*002c*/ 	.word	0x00000000
        /*0030*/ 	.short	0x0003
        /*0032*/ 	.short	0x0014
        /*0034*/ 	.byte	0x00, 0xf0, 0xa1, 0x00


	//----- nvinfo : EIATTR_KPARAM_INFO
	.align		4
.L_216:
        /*0038*/ 	.byte	0x04, 0x17
        /*003a*/ 	.short	(.L_218 - .L_217)
.L_217:
        /*003c*/ 	.word	0x00000000
        /*0040*/ 	.short	0x0002
        /*0042*/ 	.short	0x0010
        /*0044*/ 	.byte	0x00, 0xf0, 0x11, 0x00


	//----- nvinfo : EIATTR_KPARAM_INFO
	.align		4
.L_218:
        /*0048*/ 	.byte	0x04, 0x17
        /*004a*/ 	.short	(.L_220 - .L_219)
.L_219:
        /*004c*/ 	.word	0x00000000
        /*0050*/ 	.short	0x0001
        /*0052*/ 	.short	0x0008
        /*0054*/ 	.byte	0x00, 0xf5, 0x21, 0x00


	//----- nvinfo : EIATTR_KPARAM_INFO
	.align		4
.L_220:
        /*0058*/ 	.byte	0x04, 0x17
        /*005a*/ 	.short	(.L_222 - .L_221)
.L_221:
        /*005c*/ 	.word	0x00000000
        /*0060*/ 	.short	0x0000
        /*0062*/ 	.short	0x0000
        /*0064*/ 	.byte	0x00, 0xf0, 0x21, 0x00


	//----- nvinfo : EIATTR_SPARSE_MMA_MASK
	.align		4
.L_222:
        /*0068*/ 	.byte	0x03, 0x50
        /*006a*/ 	.short	0x0000


	//----- nvinfo : EIATTR_MAXREG_COUNT
	.align		4
        /*006c*/ 	.byte	0x03, 0x1b
        /*006e*/ 	.short	0x0060


	//----- nvinfo : EIATTR_NUM_BARRIERS
	.align		4
        /*0070*/ 	.byte	0x02, 0x4c
        /*0072*/ 	.byte	0x01
	.zero		1


	//----- nvinfo : EIATTR_MERCURY_ISA_VERSION
	.align		4
        /*0074*/ 	.byte	0x03, 0x5f
        /*0076*/ 	.short	0x0101


	//----- nvinfo : EIATTR_COOP_GROUP_MASK_REGIDS
	.align		4
        /*0078*/ 	.byte	0x04, 0x29
        /*007a*/ 	.short	(.L_224 - .L_223)


	//   ....[0]....
.L_223:
        /*007c*/ 	.word	0xffffffff


	//   ....[1]....
        /*0080*/ 	.word	0xffffffff


	//   ....[2]....
        /*0084*/ 	.word	0xffffffff


	//   ....[3]....
        /*0088*/ 	.word	0xffffffff


	//   ....[4]....
        /*008c*/ 	.word	0xffffffff


	//   ....[5]....
        /*0090*/ 	.word	0xffffffff


	//   ....[6]....
        /*0094*/ 	.word	0xffffffff


	//   ....[7]....
        /*0098*/ 	.word	0xffffffff


	//   ....[8]....
        /*009c*/ 	.word	0xffffffff


	//   ....[9]....
        /*00a0*/ 	.word	0xffffffff


	//   ....[10]....
        /*00a4*/ 	.word	0xffffffff


	//   ....[11]....
        /*00a8*/ 	.word	0xffffffff


	//   ....[12]....
        /*00ac*/ 	.word	0xffffffff


	//   ....[13]....
        /*00b0*/ 	.word	0xffffffff


	//   ....[14]....
        /*00b4*/ 	.word	0xffffffff


	//   ....[15]....
        /*00b8*/ 	.word	0xffffffff


	//   ....[16]....
        /*00bc*/ 	.word	0xffffffff


	//   ....[17]....
        /*00c0*/ 	.word	0xffffffff


	//   ....[18]....
        /*00c4*/ 	.word	0xffffffff


	//   ....[19]....
        /*00c8*/ 	.word	0xffffffff


	//   ....[20]....
        /*00cc*/ 	.word	0xffffffff


	//   ....[21]....
        /*00d0*/ 	.word	0xffffffff


	//   ....[22]....
        /*00d4*/ 	.word	0xffffffff


	//   ....[23]....
        /*00d8*/ 	.word	0xffffffff


	//   ....[24]....
        /*00dc*/ 	.word	0xffffffff


	//   ....[25]....
        /*00e0*/ 	.word	0xffffffff


	//   ....[26]....
        /*00e4*/ 	.word	0xffffffff


	//   ....[27]....
        /*00e8*/ 	.word	0xffffffff


	//   ....[28]....
        /*00ec*/ 	.word	0xffffffff


	//   ....[29]....
        /*00f0*/ 	.word	0xffffffff


	//----- nvinfo : EIATTR_COOP_GROUP_INSTR_OFFSETS
	.align		4
.L_224:
        /*00f4*/ 	.byte	0x04, 0x28
        /*00f6*/ 	.short	(.L_226 - .L_225)


	//   ....[0]....
.L_225:
        /*00f8*/ 	.word	0x00000c10


	//   ....[1]....
        /*00fc*/ 	.word	0x00000c20


	//   ....[2]....
        /*0100*/ 	.word	0x00000c90


	//   ....[3]....
        /*0104*/ 	.word	0x00000ca0


	//   ....[4]....
        /*0108*/ 	.word	0x00000d00


	//   ....[5]....
        /*010c*/ 	.word	0x00000d10


	//   ....[6]....
        /*0110*/ 	.word	0x00000d60


	//   ....[7]....
        /*0114*/ 	.word	0x00000d80


	//   ....[8]....
        /*0118*/ 	.word	0x00000de0


	//   ....[9]....
        /*011c*/ 	.word	0x00000e10


	//   ....[10]....
        /*0120*/ 	.word	0x00001120


	//   ....[11]....
        /*0124*/ 	.word	0x00001130


	//   ....[12]....
        /*0128*/ 	.word	0x000011a0


	//   ....[13]....
        /*012c*/ 	.word	0x000011c0


	//   ....[14]....
        /*0130*/ 	.word	0x00001210


	//   ....[15]....
        /*0134*/ 	.word	0x00001230


	//   ....[16]....
        /*0138*/ 	.word	0x00001290


	//   ....[17]....
        /*013c*/ 	.word	0x000012b0


	//   ....[18]....
        /*0140*/ 	.word	0x00001330


	//   ....[19]....
        /*0144*/ 	.word	0x00001360


	//   ....[20]....
        /*0148*/ 	.word	0x000028e0


	//   ....[21]....
        /*014c*/ 	.word	0x000028f0


	//   ....[22]....
        /*0150*/ 	.word	0x00002970


	//   ....[23]....
        /*0154*/ 	.word	0x00002980


	//   ....[24]....
        /*0158*/ 	.word	0x00002a00


	//   ....[25]....
        /*015c*/ 	.word	0x00002a10


	//   ....[26]....
        /*0160*/ 	.word	0x00002a60


	//   ....[27]....
        /*0164*/ 	.word	0x00002a80


	//   ....[28]....
        /*0168*/ 	.word	0x00002af0


	//   ....[29]....
        /*016c*/ 	.word	0x00002b00


	//----- nvinfo : EIATTR_VRC_CTA_INIT_COUNT
	.align		4
.L_226:
        /*0170*/ 	.byte	0x02, 0x4a
	.zero		1
	.zero		1


	//----- nvinfo : EIATTR_EXIT_INSTR_OFFSETS
	.align		4
        /*0174*/ 	.byte	0x04, 0x1c
        /*0176*/ 	.short	(.L_228 - .L_227)


	//   ....[0]....
.L_227:
        /*0178*/ 	.word	0x00002db0


	//   ....[1]....
        /*017c*/ 	.word	0x00002df0


	//----- nvinfo : EIATTR_MAX_THREADS
	.align		4
.L_228:
        /*0180*/ 	.byte	0x04, 0x05
        /*0182*/ 	.short	(.L_230 - .L_229)
.L_229:
        /*0184*/ 	.word	0x00000280
        /*0188*/ 	.word	0x00000001
        /*018c*/ 	.word	0x00000001


	//----- nvinfo : EIATTR_CRS_STACK_SIZE
	.align		4
.L_230:
        /*0190*/ 	.byte	0x04, 0x1e
        /*0192*/ 	.short	(.L_232 - .L_231)
.L_231:
        /*0194*/ 	.word	0x00000000


	//----- nvinfo : EIATTR_CBANK_PARAM_SIZE
	.align		4
.L_232:
        /*0198*/ 	.byte	0x03, 0x19
        /*019a*/ 	.short	0x003e


	//----- nvinfo : EIATTR_PARAM_CBANK
	.align		4
        /*019c*/ 	.byte	0x04, 0x0a
        /*019e*/ 	.short	(.L_234 - .L_233)
	.align		4
.L_233:
        /*01a0*/ 	.word	index@(.nv.constant0._ZN3cub18CUB_300001_SM_10006detail6reduce18DeviceReduceKernelINS2_10policy_hubIdjN4cuda3std3__44plusIdEEE10Policy1000EN6thrust24THRUST_300001_SM_1000_NS6detail15normal_iteratorINSD_10device_ptrIdEEEEjS9_d6squareIdEEEvT0_PT3_T1_NS0_13GridEvenShareISO_EET2_T4_)
        /*01a4*/ 	.short	0x0380
        /*01a6*/ 	.short	0x003e


	//----- nvinfo : EIATTR_SW_WAR
	.align		4
.L_234:
        /*01a8*/ 	.byte	0x04, 0x36
        /*01aa*/ 	.short	(.L_236 - .L_235)
.L_235:
        /*01ac*/ 	.word	0x00000008
.L_236:


//--------------------- .nv.info._ZN3cub18CUB_300001_SM_10006detail6reduce28DeviceReduceSingleTileKernelINS2_10policy_hubIdjN4cuda3std3__44plusIdEEE10Policy1000EN6thrust24THRUST_300001_SM_1000_NS6detail15normal_iteratorINSD_10device_ptrIdEEEEPdjS9_dd6squareIdEEEvT0_T1_T2_T3_T4_T6_ --------------------------
	.section	.nv.info._ZN3cub18CUB_300001_SM_10006detail6reduce28DeviceReduceSingleTileKernelINS2_10policy_hubIdjN4cuda3std3__44plusIdEEE10Policy1000EN6thrust24THRUST_300001_SM_1000_NS6detail15normal_iteratorINSD_10device_ptrIdEEEEPdjS9_dd6squareIdEEEvT0_T1_T2_T3_T4_T6_,"",@"SHT_CUDA_INFO"
	.sectionflags	@""
	.align	4


	//----- nvinfo : EIATTR_CUDA_API_VERSION
	.align		4
        /*0000*/ 	.byte	0x04, 0x37
        /*0002*/ 	.short	(.L_238 - .L_237)
.L_237:
        /*0004*/ 	.word	0x00000082


	//----- nvinfo : EIATTR_KPARAM_INFO
	.align		4
.L_238:
        /*0008*/ 	.byte	0x04, 0x17
        /*000a*/ 	.short	(.L_240 - .L_239)
.L_239:
        /*000c*/ 	.word	0x00000000
        /*0010*/ 	.short	0x0005
        /*0012*/ 	.short	0x0020
        /*0014*/ 	.byte	0x00, 0xf0, 0x05, 0x00


	//----- nvinfo : EIATTR_KPARAM_INFO
	.align		4
.L_240:
        /*0018*/ 	.byte	0x04, 0x17
        /*001a*/ 	.short	(.L_242 - .L_241)
.L_241:
        /*001c*/ 	.word	0x00000000
        /*0020*/ 	.short	0x0004
        /*0022*/ 	.short	0x0018
        /*0024*/ 	.byte	0x00, 0xf0, 0x21, 0x00


	//----- nvinfo : EIATTR_KPARAM_INFO
	.align		4
.L_242:
        /*0028*/ 	.byte	0x04, 0x17
        /*002a*/ 	.short	(.L_244 - .L_243)
.L_243:
        /*002c*/ 	.word	0x00000000
        /*0030*/ 	.short	0x0003
        /*0032*/ 	.short	0x0014
        /*0034*/ 	.byte	0x00, 0xf0, 0x05, 0x00


	//----- nvinfo : EIATTR_KPARAM_INFO
	.align		4
.L_244:
        /*0038*/ 	.byte	0x04, 0x17
        /*003a*/ 	.short	(.L_246 - .L_245)
.L_245:
        /*003c*/ 	.word	0x00000000
        /*0040*/ 	.short	0x0002
        /*0042*/ 	.short	0x0010
        /*0044*/ 	.byte	0x00, 0xf0, 0x11, 0x00


	//----- nvinfo : EIATTR_KPARAM_INFO
	.align		4
.L_246:
        /*0048*/ 	.byte	0x04, 0x17
        /*004a*/ 	.short	(.L_248 - .L_247)
.L_247:
        /*004c*/ 	.word	0x00000000
        /*0050*/ 	.short	0x0001
        /*0052*/ 	.short	0x0008
        /*0054*/ 	.byte	0x00, 0xf5, 0x21, 0x00


	//----- nvinfo : EIATTR_KPARAM_INFO
	.align		4
.L_248:
        /*0058*/ 	.byte	0x04, 0x17
        /*005a*/ 	.short	(.L_250 - .L_249)
.L_249:
        /*005c*/ 	.word	0x00000000
        /*0060*/ 	.short	0x0000
        /*0062*/ 	.short	0x0000
        /*0064*/ 	.byte	0x00, 0xf0, 0x21, 0x00


	//----- nvinfo : EIATTR_SPARSE_MMA_MASK
	.align		4
.L_250:
        /*0068*/ 	.byte	0x03, 0x50
        /*006a*/ 	.short	0x0000


	//----- nvinfo : EIATTR_MAXREG_COUNT
	.align		4
        /*006c*/ 	.byte	0x03, 0x1b
        /*006e*/ 	.short	0x0060


	//----- nvinfo : EIATTR_NUM_BARRIERS
	.align		4
        /*0070*/ 	.byte	0x02, 0x4c
        /*0072*/ 	.byte	0x01
	.zero		1


	//----- nvinfo : EIATTR_MERCURY_ISA_VERSION
	.align		4
        /*0074*/ 	.byte	0x03, 0x5f
        /*0076*/ 	.short	0x0101


	//----- nvinfo : EIATTR_COOP_GROUP_MASK_REGIDS
	.align		4
        /*0078*/ 	.byte	0x04, 0x29
        /*007a*/ 	.short	(.L_252 - .L_251)


	//   ....[0]....
.L_251:
        /*007c*/ 	.word	0xffffffff


	//   ....[1]....
        /*0080*/ 	.word	0xffffffff


	//   ....[2]....
        /*0084*/ 	.word	0xffffffff


	//   ....[3]....
        /*0088*/ 	.word	0xffffffff


	//   ....[4]....
        /*008c*/ 	.word	0xffffffff


	//   ....[5]....
        /*0090*/ 	.word	0xffffffff


	//   ....[6]....
        /*0094*/ 	.word	0xffffffff


	//   ....[7]....
        /*0098*/ 	.word	0xffffffff


	//   ....[8]....
        /*009c*/ 	.word	0xffffffff


	//   ....[9]....
        /*00a0*/ 	.word	0xffffffff


	//   ....[10]....
        /*00a4*/ 	.word	0xffffffff


	//   ....[11]....
        /*00a8*/ 	.word	0xffffffff


	//   ....[12]....
        /*00ac*/ 	.word	0xffffffff


	//   ....[13]....
        /*00b0*/ 	.word	0xffffffff


	//   ....[14]....
        /*00b4*/ 	.word	0xffffffff


	//   ....[15]....
        /*00b8*/ 	.word	0xffffffff


	//   ....[16]....
        /*00bc*/ 	.word	0xffffffff


	//   ....[17]....
        /*00c0*/ 	.word	0xffffffff


	//   ....[18]....
        /*00c4*/ 	.word	0xffffffff


	//   ....[19]....
        /*00c8*/ 	.word	0xffffffff


	//   ....[20]....
        /*00cc*/ 	.word	0xffffffff


	//   ....[21]....
        /*00d0*/ 	.word	0xffffffff


	//   ....[22]....
        /*00d4*/ 	.word	0xffffffff


	//   ....[23]....
        /*00d8*/ 	.word	0xffffffff


	//   ....[24]....
        /*00dc*/ 	.word	0xffffffff


	//   ....[25]....
        /*00e0*/ 	.word	0xffffffff


	//   ....[26]....
        /*00e4*/ 	.word	0xffffffff


	//   ....[27]....
        /*00e8*/ 	.word	0xffffffff


	//   ....[28]....
        /*00ec*/ 	.word	0xffffffff


	//   ....[29]....
        /*00f0*/ 	.word	0xffffffff


	//----- nvinfo : EIATTR_COOP_GROUP_INSTR_OFFSETS
	.align		4
.L_252:
        /*00f4*/ 	.byte	0x04, 0x28
        /*00f6*/ 	.short	(.L_254 - .L_253)


	//   ....[0]....
.L_253:
        /*00f8*/ 	.word	0x00000940


	//   ....[1]....
        /*00fc*/ 	.word	0x00000950


	//   ....[2]....
        /*0100*/ 	.word	0x000009c0


	//   ....[3]....
        /*0104*/ 	.word	0x000009f0


	//   ....[4]....
        /*0108*/ 	.word	0x00000a60


	//   ....[5]....
        /*010c*/ 	.word	0x00000a70


	//   ....[6]....
        /*0110*/ 	.word	0x00000ac0


	//   ....[7]....
        /*0114*/ 	.word	0x00000ae0


	//   ....[8]....
        /*0118*/ 	.word	0x00000b40


	//   ....[9]....
        /*011c*/ 	.word	0x00000b50


	//   ....[10]....
        /*0120*/ 	.word	0x00000e50


	//   ....[11]....
        /*0124*/ 	.word	0x00000e60


	//   ....[12]....
        /*0128*/ 	.word	0x00000ee0


	//   ....[13]....
        /*012c*/ 	.word	0x00000f00


	//   ....[14]....
        /*0130*/ 	.word	0x00000f50


	//   ....[15]....
        /*0134*/ 	.word	0x00000f70


	//   ....[16]....
        /*0138*/ 	.word	0x00000fe0


	//   ....[17]....
        /*013c*/ 	.word	0x00000ff0


	//   ....[18]....
        /*0140*/ 	.word	0x00001040


	//   ....[19]....
        /*0144*/ 	.word	0x00001070


	//   ....[20]....
        /*0148*/ 	.word	0x00002470


	//   ....[21]....
        /*014c*/ 	.word	0x00002480


	//   ....[22]....
        /*0150*/ 	.word	0x000024f0


	//   ....[23]....
        /*0154*/ 	.word	0x00002500


	//   ....[24]....
        /*0158*/ 	.word	0x00002560


	//   ....[25]....
        /*015c*/ 	.word	0x00002570


	//   ....[26]....
        /*0160*/ 	.word	0x000025c0


	//   ....[27]....
        /*0164*/ 	.word	0x000025f0


	//   ....[28]....
        /*0168*/ 	.word	0x00002670


	//   ....[29]....
        /*016c*/ 	.word	0x00002680


	//----- nvinfo : EIATTR_VRC_CTA_INIT_COUNT
	.align		4
.L_254:
        /*0170*/ 	.byte	0x02, 0x4a
	.zero		1
	.zero		1


	//----- nvinfo : EIATTR_EXIT_INSTR_OFFSETS
	.align		4
        /*0174*/ 	.byte	0x04, 0x1c
        /*0176*/ 	.short	(.L_256 - .L_255)


	//   ....[0]....
.L_255:
        /*0178*/ 	.word	0x00000080


	//   ....[1]....
        /*017c*/ 	.word	0x000000c0


	//   ....[2]....
        /*0180*/ 	.word	0x00002910


	//   ....[3]....
        /*0184*/ 	.word	0x00002960


	//----- nvinfo : EIATTR_MAX_THREADS
	.align		4
.L_256:
        /*0188*/ 	.byte	0x04, 0x05
        /*018a*/ 	.short	(.L_258 - .L_257)
.L_257:
        /*018c*/ 	.word	0x00000280
        /*0190*/ 	.word	0x00000001
        /*0194*/ 	.word	0x00000001


	//----- nvinfo : EIATTR_CRS_STACK_SIZE
	.align		4
.L_258:
        /*0198*/ 	.byte	0x04, 0x1e
        /*019a*/ 	.short	(.L_260 - .L_259)
.L_259:
        /*019c*/ 	.word	0x00000000


	//----- nvinfo : EIATTR_CBANK_PARAM_SIZE
	.align		4
.L_260:
        /*01a0*/ 	.byte	0x03, 0x19
        /*01a2*/ 	.short	0x0021


	//----- nvinfo : EIATTR_PARAM_CBANK
	.align		4
        /*01a4*/ 	.byte	0x04, 0x0a
        /*01a6*/ 	.short	(.L_262 - .L_261)
	.align		4
.L_261:
        /*01a8*/ 	.word	index@(.nv.constant0._ZN3cub18CUB_300001_SM_10006detail6reduce28DeviceReduceSingleTileKernelINS2_10policy_hubIdjN4cuda3std3__44plusIdEEE10Policy1000EN6thrust24THRUST_300001_SM_1000_NS6detail15normal_iteratorINSD_10device_ptrIdEEEEPdjS9_dd6squareIdEEEvT0_T1_T2_T3_T4_T6_)
        /*01ac*/ 	.short	0x0380
        /*01ae*/ 	.short	0x0021


	//----- nvinfo : EIATTR_SW_WAR
	.align		4
.L_262:
        /*01b0*/ 	.byte	0x04, 0x36
        /*01b2*/ 	.short	(.L_264 - .L_263)
.L_263:
        /*01b4*/ 	.word	0x00000008
.L_264:


//--------------------- .nv.info._ZN3cub18CUB_300001_SM_10006detail8for_each13static_kernelINS2_12policy_hub_t12policy_500_tEmN6thrust24THRUST_300001_SM_1000_NS8cuda_cub20__uninitialized_fill7functorINS7_10device_ptrIdEEdEEEEvT0_T1_ --------------------------
	.section	.nv.info._ZN3cub18CUB_300001_SM_10006detail8for_each13static_kernelINS2_12policy_hub_t12policy_500_tEmN6thrust24THRUST_300001_SM_1000_NS8cuda_cub20__uninitialized_fill7functorINS7_10device_ptrIdEEdEEEEvT0_T1_,"",@"SHT_CUDA_INFO"
	.sectionflags	@""
	.align	4


	//----- nvinfo : EIATTR_CUDA_API_VERSION
	.align		4
        /*0000*/ 	.byte	0x04, 0x37
        /*0002*/ 	.short	(.L_266 - .L_265)
.L_265:
        /*0004*/ 	.word	0x00000082


	//----- nvinfo : EIATTR_KPARAM_INFO
	.align		4
.L_266:
        /*0008*/ 	.byte	0x04, 0x17
        /*000a*/ 	.short	(.L_268 - .L_267)
.L_267:
        /*000c*/ 	.word	0x00000000
        /*0010*/ 	.short	0x0001
        /*0012*/ 	.short	0x0008
        /*0014*/ 	.byte	0x00, 0xf0, 0x41, 0x00


	//----- nvinfo : EIATTR_KPARAM_INFO
	.align		4
.L_268:
        /*0018*/ 	.byte	0x04, 0x17
        /*001a*/ 	.short	(.L_270 - .L_269)
.L_269:
        /*001c*/ 	.word	0x00000000
        /*0020*/ 	.short	0x0000
        /*0022*/ 	.short	0x0000
        /*0024*/ 	.byte	0x00, 0xf0, 0x21, 0x00


	//----- nvinfo : EIATTR_SPARSE_MMA_MASK
	.align		4
.L_270:
        /*0028*/ 	.byte	0x03, 0x50
        /*002a*/ 	.short	0x0000


	//----- nvinfo : EIATTR_MAXREG_COUNT
	.align		4
        /*002c*/ 	.byte	0x03, 0x1b
        /*002e*/ 	.short	0x00ff


	//----- nvinfo : EIATTR_MERCURY_ISA_VERSION
	.align		4
        /*0030*/ 	.byte	0x03, 0x5f
        /*0032*/ 	.short	0x0101


	//----- nvinfo : EIATTR_VRC_CTA_INIT_COUNT
	.align		4
        /*0034*/ 	.byte	0x02, 0x4a
	.zero		1
	.zero		1


	//----- nvinfo : EIATTR_EXIT_INSTR_OFFSETS
	.align		4
        /*0038*/ 	.byte	0x04, 0x1c
        /*003a*/ 	.short	(.L_272 - .L_271)


	//   ....[0]....
.L_271:
        /*003c*/ 	.word	0x00000130


	//   ....[1]....
        /*0040*/ 	.word	0x00000230


	//   ....[2]....
        /*0044*/ 	.word	0x00000260


	//----- nvinfo : EIATTR_MAX_THREADS
	.align		4
.L_272:
        /*0048*/ 	.byte	0x04, 0x05
        /*004a*/ 	.short	(.L_274 - .L_273)
.L_273:
        /*004c*/ 	.word	0x00000100
        /*0050*/ 	.word	0x00000001
        /*0054*/ 	.word	0x00000001


	//----- nvinfo : EIATTR_CBANK_PARAM_SIZE
	.align		4
.L_274:
        /*0058*/ 	.byte	0x03, 0x19
        /*005a*/ 	.short	0x0018


	//----- nvinfo : EIATTR_PARAM_CBANK
	.align		4
        /*005c*/ 	.byte	0x04, 0x0a
        /*005e*/ 	.short	(.L_276 - .L_275)
	.align		4
.L_275:
        /*0060*/ 	.word	index@(.nv.constant0._ZN3cub18CUB_300001_SM_10006detail8for_each13static_kernelINS2_12policy_hub_t12policy_500_tEmN6thrust24THRUST_300001_SM_1000_NS8cuda_cub20__uninitialized_fill7functorINS7_10device_ptrIdEEdEEEEvT0_T1_)
        /*0064*/ 	.short	0x0380
        /*0066*/ 	.short	0x0018


	//----- nvinfo : EIATTR_SW_WAR
	.align		4
.L_276:
        /*0068*/ 	.byte	0x04, 0x36
        /*006a*/ 	.short	(.L_278 - .L_277)
.L_277:
        /*006c*/ 	.word	0x00000008
.L_278:


//--------------------- .nv.info._ZN3cub18CUB_300001_SM_10006detail11EmptyKernelIvEEvv --------------------------
	.section	.nv.info._ZN3cub18CUB_300001_SM_10006detail11EmptyKernelIvEEvv,"",@"SHT_CUDA_INFO"
	.sectionflags	@""
	.align	4


	//----- nvinfo : EIATTR_CUDA_API_VERSION
	.align		4
        /*0000*/ 	.byte	0x04, 0x37
        /*0002*/ 	.short	(.L_280 - .L_279)
.L_279:
        /*0004*/ 	.word	0x00000082


	//----- nvinfo : EIATTR_SPARSE_MMA_MASK
	.align		4
.L_280:
        /*0008*/ 	.byte	0x03, 0x50
        /*000a*/ 	.short	0x0000


	//----- nvinfo : EIATTR_MAXREG_COUNT
	.align		4
        /*000c*/ 	.byte	0x03, 0x1b
        /*000e*/ 	.short	0x00ff


	//----- nvinfo : EIATTR_MERCURY_ISA_VERSION
	.align		4
        /*0010*/ 	.byte	0x03, 0x5f
        /*0012*/ 	.short	0x0101


	//----- nvinfo : EIATTR_VRC_CTA_INIT_COUNT
	.align		4
        /*0014*/ 	.byte	0x02, 0x4a
	.zero		1
	.zero		1


	//----- nvinfo : EIATTR_EXIT_INSTR_OFFSETS
	.align		4
        /*0018*/ 	.byte	0x04, 0x1c
        /*001a*/ 	.short	(.L_282 - .L_281)


	//   ....[0]....
.L_281:
        /*001c*/ 	.word	0x00000010


	//----- nvinfo : EIATTR_SW_WAR
	.align		4
.L_282:
        /*0020*/ 	.byte	0x04, 0x36
        /*0022*/ 	.short	(.L_284 - .L_283)
.L_283:
        /*0024*/ 	.word	0x00000008
.L_284:


//--------------------- .nv.info._Z15computeAXKernelIdLi81ELi9ELi9ELi3EEvPT_PKS0_S3_S3_PKiS0_i --------------------------
	.section	.nv.info._Z15computeAXKernelIdLi81ELi9ELi9ELi3EEvPT_PKS0_S3_S3_PKiS0_i,"",@"SHT_CUDA_INFO"
	.sectionflags	@""
	.align	4


	//----- nvinfo : EIATTR_CUDA_API_VERSION
	.align		4
        /*0000*/ 	.byte	0x04, 0x37
        /*0002*/ 	.short	(.L_286 - .L_285)
.L_285:
        /*0004*/ 	.word	0x00000082


	//----- nvinfo : EIATTR_KPARAM_INFO
	.align		4
.L_286:
        /*0008*/ 	.byte	0x04, 0x17
        /*000a*/ 	.short	(.L_288 - .L_287)
.L_287:
        /*000c*/ 	.word	0x00000000
        /*0010*/ 	.short	0x0006
        /*0012*/ 	.short	0x0030
        /*0014*/ 	.byte	0x00, 0xf0, 0x11, 0x00


	//----- nvinfo : EIATTR_KPARAM_INFO
	.align		4
.L_288:
        /*0018*/ 	.byte	0x04, 0x17
        /*001a*/ 	.short	(.L_290 - .L_289)
.L_289:
        /*001c*/ 	.word	0x00000000
        /*0020*/ 	.short	0x0005
        /*0022*/ 	.short	0x0028
        /*0024*/ 	.byte	0x00, 0xf0, 0x21, 0x00


	//----- nvinfo : EIATTR_KPARAM_INFO
	.align		4
.L_290:
        /*0028*/ 	.byte	0x04, 0x17
        /*002a*/ 	.short	(.L_292 - .L_291)
.L_291:
        /*002c*/ 	.word	0x00000000
        /*0030*/ 	.short	0x0004
        /*0032*/ 	.short	0x0020
        /*0034*/ 	.byte	0x00, 0xf5, 0x21, 0x00


	//----- nvinfo : EIATTR_KPARAM_INFO
	.align		4
.L_292:
        /*0038*/ 	.byte	0x04, 0x17
        /*003a*/ 	.short	(.L_294 - .L_293)
.L_293:
        /*003c*/ 	.word	0x00000000
        /*0040*/ 	.short	0x0003
        /*0042*/ 	.short	0x0018
        /*0044*/ 	.byte	0x00, 0xf5, 0x21, 0x00


	//----- nvinfo : EIATTR_KPARAM_INFO
	.align		4
.L_294:
        /*0048*/ 	.byte	0x04, 0x17
        /*004a*/ 	.short	(.L_296 - .L_295)
.L_295:
        /*004c*/ 	.word	0x00000000
        /*0050*/ 	.short	0x0002
        /*0052*/ 	.short	0x0010
        /*0054*/ 	.byte	0x00, 0xf5, 0x21, 0x00


	//----- nvinfo : EIATTR_KPARAM_INFO
	.align		4
.L_296:
        /*0058*/ 	.byte	0x04, 0x17
        /*005a*/ 	.short	(.L_298 - .L_297)
.L_297:
        /*005c*/ 	.word	0x00000000
        /*0060*/ 	.short	0x0001
        /*0062*/ 	.short	0x0008
        /*0064*/ 	.byte	0x00, 0xf5, 0x21, 0x00


	//----- nvinfo : EIATTR_KPARAM_INFO
	.align		4
.L_298:
        /*0068*/ 	.byte	0x04, 0x17
        /*006a*/ 	.short	(.L_300 - .L_299)
.L_299:
        /*006c*/ 	.word	0x00000000
        /*0070*/ 	.short	0x0000
        /*0072*/ 	.short	0x0000
        /*0074*/ 	.byte	0x00, 0xf5, 0x21, 0x00


	//----- nvinfo : EIATTR_SPARSE_MMA_MASK
	.align		4
.L_300:
        /*0078*/ 	.byte	0x03, 0x50
        /*007a*/ 	.short	0x0000


	//----- nvinfo : EIATTR_MAXREG_COUNT
	.align		4
        /*007c*/ 	.byte	0x03, 0x1b
        /*007e*/ 	.short	0x00ff


	//----- nvinfo : EIATTR_NUM_BARRIERS
	.align		4
        /*0080*/ 	.byte	0x02, 0x4c
        /*0082*/ 	.byte	0x01
	.zero		1


	//----- nvinfo : EIATTR_MERCURY_ISA_VERSION
	.align		4
        /*0084*/ 	.byte	0x03, 0x5f
        /*0086*/ 	.short	0x0101


	//----- nvinfo : EIATTR_VRC_CTA_INIT_COUNT
	.align		4
        /*0088*/ 	.byte	0x02, 0x4a
	.zero		1
	.zero		1


	//----- nvinfo : EIATTR_EXIT_INSTR_OFFSETS
	.align		4
        /*008c*/ 	.byte	0x04, 0x1c
        /*008e*/ 	.short	(.L_302 - .L_301)


	//   ....[0]....
.L_301:
        /*0090*/ 	.word	0x00009840


	//   ....[1]....
        /*0094*/ 	.word	0x0000a470


	//----- nvinfo : EIATTR_CRS_STACK_SIZE
	.align		4
.L_302:
        /*0098*/ 	.byte	0x04, 0x1e
        /*009a*/ 	.short	(.L_304 - .L_303)
.L_303:
        /*009c*/ 	.word	0x00000000


	//----- nvinfo : EIATTR_CBANK_PARAM_SIZE
	.align		4
.L_304:
        /*00a0*/ 	.byte	0x03, 0x19
        /*00a2*/ 	.short	0x0034


	//----- nvinfo : EIATTR_PARAM_CBANK
	.align		4
        /*00a4*/ 	.byte	0x04, 0x0a
        /*00a6*/ 	.short	(.L_306 - .L_305)
	.align		4
.L_305:
        /*00a8*/ 	.word	index@(.nv.constant0._Z15computeAXKernelIdLi81ELi9ELi9ELi3EEvPT_PKS0_S3_S3_PKiS0_i)
        /*00ac*/ 	.short	0x0380
        /*00ae*/ 	.short	0x0034


	//----- nvinfo : EIATTR_SW_WAR
	.align		4
.L_306:
        /*00b0*/ 	.byte	0x04, 0x36
        /*00b2*/ 	.short	(.L_308 - .L_307)
.L_307:
        /*00b4*/ 	.word	0x00000008
.L_308:


//--------------------- .nv.callgraph             --------------------------
	.section	.nv.callgraph,"",@"SHT_CUDA_CALLGRAPH"
	.align	4
	.sectionentsize	8
	.align		4
        /*0000*/ 	.word	0x00000000
	.align		4
        /*0004*/ 	.word	0xffffffff
	.align		4
        /*0008*/ 	.word	0x00000000
	.align		4
        /*000c*/ 	.word	0xfffffffe
	.align		4
        /*0010*/ 	.word	0x00000000
	.align		4
        /*0014*/ 	.word	0xfffffffd
	.align		4
        /*0018*/ 	.word	0x00000000
	.align		4
        /*001c*/ 	.word	0xfffffffc


//--------------------- .nv.constant4             --------------------------
	.section	.nv.constant4,"a",@progbits
	.align	8
	.align		8
.nv.constant4:
        /*0000*/ 	.dword	_ZN30_INTERNAL_4fcb2cce_4_k_cu_main4cuda3std3__45__cpo5beginE
	.align		8
        /*0008*/ 	.dword	_ZN30_INTERNAL_4fcb2cce_4_k_cu_main4cuda3std3__45__cpo3endE
	.align		8
        /*0010*/ 	.dword	_ZN30_INTERNAL_4fcb2cce_4_k_cu_main4cuda3std3__45__cpo6cbeginE
	.align		8
        /*0018*/ 	.dword	_ZN30_INTERNAL_4fcb2cce_4_k_cu_main4cuda3std3__45__cpo4cendE
	.align		8
        /*0020*/ 	.dword	_ZN30_INTERNAL_4fcb2cce_4_k_cu_main4cuda3std3__45__cpo6rbeginE
	.align		8
        /*0028*/ 	.dword	_ZN30_INTERNAL_4fcb2cce_4_k_cu_main4cuda3std3__45__cpo4rendE
	.align		8
        /*0030*/ 	.dword	_ZN30_INTERNAL_4fcb2cce_4_k_cu_main4cuda3std3__45__cpo7crbeginE
	.align		8
        /*0038*/ 	.dword	_ZN30_INTERNAL_4fcb2cce_4_k_cu_main4cuda3std3__45__cpo5crendE
	.align		8
        /*0040*/ 	.dword	_ZN30_INTERNAL_4fcb2cce_4_k_cu_main4cuda3std3__432_GLOBAL__N__4fcb2cce_4_k_cu_main6ignoreE
	.align		8
        /*0048*/ 	.dword	_ZN30_INTERNAL_4fcb2cce_4_k_cu_main4cuda3std3__419piecewise_constructE
	.align		8
        /*0050*/ 	.dword	_ZN30_INTERNAL_4fcb2cce_4_k_cu_main4cuda3std3__48in_placeE
	.align		8
        /*0058*/ 	.dword	_ZN30_INTERNAL_4fcb2cce_4_k_cu_main4cuda3std3__420unreachable_sentinelE
	.align		8
        /*0060*/ 	.dword	_ZN30_INTERNAL_4fcb2cce_4_k_cu_main4cuda3std3__47nulloptE
	.align		8
        /*0068*/ 	.dword	_ZN30_INTERNAL_4fcb2cce_4_k_cu_main4cuda3std3__48unexpectE
	.align		8
        /*0070*/ 	.dword	_ZN30_INTERNAL_4fcb2cce_4_k_cu_main4cuda3std6ranges3__45__cpo4swapE
	.align		8
        /*0078*/ 	.dword	_ZN30_INTERNAL_4fcb2cce_4_k_cu_main4cuda3std6ranges3__45__cpo9iter_moveE
	.align		8
        /*0080*/ 	.dword	_ZN30_INTERNAL_4fcb2cce_4_k_cu_main4cuda3std6ranges3__45__cpo5beginE
	.align		8
        /*0088*/ 	.dword	_ZN30_INTERNAL_4fcb2cce_4_k_cu_main4cuda3std6ranges3__45__cpo3endE
	.align		8
        /*0090*/ 	.dword	_ZN30_INTERNAL_4fcb2cce_4_k_cu_main4cuda3std6ranges3__45__cpo6cbeginE
	.align		8
        /*0098*/ 	.dword	_ZN30_INTERNAL_4fcb2cce_4_k_cu_main4cuda3std6ranges3__45__cpo4cendE
	.align		8
        /*00a0*/ 	.dword	_ZN30_INTERNAL_4fcb2cce_4_k_cu_main4cuda3std6ranges3__45__cpo7advanceE
	.align		8
        /*00a8*/ 	.dword	_ZN30_INTERNAL_4fcb2cce_4_k_cu_main4cuda3std6ranges3__45__cpo9iter_swapE
	.align		8
        /*00b0*/ 	.dword	_ZN30_INTERNAL_4fcb2cce_4_k_cu_main4cuda3std6ranges3__45__cpo4nextE
	.align		8
        /*00b8*/ 	.dword	_ZN30_INTERNAL_4fcb2cce_4_k_cu_main4cuda3std6ranges3__45__cpo4prevE
	.align		8
        /*00c0*/ 	.dword	_ZN30_INTERNAL_4fcb2cce_4_k_cu_main4cuda3std6ranges3__45__cpo4dataE
	.align		8
        /*00c8*/ 	.dword	_ZN30_INTERNAL_4fcb2cce_4_k_cu_main4cuda3std6ranges3__45__cpo5cdataE
	.align		8
        /*00d0*/ 	.dword	_ZN30_INTERNAL_4fcb2cce_4_k_cu_main4cuda3std6ranges3__45__cpo4sizeE
	.align		8
        /*00d8*/ 	.dword	_ZN30_INTERNAL_4fcb2cce_4_k_cu_main4cuda3std6ranges3__45__cpo5ssizeE
	.align		8
        /*00e0*/ 	.dword	_ZN30_INTERNAL_4fcb2cce_4_k_cu_main4cuda3std6ranges3__45__cpo8distanceE
	.align		8
        /*00e8*/ 	.dword	_ZN30_INTERNAL_4fcb2cce_4_k_cu_main6thrust24THRUST_300001_SM_1000_NS8cuda_cub3parE
	.align		8
        /*00f0*/ 	.dword	_ZN30_INTERNAL_4fcb2cce_4_k_cu_main6thrust24THRUST_300001_SM_1000_NS8cuda_cub10par_nosyncE
	.align		8
        /*00f8*/ 	.dword	_ZN30_INTERNAL_4fcb2cce_4_k_cu_main6thrust24THRUST_300001_SM_1000_NS6system6detail10sequential3seqE
	.align		8
        /*0100*/ 	.dword	_ZN30_INTERNAL_4fcb2cce_4_k_cu_main6thrust24THRUST_300001_SM_1000_NS12placeholders2_1E
	.align		8
        /*0108*/ 	.dword	_ZN30_INTERNAL_4fcb2cce_4_k_cu_main6thrust24THRUST_300001_SM_1000_NS12placeholders2_2E
	.align		8
        /*0110*/ 	.dword	_ZN30_INTERNAL_4fcb2cce_4_k_cu_main6thrust24THRUST_300001_SM_1000_NS12placeholders2_3E
	.align		8
        /*0118*/ 	.dword	_ZN30_INTERNAL_4fcb2cce_4_k_cu_main6thrust24THRUST_300001_SM_1000_NS12placeholders2_4E
	.align		8
        /*0120*/ 	.dword	_ZN30_INTERNAL_4fcb2cce_4_k_cu_main6thrust24THRUST_300001_SM_1000_NS12placeholders2_5E
	.align		8
        /*0128*/ 	.dword	_ZN30_INTERNAL_4fcb2cce_4_k_cu_main6thrust24THRUST_300001_SM_1000_NS12placeholders2_6E
	.align		8
        /*0130*/ 	.dword	_ZN30_INTERNAL_4fcb2cce_4_k_cu_main6thrust24THRUST_300001_SM_1000_NS12placeholders2_7E
	.align		8
        /*0138*/ 	.dword	_ZN30_INTERNAL_4fcb2cce_4_k_cu_main6thrust24THRUST_300001_SM_1000_NS12placeholders2_8E
	.align		8
        /*0140*/ 	.dword	_ZN30_INTERNAL_4fcb2cce_4_k_cu_main6thrust24THRUST_300001_SM_1000_NS12placeholders2_9E
	.align		8
        /*0148*/ 	.dword	_ZN30_INTERNAL_4fcb2cce_4_k_cu_main6thrust24THRUST_300001_SM_1000_NS12placeholders3_10E
	.align		8
        /*0150*/ 	.dword	_ZN30_INTERNAL_4fcb2cce_4_k_cu_main6thrust24THRUST_300001_SM_1000_NS3seqE


//--------------------- .text._ZN3cub18CUB_300001_SM_10006detail6reduce28DeviceReduceSingleTileKernelINS2_10policy_hubIdyN4cuda3std3__44plusIdEEE10Policy1000EPdSC_iS9_ddNS7_10__identityEEEvT0_T1_T2_T3_T4_T6_ --------------------------
	.section	.text._ZN3cub18CUB_300001_SM_10006detail6reduce28DeviceReduceSingleTileKernelINS2_10policy_hubIdyN4cuda3std3__44plusIdEEE10Policy1000EPdSC_iS9_ddNS7_10__identityEEEvT0_T1_T2_T3_T4_T6_,"ax",@progbits
	.align	128
        .global         _ZN3cub18CUB_300001_SM_10006detail6reduce28DeviceReduceSingleTileKernelINS2_10policy_hubIdyN4cuda3std3__44plusIdEEE10Policy1000EPdSC_iS9_ddNS7_10__identityEEEvT0_T1_T2_T3_T4_T6_
        .type           _ZN3cub18CUB_300001_SM_10006detail6reduce28DeviceReduceSingleTileKernelINS2_10policy_hubIdyN4cuda3std3__44plusIdEEE10Policy1000EPdSC_iS9_ddNS7_10__identityEEEvT0_T1_T2_T3_T4_T6_,@function
        .size           _ZN3cub18CUB_300001_SM_10006detail6reduce28DeviceReduceSingleTileKernelINS2_10policy_hubIdyN4cuda3std3__44plusIdEEE10Policy1000EPdSC_iS9_ddNS7_10__identityEEEvT0_T1_T2_T3_T4_T6_,(.L_x_233 - _ZN3cub18CUB_300001_SM_10006detail6reduce28DeviceReduceSingleTileKernelINS2_10policy_hubIdyN4cuda3std3__44plusIdEEE10Policy1000EPdSC_iS9_ddNS7_10__identityEEEvT0_T1_T2_T3_T4_T6_)
        .other          _ZN3cub18CUB_300001_SM_10006detail6reduce28DeviceReduceSingleTileKernelINS2_10policy_hubIdyN4cuda3std3__44plusIdEEE10Policy1000EPdSC_iS9_ddNS7_10__identityEEEvT0_T1_T2_T3_T4_T6_,@"STO_CUDA_ENTRY STV_DEFAULT"
_ZN3cub18CUB_300001_SM_10006detail6reduce28DeviceReduceSingleTileKernelINS2_10policy_hubIdyN4cuda3std3__44plusIdEEE10Policy1000EPdSC_iS9_ddNS7_10__identityEEEvT0_T1_T2_T3_T4_T6_:
.text._ZN3cub18CUB_300001_SM_10006detail6reduce28DeviceReduceSingleTileKernelINS2_10policy_hubIdyN4cuda3std3__44plusIdEEE10Policy1000EPdSC_iS9_ddNS7_10__identityEEEvT0_T1_T2_T3_T4_T6_:
[----:B------:R-:W-:Y:S01]  /*0000*/  LDC R1, c[0x0][0x37c] ;  /* 0x0000df00ff017b82 */ /* 0x000fe20000000800 */
[----:B------:R-:W0:Y:S01]  /*0010*/  LDCU UR4, c[0x0][0x390] ;  /* 0x00007200ff0477ac */ /* 0x000e220008000800 */
[----:B------:R-:W1:Y:S01]  /*0020*/  LDCU.64 UR6, c[0x0][0x358] ;  /* 0x00006b00ff0677ac */ /* 0x000e620008000a00 */
[----:B0-----:R-:W-:-:S05]  /*0030*/  IMAD.U32 R4, RZ, RZ, UR4 ;  /* 0x00000004ff047e24 */ /* 0x001fca000f8e00ff */
[----:B------:R-:W-:-:S13]  /*0040*/  ISETP.NE.AND P0, PT, R4, RZ, PT ;  /* 0x000000ff0400720c */ /* 0x000fda0003f05270 */
[----:B-1----:R-:W-:Y:S05]  /*0050*/  @P0 BRA `(.L_x_0) ;  /* 0x00000000001c0947 */ /* 0x002fea0003800000 */
[----:B------:R-:W0:Y:S02]  /*0060*/  S2R R0, SR_TID.X ;  /* 0x0000000000007919 */ /* 0x000e240000002100 */
[----:B0-----:R-:W-:-:S13]  /*0070*/  ISETP.NE.AND P0, PT, R0, RZ, PT ;  /* 0x000000ff0000720c */ /* 0x001fda0003f05270 */
[----:B------:R-:W-:Y:S05]  /*0080*/  @P0 EXIT ;  /* 0x000000000000094d */ /* 0x000fea0003800000 */
[----:B------:R-:W0:Y:S08]  /*0090*/  LDC.64 R2, c[0x0][0x388] ;  /* 0x0000e200ff027b82 */ /* 0x000e300000000a00 */
[----:B------:R-:W0:Y:S02]  /*00a0*/  LDC.64 R4, c[0x0][0x398] ;  /* 0x0000e600ff047b82 */ /* 0x000e240000000a00 */
[----:B0-----:R-:W-:Y:S01]  /*00b0*/  STG.E.64 desc[UR6][R2.64], R4 ;  /* 0x0000000402007986 */ /* 0x001fe2000c101b06 */
[----:B------:R-:W-:Y:S05]  /*00c0*/  EXIT ;  /* 0x000000000000794d */ /* 0x000fea0003800000 */
.L_x_0:
[----:B------:R-:W-:Y:S01]  /*00d0*/  ISETP.GT.AND P0, PT, R4, 0xdff, PT ;  /* 0x00000dff0400780c */ /* 0x000fe20003f04270 */
[----:B------:R-:W-:-:S12]  /*00e0*/  BSSY.RECONVERGENT B0, `(.L_x_1) ;  /* 0x0000242000007945 */ /* 0x000fd80003800200 */
[----:B------:R-:W-:Y:S05]  /*00f0*/  @P0 BRA `(.L_x_2) ;  /* 0x0000001400180947 */ /* 0x000fea0003800000 */
[----:B------:R-:W0:Y:S01]  /*0100*/  S2R R5, SR_TID.X ;  /* 0x0000000000057919 */ /* 0x000e220000002100 */
[----:B------:R-:W-:Y:S01]  /*0110*/  BSSY.RECONVERGENT B1, `(.L_x_3) ;  /* 0x0000009000017945 */ /* 0x000fe20003800200 */
[----:B------:R-:W-:Y:S02]  /*0120*/  CS2R R2, SRZ ;  /* 0x0000000000027805 */ /* 0x000fe4000001ff00 */
[----:B0-----:R-:W-:Y:S01]  /*0130*/  ISETP.GE.AND P0, PT, R5, R4, PT ;  /* 0x000000040500720c */ /* 0x001fe20003f06270 */
[----:B------:R-:W-:-:S12]  /*0140*/  IMAD.MOV.U32 R7, RZ, RZ, R5 ;  /* 0x000000ffff077224 */ /* 0x000fd800078e0005 */
[----:B------:R-:W-:Y:S05]  /*0150*/  @P0 BRA `(.L_x_4) ;  /* 0x0000000000100947 */ /* 0x000fea0003800000 */
[----:B------:R-:W0:Y:S02]  /*0160*/  LDC.64 R2, c[0x0][0x380] ;  /* 0x0000e000ff027b82 */ /* 0x000e240000000a00 */
[----:B0-----:R-:W-:-:S06]  /*0170*/  IMAD.WIDE.U32 R2, R5, 0x8, R2 ;  /* 0x0000000805027825 */ /* 0x001fcc00078e0002 */
[----:B------:R-:W5:Y:S01]  /*0180*/  LDG.E.64.CONSTANT R2, desc[UR6][R2.64] ;  /* 0x0000000602027981 */ /* 0x000f62000c1e9b00 */
[----:B------:R-:W-:-:S07]  /*0190*/  VIADD R7, R5, 0x200 ;  /* 0x0000020005077836 */ /* 0x000fce0000000000 */
.L_x_4:
[----:B------:R-:W-:Y:S05]  /*01a0*/  BSYNC.RECONVERGENT B1 ;  /* 0x0000000000017941 */ /* 0x000fea0003800200 */
.L_x_3:
[----:B------:R-:W-:Y:S01]  /*01b0*/  ISETP.GE.AND P0, PT, R7, R4, PT ;  /* 0x000000040700720c */ /* 0x000fe20003f06270 */
[----:B------:R-:W-:-:S12]  /*01c0*/  BSSY.RECONVERGENT B1, `(.L_x_5) ;  /* 0x0000076000017945 */ /* 0x000fd80003800200 */
[----:B------:R-:W-:Y:S05]  /*01d0*/  @P0 BRA `(.L_x_6) ;  /* 0x0000000400d00947 */ /* 0x000fea0003800000 */
[----:B------:R-:W-:Y:S01]  /*01e0*/  LOP3.LUT R9, RZ, R7, RZ, 0x33, !PT ;  /* 0x00000007ff097212 */ /* 0x000fe200078e33ff */
[----:B------:R-:W-:Y:S04]  /*01f0*/  BSSY.RECONVERGENT B2, `(.L_x_7) ;  /* 0x0000017000027945 */ /* 0x000fe80003800200 */
[----:B------:R-:W-:-:S05]  /*0200*/  IMAD.IADD R0, R9, 0x1, R4 ;  /* 0x0000000109007824 */ /* 0x000fca00078e0204 */
[C---:B------:R-:W-:Y:S02]  /*0210*/  LOP3.LUT R6, R0.reuse, 0x600, RZ, 0xc0, !PT ;  /* 0x0000060000067812 */ /* 0x040fe400078ec0ff */
[----:B------:R-:W-:Y:S02]  /*0220*/  ISETP.GE.U32.AND P0, PT, R0, 0x600, PT ;  /* 0x000006000000780c */ /* 0x000fe40003f06070 */
[----:B------:R-:W-:-:S13]  /*0230*/  ISETP.NE.AND P1, PT, R6, 0x600, PT ;  /* 0x000006000600780c */ /* 0x000fda0003f25270 */
[----:B------:R-:W-:Y:S05]  /*0240*/  @!P1 BRA `(.L_x_8) ;  /* 0x0000000000449947 */ /* 0x000fea0003800000 */
[----:B------:R-:W0:Y:S01]  /*0250*/  LDC.64 R8, c[0x0][0x380] ;  /* 0x0000e000ff087b82 */ /* 0x000e220000000a00 */
[----:B------:R-:W-:-:S04]  /*0260*/  LEA.HI R0, R0, 0x1, RZ, 0x17 ;  /* 0x0000000100007811 */ /* 0x000fc800078fb8ff */
[----:B------:R-:W-:-:S05]  /*0270*/  LOP3.LUT R0, R0, 0x3, RZ, 0xc0, !PT ;  /* 0x0000000300007812 */ /* 0x000fca00078ec0ff */
[----:B------:R-:W-:Y:S02]  /*0280*/  IMAD.MOV R0, RZ, RZ, -R0 ;  /* 0x000000ffff007224 */ /* 0x000fe400078e0a00 */
[----:B0-----:R-:W-:-:S04]  /*0290*/  IMAD.WIDE.U32 R8, R7, 0x8, R8 ;  /* 0x0000000807087825 */ /* 0x001fc800078e0008 */
[----:B------:R-:W-:Y:S02]  /*02a0*/  IMAD.MOV.U32 R6, RZ, RZ, R8 ;  /* 0x000000ffff067224 */ /* 0x000fe400078e0008 */
[----:B------:R-:W-:-:S07]  /*02b0*/  IMAD.MOV.U32 R11, RZ, RZ, R9 ;  /* 0x000000ffff0b7224 */ /* 0x000fce00078e0009 */
.L_x_9:
[----:B------:R-:W-:Y:S02]  /*02c0*/  IMAD.MOV.U32 R8, RZ, RZ, R6 ;  /* 0x000000ffff087224 */ /* 0x000fe400078e0006 */
[----:B------:R-:W-:-:S06]  /*02d0*/  IMAD.MOV.U32 R9, RZ, RZ, R11 ;  /* 0x000000ffff097224 */ /* 0x000fcc00078e000b */
[----:B------:R-:W2:Y:S01]  /*02e0*/  LDG.E.64.CONSTANT R8, desc[UR6][R8.64] ;  /* 0x0000000608087981 */ /* 0x000ea2000c1e9b00 */
[----:B------:R-:W-:Y:S01]  /*02f0*/  VIADD R0, R0, 0x1 ;  /* 0x0000000100007836 */ /* 0x000fe20000000000 */
[----:B------:R-:W-:Y:S01]  /*0300*/  IADD3 R6, P2, PT, R6, 0x1000, RZ ;  /* 0x0000100006067810 */ /* 0x000fe20007f5e0ff */
[----:B------:R-:W-:-:S03]  /*0310*/  VIADD R7, R7, 0x200 ;  /* 0x0000020007077836 */ /* 0x000fc60000000000 */
[----:B------:R-:W-:Y:S01]  /*0320*/  ISETP.NE.AND P1, PT, R0, RZ, PT ;  /* 0x000000ff0000720c */ /* 0x000fe20003f25270 */
[----:B------:R-:W-:Y:S01]  /*0330*/  IMAD.X R11, RZ, RZ, R11, P2 ;  /* 0x000000ffff0b7224 */ /* 0x000fe200010e060b */
[----:B--2--5:R-:W-:-:S11]  /*0340*/  DADD R2, R8, R2 ;  /* 0x0000000008027229 */ /* 0x024fd60000000002 */
[----:B------:R-:W-:Y:S05]  /*0350*/  @P1 BRA `(.L_x_9) ;  /* 0xfffffffc00d81947 */ /* 0x000fea000383ffff */
.L_x_8:
[----:B------:R-:W-:Y:S05]  /*0360*/  BSYNC.RECONVERGENT B2 ;  /* 0x0000000000027941 */ /* 0x000fea0003800200 */
.L_x_7:
[----:B------:R-:W-:Y:S05]  /*0370*/  @!P0 BRA `(.L_x_6) ;  /* 0x0000000400688947 */ /* 0x000fea0003800000 */
[----:B------:R-:W-:Y:S01]  /*0380*/  IMAD.IADD R0, R4, 0x1, -R7 ;  /* 0x0000000104007824 */ /* 0x000fe200078e0a07 */
[----:B------:R-:W-:Y:S01]  /*0390*/  BSSY.RECONVERGENT B2, `(.L_x_10) ;  /* 0x0000031000027945 */ /* 0x000fe20003800200 */
[----:B------:R-:W-:-:S03]  /*03a0*/  PLOP3.LUT P0, PT, PT, PT, PT, 0x80, 0x8 ;  /* 0x000000000008781c */ /* 0x000fc60003f0f070 */
[----:B------:R-:W-:-:S13]  /*03b0*/  ISETP.GT.AND P1, PT, R0, 0x1800, PT ;  /* 0x000018000000780c */ /* 0x000fda0003f24270 */
[----:B------:R-:W-:Y:S05]  /*03c0*/  @!P1 BRA `(.L_x_11) ;  /* 0x0000000000b49947 */ /* 0x000fea0003800000 */
[----:B------:R-:W-:Y:S01]  /*03d0*/  PLOP3.LUT P0, PT, PT, PT, PT, 0x8, 0x80 ;  /* 0x000000000080781c */ /* 0x000fe20003f0e170 */
[----:B------:R-:W-:-:S12]  /*03e0*/  VIADD R0, R4, 0xffffe800 ;  /* 0xffffe80004007836 */ /* 0x000fd80000000000 */
.L_x_12:
[----:B------:R-:W0:Y:S02]  /*03f0*/  LDC.64 R32, c[0x0][0x380] ;  /* 0x0000e000ff207b82 */ /* 0x000e240000000a00 */
[----:B0-----:R-:W-:-:S05]  /*0400*/  IMAD.WIDE R14, R7, 0x8, R32 ;  /* 0x00000008070e7825 */ /* 0x001fca00078e0220 */
[----:B------:R-:W2:Y:S04]  /*0410*/  LDG.E.64.CONSTANT R8, desc[UR6][R14.64] ;  /* 0x000000060e087981 */ /* 0x000ea8000c1e9b00 */
[----:B------:R-:W3:Y:S04]  /*0420*/  LDG.E.64.CONSTANT R10, desc[UR6][R14.64+0x1000] ;  /* 0x001000060e0a7981 */ /* 0x000ee8000c1e9b00 */
[----:B------:R-:W4:Y:S01]  /*0430*/  LDG.E.64.CONSTANT R12, desc[UR6][R14.64+0x2000] ;  /* 0x002000060e0c7981 */ /* 0x000f22000c1e9b00 */
[----:B------:R-:W-:-:S03]  /*0440*/  VIADD R41, R7, 0x800 ;  /* 0x0000080007297836 */ /* 0x000fc60000000000 */
[----:B------:R-:W4:Y:S01]  /*0450*/  LDG.E.64.CONSTANT R30, desc[UR6][R14.64+0x3000] ;  /* 0x003000060e1e7981 */ /* 0x000f22000c1e9b00 */
[----:B------:R-:W-:-:S05]  /*0460*/  IMAD.WIDE R40, R41, 0x8, R32 ;  /* 0x0000000829287825 */ /* 0x000fca00078e0220 */
[----:B------:R-:W4:Y:S04]  /*0470*/  LDG.E.64.CONSTANT R28, desc[UR6][R40.64] ;  /* 0x00000006281c7981 */ /* 0x000f28000c1e9b00 */
[----:B------:R-:W4:Y:S04]  /*0480*/  LDG.E.64.CONSTANT R26, desc[UR6][R40.64+0x1000] ;  /* 0x00100006281a7981 */ /* 0x000f28000c1e9b00 */
        /* <DEDUP_REMOVED lines=12> */
[----:B------:R-:W4:Y:S04]  /*0550*/  LDG.E.64.CONSTANT R34, desc[UR6][R44.64+0x2000] ;  /* 0x002000062c227981 */ /* 0x000f28000c1e9b00 */
[----:B------:R-:W4:Y:S01]  /*0560*/  LDG.E.64.CONSTANT R32, desc[UR6][R44.64+0x3000] ;  /* 0x003000062c207981 */ /* 0x000f22000c1e9b00 */
[----:B------:R-:W-:-:S05]  /*0570*/  VIADD R7, R7, 0x2000 ;  /* 0x0000200007077836 */ /* 0x000fca0000000000 */
[----:B------:R-:W-:Y:S01]  /*0580*/  ISETP.GE.AND P1, PT, R7, R0, PT ;  /* 0x000000000700720c */ /* 0x000fe20003f26270 */
[----:B--2--5:R-:W-:-:S08]  /*0590*/  DADD R8, R8, R2 ;  /* 0x0000000008087229 */ /* 0x024fd00000000002 */
[----:B---3--:R-:W-:-:S08]  /*05a0*/  DADD R8, R8, R10 ;  /* 0x0000000008087229 */ /* 0x008fd0000000000a */
[----:B----4-:R-:W-:-:S08]  /*05b0*/  DADD R8, R8, R12 ;  /* 0x0000000008087229 */ /* 0x010fd0000000000c */
[----:B------:R-:W-:-:S08]  /*05c0*/  DADD R8, R8, R30 ;  /* 0x0000000008087229 */ /* 0x000fd0000000001e */
        /* <DEDUP_REMOVED lines=11> */
[----:B------:R-:W-:Y:S01]  /*0680*/  DADD R2, R8, R32 ;  /* 0x0000000008027229 */ /* 0x000fe20000000020 */
[----:B------:R-:W-:Y:S10]  /*0690*/  @!P1 BRA `(.L_x_12) ;  /* 0xfffffffc00549947 */ /* 0x000ff4000383ffff */
.L_x_11:
[----:B------:R-:W-:Y:S05]  /*06a0*/  BSYNC.RECONVERGENT B2 ;  /* 0x0000000000027941 */ /* 0x000fea0003800200 */
.L_x_10:
[----:B------:R-:W-:Y:S01]  /*06b0*/  IMAD.IADD R0, R4, 0x1, -R7 ;  /* 0x0000000104007824 */ /* 0x000fe200078e0a07 */
[----:B------:R-:W-:Y:S04]  /*06c0*/  BSSY.RECONVERGENT B2, `(.L_x_13) ;  /* 0x0000019000027945 */ /* 0x000fe80003800200 */
[----:B------:R-:W-:-:S13]  /*06d0*/  ISETP.GT.AND P1, PT, R0, 0x800, PT ;  /* 0x000008000000780c */ /* 0x000fda0003f24270 */
[----:B------:R-:W-:Y:S05]  /*06e0*/  @!P1 BRA `(.L_x_14) ;  /* 0x0000000000589947 */ /* 0x000fea0003800000 */
        /* <DEDUP_REMOVED lines=12> */
[----:B------:R-:W-:Y:S01]  /*07b0*/  PLOP3.LUT P0, PT, PT, PT, PT, 0x8, 0x80 ;  /* 0x000000000080781c */ /* 0x000fe20003f0e170 */
[----:B------:R-:W-:Y:S01]  /*07c0*/  VIADD R7, R7, 0x1000 ;  /* 0x0000100007077836 */ /* 0x000fe20000000000 */
[----:B--2--5:R-:W-:-:S08]  /*07d0*/  DADD R10, R2, R10 ;  /* 0x00000000020a7229 */ /* 0x024fd0000000000a */
[----:B---3--:R-:W-:-:S08]  /*07e0*/  DADD R10, R10, R12 ;  /* 0x000000000a0a7229 */ /* 0x008fd0000000000c */
[----:B----4-:R-:W-:-:S08]  /*07f0*/  DADD R10, R10, R14 ;  /* 0x000000000a0a7229 */ /* 0x010fd0000000000e */
[----:B------:R-:W-:-:S08]  /*0800*/  DADD R10, R10, R16 ;  /* 0x000000000a0a7229 */ /* 0x000fd00000000010 */
[----:B------:R-:W-:-:S08]  /*0810*/  DADD R10, R10, R20 ;  /* 0x000000000a0a7229 */ /* 0x000fd00000000014 */
[----:B------:R-:W-:-:S08]  /*0820*/  DADD R10, R10, R22 ;  /* 0x000000000a0a7229 */ /* 0x000fd00000000016 */
[----:B------:R-:W-:-:S08]  /*0830*/  DADD R10, R10, R24 ;  /* 0x000000000a0a7229 */ /* 0x000fd00000000018 */
[----:B------:R-:W-:-:S11]  /*0840*/  DADD R2, R10, R26 ;  /* 0x000000000a027229 */ /* 0x000fd6000000001a */
.L_x_14:
[----:B------:R-:W-:Y:S05]  /*0850*/  BSYNC.RECONVERGENT B2 ;  /* 0x0000000000027941 */ /* 0x000fea0003800200 */
.L_x_13:
[----:B------:R-:W-:-:S13]  /*0860*/  ISETP.LT.OR P0, PT, R7, R4, P0 ;  /* 0x000000040700720c */ /* 0x000fda0000701670 */
[----:B------:R-:W-:Y:S05]  /*0870*/  @!P0 BRA `(.L_x_6) ;  /* 0x0000000000288947 */ /* 0x000fea0003800000 */
[----:B------:R-:W0:Y:S02]  /*0880*/  LDC.64 R8, c[0x0][0x380] ;  /* 0x0000e000ff087b82 */ /* 0x000e240000000a00 */
[----:B0-----:R-:W-:-:S05]  /*0890*/  IMAD.WIDE R6, R7, 0x8, R8 ;  /* 0x0000000807067825 */ /* 0x001fca00078e0208 */
[----:B------:R-:W2:Y:S04]  /*08a0*/  LDG.E.64.CONSTANT R8, desc[UR6][R6.64] ;  /* 0x0000000606087981 */ /* 0x000ea8000c1e9b00 */
[----:B------:R-:W3:Y:S04]  /*08b0*/  LDG.E.64.CONSTANT R10, desc[UR6][R6.64+0x1000] ;  /* 0x00100006060a7981 */ /* 0x000ee8000c1e9b00 */
[----:B------:R-:W4:Y:S04]  /*08c0*/  LDG.E.64.CONSTANT R12, desc[UR6][R6.64+0x2000] ;  /* 0x00200006060c7981 */ /* 0x000f28000c1e9b00 */
[----:B------:R-:W4:Y:S01]  /*08d0*/  LDG.E.64.CONSTANT R14, desc[UR6][R6.64+0x3000] ;  /* 0x00300006060e7981 */ /* 0x000f22000c1e9b00 */
[----:B--2--5:R-:W-:-:S08]  /*08e0*/  DADD R8, R2, R8 ;  /* 0x0000000002087229 */ /* 0x024fd00000000008 */
[----:B---3--:R-:W-:-:S08]  /*08f0*/  DADD R8, R8, R10 ;  /* 0x0000000008087229 */ /* 0x008fd0000000000a */
[----:B----4-:R-:W-:-:S08]  /*0900*/  DADD R8, R8, R12 ;  /* 0x0000000008087229 */ /* 0x010fd0000000000c */
[----:B------:R-:W-:-:S11]  /*0910*/  DADD R2, R8, R14 ;  /* 0x0000000008027229 */ /* 0x000fd6000000000e */
.L_x_6:
[----:B------:R-:W-:Y:S05]  /*0920*/  BSYNC.RECONVERGENT B1 ;  /* 0x0000000000017941 */ /* 0x000fea0003800200 */
.L_x_5:
[----:B------:R-:W-:-:S13]  /*0930*/  ISETP.GE.AND P0, PT, R4, 0x200, PT ;  /* 0x000002000400780c */ /* 0x000fda0003f06270 */
[----:B------:R-:W-:Y:S05]  /*0940*/  @!P0 BRA `(.L_x_15) ;  /* 0x0000000400148947 */ /* 0x000fea0003800000 */
[----:B------:R-:W0:Y:S01]  /*0950*/  S2R R12, SR_LANEID ;  /* 0x00000000000c7919 */ /* 0x000e220000000000 */
[----:B-----5:R-:W-:Y:S04]  /*0960*/  SHFL.DOWN PT, R6, R2, 0x1, 0x1f ;  /* 0x08201f0002067f89 */ /* 0x020fe800000e0000 */
[----:B------:R-:W1:Y:S02]  /*0970*/  SHFL.DOWN PT, R7, R3, 0x1, 0x1f ;  /* 0x08201f0003077f89 */ /* 0x000e6400000e0000 */
[----:B-1----:R-:W-:Y:S01]  /*0980*/  DADD R6, R6, R2 ;  /* 0x0000000006067229 */ /* 0x002fe20000000002 */
[C---:B0-----:R-:W-:Y:S02]  /*0990*/  ISETP.GT.AND P0, PT, R12.reuse, 0x1e, PT ;  /* 0x0000001e0c00780c */ /* 0x041fe40003f04270 */
[----:B------:R-:W-:-:S07]  /*09a0*/  ISETP.NE.AND P1, PT, R12, RZ, PT ;  /* 0x000000ff0c00720c */ /* 0x000fce0003f25270 */
[----:B------:R-:W-:Y:S02]  /*09b0*/  FSEL R8, R2, R6, P0 ;  /* 0x0000000602087208 */ /* 0x000fe40000000000 */
[----:B------:R-:W-:Y:S02]  /*09c0*/  FSEL R9, R3, R7, P0 ;  /* 0x0000000703097208 */ /* 0x000fe40000000000 */
[----:B------:R-:W-:Y:S01]  /*09d0*/  ISETP.GT.AND P0, PT, R12, 0x1d, PT ;  /* 0x0000001d0c00780c */ /* 0x000fe20003f04270 */
[----:B------:R-:W-:Y:S01]  /*09e0*/  SHFL.DOWN PT, R6, R8, 0x2, 0x1f ;  /* 0x08401f0008067f89 */ /* 0x000fe200000e0000 */
[----:B------:R-:W-:Y:S02]  /*09f0*/  @!P1 MOV R4, 0x400 ;  /* 0x0000040000049802 */ /* 0x000fe40000000f00 */
[----:B------:R-:W-:Y:S01]  /*0a00*/  @!P1 SHF.R.U32.HI R0, RZ, 0x2, R5 ;  /* 0x00000002ff009819 */ /* 0x000fe20000011605 */
[----:B------:R-:W0:Y:S03]  /*0a10*/  SHFL.DOWN PT, R7, R9, 0x2, 0x1f ;  /* 0x08401f0009077f89 */ /* 0x000e2600000e0000 */
[----:B------:R-:W-:Y:S01]  /*0a20*/  @!P1 LOP3.LUT R0, R0, 0xf8, RZ, 0xc0, !PT ;  /* 0x000000f800009812 */ /* 0x000fe200078ec0ff */
[----:B0-----:R-:W-:-:S10]  /*0a30*/  DADD R6, R6, R8 ;  /* 0x0000000006067229 */ /* 0x001fd40000000008 */
[----:B------:R-:W-:Y:S02]  /*0a40*/  FSEL R6, R8, R6, P0 ;  /* 0x0000000608067208 */ /* 0x000fe40000000000 */
[----:B------:R-:W-:Y:S02]  /*0a50*/  FSEL R7, R9, R7, P0 ;  /* 0x0000000709077208 */ /* 0x000fe40000000000 */
[----:B------:R-:W-:Y:S01]  /*0a60*/  ISETP.GT.AND P0, PT, R12, 0x1b, PT ;  /* 0x0000001b0c00780c */ /* 0x000fe20003f04270 */
[----:B------:R-:W-:Y:S04]  /*0a70*/  SHFL.DOWN PT, R2, R6, 0x4, 0x1f ;  /* 0x08801f0006027f89 */ /* 0x000fe800000e0000 */
[----:B------:R-:W0:Y:S01]  /*0a80*/  SHFL.DOWN PT, R3, R7, 0x4, 0x1f ;  /* 0x08801f0007037f89 */ /* 0x000e2200000e0000 */
[----:B------:R-:W1:Y:S01]  /*0a90*/  @!P1 S2R R9, SR_CgaCtaId ;  /* 0x0000000000099919 */ /* 0x000e620000008800 */
[----:B0-----:R-:W-:-:S10]  /*0aa0*/  DADD R2, R2, R6 ;  /* 0x0000000002027229 */ /* 0x001fd40000000006 */
[----:B------:R-:W-:Y:S02]  /*0ab0*/  FSEL R10, R6, R2, P0 ;  /* 0x00000002060a7208 */ /* 0x000fe40000000000 */
[----:B------:R-:W-:Y:S02]  /*0ac0*/  FSEL R11, R7, R3, P0 ;  /* 0x00000003070b7208 */ /* 0x000fe40000000000 */
[----:B------:R-:W-:Y:S01]  /*0ad0*/  ISETP.GT.AND P0, PT, R12, 0x17, PT ;  /* 0x000000170c00780c */ /* 0x000fe20003f04270 */
[----:B------:R-:W-:Y:S04]  /*0ae0*/  SHFL.DOWN PT, R2, R10, 0x8, 0x1f ;  /* 0x09001f000a027f89 */ /* 0x000fe800000e0000 */
[----:B------:R-:W0:Y:S02]  /*0af0*/  SHFL.DOWN PT, R3, R11, 0x8, 0x1f ;  /* 0x09001f000b037f89 */ /* 0x000e2400000e0000 */
[----:B0-----:R-:W-:-:S10]  /*0b00*/  DADD R2, R2, R10 ;  /* 0x0000000002027229 */ /* 0x001fd4000000000a */
[----:B------:R-:W-:Y:S02]  /*0b10*/  FSEL R6, R10, R2, P0 ;  /* 0x000000020a067208 */ /* 0x000fe40000000000 */
[----:B------:R-:W-:Y:S02]  /*0b20*/  FSEL R7, R11, R3, P0 ;  /* 0x000000030b077208 */ /* 0x000fe40000000000 */
[----:B-1----:R-:W-:Y:S01]  /*0b30*/  @!P1 LEA R11, R9, R4, 0x18 ;  /* 0x00000004090b9211 */ /* 0x002fe200078ec0ff */
[----:B------:R-:W-:Y:S01]  /*0b40*/  SHFL.DOWN PT, R2, R6, 0x10, 0x1f ;  /* 0x0a001f0006027f89 */ /* 0x000fe200000e0000 */
[----:B------:R-:W-:-:S03]  /*0b50*/  ISETP.NE.AND P0, PT, R5, RZ, PT ;  /* 0x000000ff0500720c */ /* 0x000fc60003f05270 */
[----:B------:R-:W0:Y:S01]  /*0b60*/  SHFL.DOWN PT, R3, R7, 0x10, 0x1f ;  /* 0x0a001f0007037f89 */ /* 0x000e2200000e0000 */
[----:B------:R-:W-:Y:S01]  /*0b70*/  @!P1 IMAD.IADD R11, R0, 0x1, R11 ;  /* 0x00000001000b9824 */ /* 0x000fe200078e020b */
[----:B0-----:R-:W-:-:S07]  /*0b80*/  DADD R8, R2, R6 ;  /* 0x0000000002087229 */ /* 0x001fce0000000006 */
[----:B------:R1:W-:Y:S01]  /*0b90*/  @!P1 STS.64 [R11+0x10], R8 ;  /* 0x000010080b009388 */ /* 0x0003e20000000a00 */
[----:B------:R-:W-:Y:S01]  /*0ba0*/  BAR.SYNC.DEFER_BLOCKING 0x0 ;  /* 0x0000000000007b1d */ /* 0x000fe20000010000 */
[----:B------:R-:W-:-:S04]  /*0bb0*/  ISETP.GT.AND P1, PT, R12, 0xf, PT ;  /* 0x0000000f0c00780c */ /* 0x000fc80003f24270 */
[----:B------:R-:W-:Y:S02]  /*0bc0*/  FSEL R2, R6, R8, P1 ;  /* 0x0000000806027208 */ /* 0x000fe40000800000 */
[----:B------:R-:W-:Y:S01]  /*0bd0*/  FSEL R3, R7, R9, P1 ;  /* 0x0000000907037208 */ /* 0x000fe20000800000 */
[----:B------:R-:W-:Y:S06]  /*0be0*/  @P0 BRA `(.L_x_16) ;  /* 0x0000001800440947 */ /* 0x000fec0003800000 */
[----:B------:R-:W0:Y:S01]  /*0bf0*/  S2UR UR5, SR_CgaCtaId ;  /* 0x00000000000579c3 */ /* 0x000e220000008800 */
[----:B------:R-:W-:Y:S02]  /*0c00*/  UMOV UR4, 0x400 ;  /* 0x0000040000047882 */ /* 0x000fe40000000000 */
[----:B0-----:R-:W-:-:S09]  /*0c10*/  ULEA UR4, UR5, UR4, 0x18 ;  /* 0x0000000405047291 */ /* 0x001fd2000f8ec0ff */
[----:B------:R-:W0:Y:S04]  /*0c20*/  LDS.64 R4, [UR4+0x18] ;  /* 0x00001804ff047984 */ /* 0x000e280008000a00 */
[----:B-1----:R-:W1:Y:S04]  /*0c30*/  LDS.128 R8, [UR4+0x20] ;  /* 0x00002004ff087984 */ /* 0x002e680008000c00 */
[----:B------:R-:W2:Y:S01]  /*0c40*/  LDS.128 R12, [UR4+0x30] ;  /* 0x00003004ff0c7984 */ /* 0x000ea20008000c00 */
[----:B0-----:R-:W-:-:S03]  /*0c50*/  DADD R2, R2, R4 ;  /* 0x0000000002027229 */ /* 0x001fc60000000004 */
[----:B------:R-:W0:Y:S05]  /*0c60*/  LDS.128 R4, [UR4+0x40] ;  /* 0x00004004ff047984 */ /* 0x000e2a0008000c00 */
[----:B-1----:R-:W-:-:S08]  /*0c70*/  DADD R2, R2, R8 ;  /* 0x0000000002027229 */ /* 0x002fd00000000008 */
[----:B------:R-:W-:Y:S01]  /*0c80*/  DADD R2, R2, R10 ;  /* 0x0000000002027229 */ /* 0x000fe2000000000a */
[----:B------:R-:W1:Y:S07]  /*0c90*/  LDS.128 R8, [UR4+0x50] ;  /* 0x00005004ff087984 */ /* 0x000e6e0008000c00 */
[----:B--2---:R-:W-:-:S08]  /*0ca0*/  DADD R2, R2, R12 ;  /* 0x0000000002027229 */ /* 0x004fd0000000000c */
[----:B------:R-:W-:Y:S01]  /*0cb0*/  DADD R2, R2, R14 ;  /* 0x0000000002027229 */ /* 0x000fe2000000000e */
[----:B------:R-:W2:Y:S07]  /*0cc0*/  LDS.128 R12, [UR4+0x60] ;  /* 0x00006004ff0c7984 */ /* 0x000eae0008000c00 */
[----:B0-----:R-:W-:-:S08]  /*0cd0*/  DADD R2, R2, R4 ;  /* 0x0000000002027229 */ /* 0x001fd00000000004 */
[----:B------:R-:W-:Y:S01]  /*0ce0*/  DADD R2, R2, R6 ;  /* 0x0000000002027229 */ /* 0x000fe20000000006 */
[----:B------:R-:W0:Y:S07]  /*0cf0*/  LDS.128 R4, [UR4+0x70] ;  /* 0x00007004ff047984 */ /* 0x000e2e0008000c00 */
[----:B-1----:R-:W-:-:S08]  /*0d00*/  DADD R2, R2, R8 ;  /* 0x0000000002027229 */ /* 0x002fd00000000008 */
[----:B------:R-:W-:Y:S01]  /*0d10*/  DADD R2, R2, R10 ;  /* 0x0000000002027229 */ /* 0x000fe2000000000a */
[----:B------:R-:W1:Y:S07]  /*0d20*/  LDS.128 R8, [UR4+0x80] ;  /* 0x00008004ff087984 */ /* 0x000e6e0008000c00 */
[----:B--2---:R-:W-:-:S08]  /*0d30*/  DADD R2, R2, R12 ;  /* 0x0000000002027229 */ /* 0x004fd0000000000c */
[----:B------:R-:W-:-:S08]  /*0d40*/  DADD R2, R2, R14 ;  /* 0x0000000002027229 */ /* 0x000fd0000000000e */
[----:B0-----:R-:W-:-:S08]  /*0d50*/  DADD R2, R2, R4 ;  /* 0x0000000002027229 */ /* 0x001fd00000000004 */
[----:B------:R-:W-:-:S08]  /*0d60*/  DADD R2, R2, R6 ;  /* 0x0000000002027229 */ /* 0x000fd00000000006 */
[----:B-1----:R-:W-:-:S08]  /*0d70*/  DADD R2, R2, R8 ;  /* 0x0000000002027229 */ /* 0x002fd00000000008 */
[----:B------:R-:W-:Y:S01]  /*0d80*/  DADD R2, R2, R10 ;  /* 0x0000000002027229 */ /* 0x000fe2000000000a */
[----:B------:R-:W-:Y:S10]  /*0d90*/  BRA `(.L_x_16) ;  /* 0x0000001400d87947 */ /* 0x000ff40003800000 */
.L_x_15:
[----:B------:R-:W-:Y:S01]  /*0da0*/  LOP3.LUT R0, R5, 0x3e0, RZ, 0xc0, !PT ;  /* 0x000003e005007812 */ /* 0x000fe200078ec0ff */
[----:B------:R-:W0:Y:S03]  /*0db0*/  S2R R10, SR_LANEID ;  /* 0x00000000000a7919 */ /* 0x000e260000000000 */
[----:B------:R-:W-:Y:S01]  /*0dc0*/  LOP3.LUT R9, RZ, R0, RZ, 0x33, !PT ;  /* 0x00000000ff097212 */ /* 0x000fe200078e33ff */
[----:B------:R-:W-:-:S04]  /*0dd0*/  VIADD R7, R0, 0x20 ;  /* 0x0000002000077836 */ /* 0x000fc80000000000 */
[----:B------:R-:W-:Y:S01]  /*0de0*/  IMAD.IADD R9, R9, 0x1, R4 ;  /* 0x0000000109097824 */ /* 0x000fe200078e0204 */
[----:B------:R-:W-:-:S04]  /*0df0*/  ISETP.GT.AND P0, PT, R7, R4, PT ;  /* 0x000000040700720c */ /* 0x000fc80003f04270 */
[----:B------:R-:W-:-:S05]  /*0e00*/  SEL R11, R9, 0x1f, P0 ;  /* 0x0000001f090b7807 */ /* 0x000fca0000000000 */
[----:B-----5:R-:W-:Y:S04]  /*0e10*/  SHFL.DOWN PT, R6, R2, 0x1, R11 ;  /* 0x0820000002067989 */ /* 0x020fe800000e000b */
[----:B------:R-:W1:Y:S01]  /*0e20*/  SHFL.DOWN PT, R7, R3, 0x1, R11 ;  /* 0x0820000003077989 */ /* 0x000e6200000e000b */
[C---:B0-----:R-:W-:Y:S01]  /*0e30*/  ISETP.GE.AND P0, PT, R10.reuse, R11, PT ;  /* 0x0000000b0a00720c */ /* 0x041fe20003f06270 */
[C---:B------:R-:W-:Y:S01]  /*0e40*/  VIADD R0, R10.reuse, 0x2 ;  /* 0x000000020a007836 */ /* 0x040fe20000000000 */
[----:B------:R-:W-:Y:S01]  /*0e50*/  ISETP.NE.AND P1, PT, R10, RZ, PT ;  /* 0x000000ff0a00720c */ /* 0x000fe20003f25270 */
[----:B-1----:R-:W-:-:S12]  /*0e60*/  DADD R6, R6, R2 ;  /* 0x0000000006067229 */ /* 0x002fd80000000002 */
[----:B------:R-:W0:Y:S01]  /*0e70*/  @!P1 S2R R12, SR_CgaCtaId ;  /* 0x00000000000c9919 */ /* 0x000e220000008800 */
[----:B------:R-:W-:Y:S02]  /*0e80*/  FSEL R8, R6, R2, !P0 ;  /* 0x0000000206087208 */ /* 0x000fe40004000000 */
[----:B------:R-:W-:Y:S02]  /*0e90*/  FSEL R9, R7, R3, !P0 ;  /* 0x0000000307097208 */ /* 0x000fe40004000000 */
[----:B------:R-:W-:Y:S01]  /*0ea0*/  ISETP.GT.AND P0, PT, R0, R11, PT ;  /* 0x0000000b0000720c */ /* 0x000fe20003f04270 */
[----:B------:R-:W-:Y:S01]  /*0eb0*/  SHFL.DOWN PT, R6, R8, 0x2, R11 ;  /* 0x0840000008067989 */ /* 0x000fe200000e000b */
[----:B------:R-:W-:-:S03]  /*0ec0*/  VIADD R0, R10, 0x4 ;  /* 0x000000040a007836 */ /* 0x000fc60000000000 */
[----:B------:R-:W1:Y:S02]  /*0ed0*/  SHFL.DOWN PT, R7, R9, 0x2, R11 ;  /* 0x0840000009077989 */ /* 0x000e6400000e000b */
[----:B-1----:R-:W-:-:S10]  /*0ee0*/  DADD R6, R6, R8 ;  /* 0x0000000006067229 */ /* 0x002fd40000000008 */
[----:B------:R-:W-:Y:S02]  /*0ef0*/  FSEL R6, R8, R6, P0 ;  /* 0x0000000608067208 */ /* 0x000fe40000000000 */
[----:B------:R-:W-:Y:S02]  /*0f00*/  FSEL R7, R9, R7, P0 ;  /* 0x0000000709077208 */ /* 0x000fe40000000000 */
        /* <DEDUP_REMOVED lines=16> */
[----:B------:R-:W-:Y:S02]  /*1010*/  @!P1 MOV R9, 0x400 ;  /* 0x0000040000099802 */ /* 0x000fe40000000f00 */
[----:B------:R-:W-:Y:S01]  /*1020*/  @!P1 SHF.R.U32.HI R8, RZ, 0x2, R5 ;  /* 0x00000002ff089819 */ /* 0x000fe20000011605 */
[----:B------:R-:W1:Y:S01]  /*1030*/  SHFL.DOWN PT, R3, R7, 0x10, R11 ;  /* 0x0a00000007037989 */ /* 0x000e6200000e000b */
[----:B0-----:R-:W-:-:S02]  /*1040*/  @!P1 LEA R9, R12, R9, 0x18 ;  /* 0x000000090c099211 */ /* 0x001fc400078ec0ff */
[----:B------:R-:W-:-:S05]  /*1050*/  @!P1 LOP3.LUT R8, R8, 0xf8, RZ, 0xc0, !PT ;  /* 0x000000f808089812 */ /* 0x000fca00078ec0ff */
[----:B------:R-:W-:Y:S01]  /*1060*/  @!P1 IMAD.IADD R9, R8, 0x1, R9 ;  /* 0x0000000108099824 */ /* 0x000fe200078e0209 */
[----:B-1----:R-:W-:-:S10]  /*1070*/  DADD R2, R2, R6 ;  /* 0x0000000002027229 */ /* 0x002fd40000000006 */
[----:B------:R-:W-:Y:S02]  /*1080*/  FSEL R2, R6, R2, P0 ;  /* 0x0000000206027208 */ /* 0x000fe40000000000 */
[----:B------:R-:W-:Y:S02]  /*1090*/  FSEL R3, R7, R3, P0 ;  /* 0x0000000307037208 */ /* 0x000fe40000000000 */
[----:B------:R-:W-:-:S03]  /*10a0*/  ISETP.NE.AND P0, PT, R5, RZ, PT ;  /* 0x000000ff0500720c */ /* 0x000fc60003f05270 */
[----:B------:R0:W-:Y:S01]  /*10b0*/  @!P1 STS.64 [R9+0x10], R2 ;  /* 0x0000100209009388 */ /* 0x0001e20000000a00 */
[----:B------:R-:W-:Y:S09]  /*10c0*/  BAR.SYNC.DEFER_BLOCKING 0x0 ;  /* 0x0000000000007b1d */ /* 0x000ff20000010000 */
[----:B------:R-:W-:Y:S05]  /*10d0*/  @P0 BRA `(.L_x_16) ;  /* 0x0000001400080947 */ /* 0x000fea0003800000 */
[----:B------:R-:W1:Y:S01]  /*10e0*/  S2UR UR5, SR_CgaCtaId ;  /* 0x00000000000579c3 */ /* 0x000e620000008800 */
[----:B------:R-:W-:Y:S01]  /*10f0*/  UMOV UR4, 0x400 ;  /* 0x0000040000047882 */ /* 0x000fe20000000000 */
[----:B------:R-:W-:Y:S01]  /*1100*/  ISETP.GT.AND P1, PT, R4, 0x20, PT ;  /* 0x000000200400780c */ /* 0x000fe20003f24270 */
[----:B-1----:R-:W-:-:S09]  /*1110*/  ULEA UR4, UR5, UR4, 0x18 ;  /* 0x0000000405047291 */ /* 0x002fd2000f8ec0ff */
[----:B------:R-:W1:Y:S04]  /*1120*/  LDS.64 R6, [UR4+0x18] ;  /* 0x00001804ff067984 */ /* 0x000e680008000a00 */
[----:B------:R-:W2:Y:S04]  /*1130*/  LDS.128 R12, [UR4+0x20] ;  /* 0x00002004ff0c7984 */ /* 0x000ea80008000c00 */
[----:B0-----:R-:W0:Y:S01]  /*1140*/  LDS.128 R8, [UR4+0x30] ;  /* 0x00003004ff087984 */ /* 0x001e220008000c00 */
[----:B-1----:R-:W-:-:S10]  /*1150*/  DADD R6, R2, R6 ;  /* 0x0000000002067229 */ /* 0x002fd40000000006 */
[----:B------:R-:W-:Y:S02]  /*1160*/  FSEL R2, R6, R2, P1 ;  /* 0x0000000206027208 */ /* 0x000fe40000800000 */
[----:B------:R-:W-:Y:S02]  /*1170*/  FSEL R3, R7, R3, P1 ;  /* 0x0000000307037208 */ /* 0x000fe40000800000 */
[----:B------:R-:W-:-:S04]  /*1180*/  ISETP.GT.AND P1, PT, R4, 0x40, PT ;  /* 0x000000400400780c */ /* 0x000fc80003f24270 */
[----:B--2---:R-:W-:-:S10]  /*1190*/  DADD R12, R12, R2 ;  /* 0x000000000c0c7229 */ /* 0x004fd40000000002 */
[----:B------:R-:W-:Y:S02]  /*11a0*/  FSEL R2, R12, R2, P1 ;  /* 0x000000020c027208 */ /* 0x000fe40000800000 */
[----:B------:R-:W-:Y:S02]  /*11b0*/  FSEL R3, R13, R3, P1 ;  /* 0x000000030d037208 */ /* 0x000fe40000800000 */
[----:B------:R-:W-:-:S04]  /*11c0*/  ISETP.GT.AND P1, PT, R4, 0x60, PT ;  /* 0x000000600400780c */ /* 0x000fc80003f24270 */
[----:B------:R-:W-:-:S10]  /*11d0*/  DADD R14, R2, R14 ;  /* 0x00000000020e7229 */ /* 0x000fd4000000000e */
[----:B------:R-:W-:Y:S02]  /*11e0*/  FSEL R2, R14, R2, P1 ;  /* 0x000000020e027208 */ /* 0x000fe40000800000 */
[----:B------:R-:W-:Y:S02]  /*11f0*/  FSEL R3, R15, R3, P1 ;  /* 0x000000030f037208 */ /* 0x000fe40000800000 */
[----:B------:R-:W1:Y:S01]  /*1200*/  LDS.128 R12, [UR4+0x40] ;  /* 0x00004004ff0c7984 */ /* 0x000e620008000c00 */
[----:B------:R-:W-:-:S03]  /*1210*/  ISETP.GT.AND P1, PT, R4, 0x80, PT ;  /* 0x000000800400780c */ /* 0x000fc60003f24270 */
[----:B0-----:R-:W-:-:S10]  /*1220*/  DADD R8, R8, R2 ;  /* 0x0000000008087229 */ /* 0x001fd40000000002 */
[----:B------:R-:W-:Y:S02]  /*1230*/  FSEL R2, R8, R2, P1 ;  /* 0x0000000208027208 */ /* 0x000fe40000800000 */
[----:B------:R-:W-:Y:S02]  /*1240*/  FSEL R3, R9, R3, P1 ;  /* 0x0000000309037208 */ /* 0x000fe40000800000 */
[----:B------:R-:W-:-:S04]  /*1250*/  ISETP.GT.AND P1, PT, R4, 0xa0, PT ;  /* 0x000000a00400780c */ /* 0x000fc80003f24270 */
[----:B------:R-:W-:-:S10]  /*1260*/  DADD R10, R2, R10 ;  /* 0x00000000020a7229 */ /* 0x000fd4000000000a */
[----:B------:R-:W-:Y:S02]  /*1270*/  FSEL R2, R10, R2, P1 ;  /* 0x000000020a027208 */ /* 0x000fe40000800000 */
[----:B------:R-:W-:Y:S02]  /*1280*/  FSEL R3, R11, R3, P1 ;  /* 0x000000030b037208 */ /* 0x000fe40000800000 */
[----:B------:R-:W0:Y:S01]  /*1290*/  LDS.128 R8, [UR4+0x50] ;  /* 0x00005004ff087984 */ /* 0x000e220008000c00 */
[----:B------:R-:W-:-:S03]  /*12a0*/  ISETP.GT.AND P1, PT, R4, 0xc0, PT ;  /* 0x000000c00400780c */ /* 0x000fc60003f24270 */
[----:B-1----:R-:W-:-:S10]  /*12b0*/  DADD R12, R12, R2 ;  /* 0x000000000c0c7229 */ /* 0x002fd40000000002 */
        /* <DEDUP_REMOVED lines=33> */
[----:B------:R-:W-:-:S04]  /*14d0*/  ISETP.GT.AND P1, PT, R4, 0x1c0, PT ;  /* 0x000001c00400780c */ /* 0x000fc80003f24270 */
[----:B-1----:R-:W-:-:S10]  /*14e0*/  DADD R12, R12, R2 ;  /* 0x000000000c0c7229 */ /* 0x002fd40000000002 */
[----:B------:R-:W-:Y:S02]  /*14f0*/  FSEL R2, R12, R2, P1 ;  /* 0x000000020c027208 */ /* 0x000fe40000800000 */
[----:B------:R-:W-:Y:S02]  /*1500*/  FSEL R3, R13, R3, P1 ;  /* 0x000000030d037208 */ /* 0x000fe40000800000 */
[----:B------:R-:W-:-:S04]  /*1510*/  ISETP.GT.AND P1, PT, R4, 0x1e0, PT ;  /* 0x000001e00400780c */ /* 0x000fc80003f24270 */
[----:B------:R-:W-:-:S10]  /*1520*/  DADD R14, R2, R14 ;  /* 0x00000000020e7229 */ /* 0x000fd4000000000e */
[----:B------:R-:W-:Y:S02]  /*1530*/  FSEL R2, R14, R2, P1 ;  /* 0x000000020e027208 */ /* 0x000fe40000800000 */
[----:B------:R-:W-:Y:S01]  /*1540*/  FSEL R3, R15, R3, P1 ;  /* 0x000000030f037208 */ /* 0x000fe20000800000 */
[----:B------:R-:W-:Y:S06]  /*1550*/  BRA `(.L_x_16) ;  /* 0x0000000c00e87947 */ /* 0x000fec0003800000 */
.L_x_2:
[----:B------:R-:W0:Y:S01]  /*1560*/  S2R R41, SR_TID.X ;  /* 0x0000000000297919 */ /* 0x000e220000002100 */
[----:B------:R-:W1:Y:S02]  /*1570*/  LDCU.64 UR4, c[0x0][0x380] ;  /* 0x00007000ff0477ac */ /* 0x000e640008000a00 */
[----:B-1----:R-:W-:Y:S02]  /*1580*/  IMAD.U32 R2, RZ, RZ, UR4 ;  /* 0x00000004ff027e24 */ /* 0x002fe4000f8e00ff */
[----:B------:R-:W-:Y:S02]  /*1590*/  IMAD.U32 R3, RZ, RZ, UR5 ;  /* 0x00000005ff037e24 */ /* 0x000fe4000f8e00ff */
[----:B0-----:R-:W-:-:S05]  /*15a0*/  IMAD.WIDE.U32 R18, R41, 0x8, R2 ;  /* 0x0000000829127825 */ /* 0x001fca00078e0002 */
[----:B------:R-:W2:Y:S04]  /*15b0*/  LDG.E.64.CONSTANT R20, desc[UR6][R18.64] ;  /* 0x0000000612147981 */ /* 0x000ea8000c1e9b00 */
[----:B------:R-:W2:Y:S04]  /*15c0*/  LDG.E.64.CONSTANT R6, desc[UR6][R18.64+0x1000] ;  /* 0x0010000612067981 */ /* 0x000ea8000c1e9b00 */
[----:B------:R-:W3:Y:S04]  /*15d0*/  LDG.E.64.CONSTANT R8, desc[UR6][R18.64+0x2000] ;  /* 0x0020000612087981 */ /* 0x000ee8000c1e9b00 */
[----:B------:R-:W4:Y:S04]  /*15e0*/  LDG.E.64.CONSTANT R10, desc[UR6][R18.64+0x3000] ;  /* 0x00300006120a7981 */ /* 0x000f28000c1e9b00 */
[----:B------:R-:W5:Y:S04]  /*15f0*/  LDG.E.64.CONSTANT R12, desc[UR6][R18.64+0x4000] ;  /* 0x00400006120c7981 */ /* 0x000f68000c1e9b00 */
[----:B------:R-:W5:Y:S04]  /*1600*/  LDG.E.64.CONSTANT R14, desc[UR6][R18.64+0x5000] ;  /* 0x00500006120e7981 */ /* 0x000f68000c1e9b00 */
[----:B------:R-:W5:Y:S01]  /*1610*/  LDG.E.64.CONSTANT R16, desc[UR6][R18.64+0x6000] ;  /* 0x0060000612107981 */ /* 0x000f62000c1e9b00 */
[----:B------:R-:W-:Y:S01]  /*1620*/  ISETP.GE.U32.AND P0, PT, R4, 0x1c00, PT ;  /* 0x00001c000400780c */ /* 0x000fe20003f06070 */
[----:B------:R-:W-:Y:S01]  /*1630*/  UMOV UR4, 0xe00 ;  /* 0x00000e0000047882 */ /* 0x000fe20000000000 */
[----:B--2---:R-:W-:-:S08]  /*1640*/  DADD R6, R20, R6 ;  /* 0x0000000014067229 */ /* 0x004fd00000000006 */
[----:B---3--:R-:W-:-:S08]  /*1650*/  DADD R6, R8, R6 ;  /* 0x0000000008067229 */ /* 0x008fd00000000006 */
[----:B----4-:R-:W-:-:S08]  /*1660*/  DADD R6, R10, R6 ;  /* 0x000000000a067229 */ /* 0x010fd00000000006 */
[----:B-----5:R-:W-:-:S08]  /*1670*/  DADD R6, R12, R6 ;  /* 0x000000000c067229 */ /* 0x020fd00000000006 */
[----:B------:R-:W-:-:S08]  /*1680*/  DADD R6, R14, R6 ;  /* 0x000000000e067229 */ /* 0x000fd00000000006 */
[----:B------:R-:W-:Y:S01]  /*1690*/  DADD R6, R16, R6 ;  /* 0x0000000010067229 */ /* 0x000fe20000000006 */
[----:B------:R-:W-:Y:S10]  /*16a0*/  @!P0 BRA `(.L_x_17) ;  /* 0x00000000006c8947 */ /* 0x000ff40003800000 */
[----:B------:R-:W0:Y:S01]  /*16b0*/  LDC R22, c[0x0][0x390] ;  /* 0x0000e400ff167b82 */ /* 0x000e220000000800 */
[----:B------:R-:W-:Y:S01]  /*16c0*/  VIADD R23, R4, 0xfffff200 ;  /* 0xfffff20004177836 */ /* 0x000fe20000000000 */
[----:B------:R-:W-:-:S06]  /*16d0*/  UMOV UR4, 0xe00 ;  /* 0x00000e0000047882 */ /* 0x000fcc0000000000 */
[----:B------:R-:W1:Y:S02]  /*16e0*/  LDC.64 R2, c[0x0][0x380] ;  /* 0x0000e000ff027b82 */ /* 0x000e640000000a00 */
.L_x_19:
[----:B------:R-:W-:-:S04]  /*16f0*/  VIADD R9, R41, UR4 ;  /* 0x0000000429097c36 */ /* 0x000fc80008000000 */
[----:B-1----:R-:W-:-:S05]  /*1700*/  IMAD.WIDE.U32 R8, R9, 0x8, R2 ;  /* 0x0000000809087825 */ /* 0x002fca00078e0002 */
[----:B------:R-:W2:Y:S04]  /*1710*/  LDG.E.64.CONSTANT R4, desc[UR6][R8.64] ;  /* 0x0000000608047981 */ /* 0x000ea8000c1e9b00 */
[----:B------:R-:W3:Y:S04]  /*1720*/  LDG.E.64.CONSTANT R10, desc[UR6][R8.64+0x1000] ;  /* 0x00100006080a7981 */ /* 0x000ee8000c1e9b00 */
[----:B------:R-:W4:Y:S04]  /*1730*/  LDG.E.64.CONSTANT R12, desc[UR6][R8.64+0x2000] ;  /* 0x00200006080c7981 */ /* 0x000f28000c1e9b00 */
[----:B------:R-:W5:Y:S04]  /*1740*/  LDG.E.64.CONSTANT R14, desc[UR6][R8.64+0x3000] ;  /* 0x00300006080e7981 */ /* 0x000f68000c1e9b00 */
[----:B------:R-:W5:Y:S04]  /*1750*/  LDG.E.64.CONSTANT R16, desc[UR6][R8.64+0x4000] ;  /* 0x0040000608107981 */ /* 0x000f68000c1e9b00 */
[----:B------:R-:W5:Y:S04]  /*1760*/  LDG.E.64.CONSTANT R18, desc[UR6][R8.64+0x5000] ;  /* 0x0050000608127981 */ /* 0x000f68000c1e9b00 */
[----:B------:R-:W5:Y:S01]  /*1770*/  LDG.E.64.CONSTANT R20, desc[UR6][R8.64+0x6000] ;  /* 0x0060000608147981 */ /* 0x000f62000c1e9b00 */
[----:B--2---:R-:W-:-:S08]  /*1780*/  DADD R4, R4, R6 ;  /* 0x0000000004047229 */ /* 0x004fd00000000006 */
[----:B---3--:R-:W-:-:S08]  /*1790*/  DADD R4, R10, R4 ;  /* 0x000000000a047229 */ /* 0x008fd00000000004 */
[----:B----4-:R-:W-:-:S08]  /*17a0*/  DADD R4, R12, R4 ;  /* 0x000000000c047229 */ /* 0x010fd00000000004 */
[----:B-----5:R-:W-:-:S08]  /*17b0*/  DADD R4, R14, R4 ;  /* 0x000000000e047229 */ /* 0x020fd00000000004 */
[----:B------:R-:W-:Y:S01]  /*17c0*/  DADD R16, R16, R4 ;  /* 0x0000000010107229 */ /* 0x000fe20000000004 */
[----:B0-----:R-:W-:-:S04]  /*17d0*/  IMAD.MOV.U32 R4, RZ, RZ, R22 ;  /* 0x000000ffff047224 */ /* 0x001fc800078e0016 */
[----:B------:R-:W-:-:S03]  /*17e0*/  VIADD R0, R4, -UR4 ;  /* 0x8000000404007c36 */ /* 0x000fc60008000000 */
[----:B------:R-:W-:Y:S02]  /*17f0*/  DADD R16, R18, R16 ;  /* 0x0000000012107229 */ /* 0x000fe40000000010 */
[----:B------:R-:W-:-:S06]  /*1800*/  ISETP.GE.AND P0, PT, R0, 0xe00, PT ;  /* 0x00000e000000780c */ /* 0x000fcc0003f06270 */
[----:B------:R-:W-:-:S07]  /*1810*/  DADD R6, R20, R16 ;  /* 0x0000000014067229 */ /* 0x000fce0000000010 */
[----:B------:R-:W-:Y:S05]  /*1820*/  @!P0 BRA `(.L_x_18) ;  /* 0x00000008001c8947 */ /* 0x000fea0003800000 */
[----:B------:R-:W-:-:S06]  /*1830*/  UIADD3 UR4, UPT, UPT, UR4, 0xe00, URZ ;  /* 0x00000e0004047890 */ /* 0x000fcc000fffe0ff */
[----:B------:R-:W-:-:S13]  /*1840*/  ISETP.LT.AND P0, PT, R23, UR4, PT ;  /* 0x0000000417007c0c */ /* 0x000fda000bf01270 */
[----:B------:R-:W-:Y:S05]  /*1850*/  @!P0 BRA `(.L_x_19) ;  /* 0xfffffffc00a48947 */ /* 0x000fea000383ffff */
.L_x_17:
[----:B------:R-:W-:-:S13]  /*1860*/  ISETP.LE.AND P0, PT, R4, UR4, PT ;  /* 0x0000000404007c0c */ /* 0x000fda000bf03270 */
[----:B------:R-:W-:Y:S05]  /*1870*/  @P0 BRA `(.L_x_18) ;  /* 0x0000000800080947 */ /* 0x000fea0003800000 */
[----:B------:R-:W-:Y:S01]  /*1880*/  VIADD R0, R4, -UR4 ;  /* 0x8000000404007c36 */ /* 0x000fe20008000000 */
[----:B------:R-:W-:Y:S04]  /*1890*/  BSSY.RECONVERGENT B1, `(.L_x_18) ;  /* 0x0000080000017945 */ /* 0x000fe80003800200 */
[----:B------:R-:W-:-:S13]  /*18a0*/  ISETP.GE.AND P0, PT, R41, R0, PT ;  /* 0x000000002900720c */ /* 0x000fda0003f06270 */
[----:B------:R-:W-:Y:S05]  /*18b0*/  @P0 BRA `(.L_x_20) ;  /* 0x0000000400f40947 */ /* 0x000fea0003800000 */
[----:B------:R-:W-:Y:S01]  /*18c0*/  LOP3.LUT R5, RZ, R41, RZ, 0x33, !PT ;  /* 0x00000029ff057212 */ /* 0x000fe200078e33ff */
[----:B------:R-:W-:Y:S01]  /*18d0*/  BSSY.RECONVERGENT B2, `(.L_x_21) ;  /* 0x0000014000027945 */ /* 0x000fe20003800200 */
[----:B------:R-:W-:Y:S02]  /*18e0*/  IMAD.MOV.U32 R45, RZ, RZ, R41 ;  /* 0x000000ffff2d7224 */ /* 0x000fe400078e0029 */
[----:B------:R-:W-:-:S04]  /*18f0*/  IADD3 R4, PT, PT, R4, -UR4, R5 ;  /* 0x8000000404047c10 */ /* 0x000fc8000fffe005 */
[C---:B------:R-:W-:Y:S02]  /*1900*/  LOP3.LUT R5, R4.reuse, 0x600, RZ, 0xc0, !PT ;  /* 0x0000060004057812 */ /* 0x040fe400078ec0ff */
[----:B------:R-:W-:Y:S02]  /*1910*/  ISETP.GE.U32.AND P1, PT, R4, 0x600, PT ;  /* 0x000006000400780c */ /* 0x000fe40003f26070 */
[----:B------:R-:W-:-:S13]  /*1920*/  ISETP.NE.AND P0, PT, R5, 0x600, PT ;  /* 0x000006000500780c */ /* 0x000fda0003f05270 */
[----:B------:R-:W-:Y:S05]  /*1930*/  @!P0 BRA `(.L_x_22) ;  /* 0x0000000000348947 */ /* 0x000fea0003800000 */
[----:B------:R-:W-:Y:S01]  /*1940*/  LEA.HI R4, R4, 0x1, RZ, 0x17 ;  /* 0x0000000104047811 */ /* 0x000fe200078fb8ff */
[----:B------:R-:W-:Y:S02]  /*1950*/  VIADD R9, R41, UR4 ;  /* 0x0000000429097c36 */ /* 0x000fe40008000000 */
[----:B------:R-:W-:Y:S01]  /*1960*/  IMAD.MOV.U32 R45, RZ, RZ, R41 ;  /* 0x000000ffff2d7224 */ /* 0x000fe200078e0029 */
[----:B------:R-:W-:-:S05]  /*1970*/  LOP3.LUT R4, R4, 0x3, RZ, 0xc0, !PT ;  /* 0x0000000304047812 */ /* 0x000fca00078ec0ff */
[----:B------:R-:W-:-:S07]  /*1980*/  IMAD.MOV R8, RZ, RZ, -R4 ;  /* 0x000000ffff087224 */ /* 0x000fce00078e0a04 */
.L_x_23:
[----:B------:R-:W-:-:S06]  /*1990*/  IMAD.WIDE.U32 R4, R9, 0x8, R2 ;  /* 0x0000000809047825 */ /* 0x000fcc00078e0002 */
[----:B------:R-:W2:Y:S01]  /*19a0*/  LDG.E.64.CONSTANT R4, desc[UR6][R4.64] ;  /* 0x0000000604047981 */ /* 0x000ea2000c1e9b00 */
[----:B------:R-:W-:Y:S02]  /*19b0*/  VIADD R8, R8, 0x1 ;  /* 0x0000000108087836 */ /* 0x000fe40000000000 */
[----:B------:R-:W-:Y:S02]  /*19c0*/  VIADD R45, R45, 0x200 ;  /* 0x000002002d2d7836 */ /* 0x000fe40000000000 */
[----:B------:R-:W-:Y:S01]  /*19d0*/  VIADD R9, R9, 0x200 ;  /* 0x0000020009097836 */ /* 0x000fe20000000000 */
[----:B------:R-:W-:Y:S01]  /*19e0*/  ISETP.NE.AND P0, PT, R8, RZ, PT ;  /* 0x000000ff0800720c */ /* 0x000fe20003f05270 */
[----:B--2---:R-:W-:-:S12]  /*19f0*/  DADD R6, R4, R6 ;  /* 0x0000000004067229 */ /* 0x004fd80000000006 */
[----:B------:R-:W-:Y:S05]  /*1a00*/  @P0 BRA `(.L_x_23) ;  /* 0xfffffffc00e00947 */ /* 0x000fea000383ffff */
.L_x_22:
[----:B------:R-:W-:Y:S05]  /*1a10*/  BSYNC.RECONVERGENT B2 ;  /* 0x0000000000027941 */ /* 0x000fea0003800200 */
.L_x_21:
[----:B------:R-:W-:Y:S05]  /*1a20*/  @!P1 BRA `(.L_x_20) ;  /* 0x0000000400989947 */ /* 0x000fea0003800000 */
[----:B------:R-:W0:Y:S01]  /*1a30*/  LDCU.64 UR8, c[0x0][0x380] ;  /* 0x00007000ff0877ac */ /* 0x000e220008000a00 */
[----:B------:R-:W-:Y:S01]  /*1a40*/  IMAD.IADD R9, R0, 0x1, -R45 ;  /* 0x0000000100097824 */ /* 0x000fe200078e0a2d */
[C---:B------:R-:W-:Y:S01]  /*1a50*/  IADD3 R5, P0, PT, R45.reuse, UR4, RZ ;  /* 0x000000042d057c10 */ /* 0x040fe2000ff1e0ff */
[----:B------:R-:W-:Y:S01]  /*1a60*/  BSSY.RECONVERGENT B2, `(.L_x_24) ;  /* 0x0000039000027945 */ /* 0x000fe20003800200 */
[----:B------:R-:W-:Y:S02]  /*1a70*/  VIADD R43, R45, UR4 ;  /* 0x000000042d2b7c36 */ /* 0x000fe40008000000 */
[----:B------:R-:W-:Y:S01]  /*1a80*/  ISETP.GT.AND P1, PT, R9, 0x1800, PT ;  /* 0x000018000900780c */ /* 0x000fe20003f24270 */
[----:B------:R-:W-:Y:S01]  /*1a90*/  IMAD.X R8, RZ, RZ, RZ, P0 ;  /* 0x000000ffff087224 */ /* 0x000fe200000e06ff */
[----:B0-----:R-:W-:-:S04]  /*1aa0*/  LEA R4, P0, R5, UR8, 0x3 ;  /* 0x0000000805047c11 */ /* 0x001fc8000f8018ff */
[----:B------:R-:W-:Y:S02]  /*1ab0*/  LEA.HI.X R5, R5, UR9, R8, 0x3, P0 ;  /* 0x0000000905057c11 */ /* 0x000fe400080f1c08 */
[----:B------:R-:W-:-:S05]  /*1ac0*/  IADD3 R4, P0, PT, R4, 0x2000, RZ ;  /* 0x0000200004047810 */ /* 0x000fca0007f1e0ff */
[----:B------:R-:W-:Y:S01]  /*1ad0*/  IMAD.X R5, RZ, RZ, R5, P0 ;  /* 0x000000ffff057224 */ /* 0x000fe200000e0605 */
[----:B------:R-:W-:Y:S01]  /*1ae0*/  PLOP3.LUT P0, PT, PT, PT, PT, 0x80, 0x8 ;  /* 0x000000000008781c */ /* 0x000fe20003f0f070 */
[----:B------:R-:W-:-:S12]  /*1af0*/  @!P1 BRA `(.L_x_25) ;  /* 0x0000000000bc9947 */ /* 0x000fd80003800000 */
[----:B------:R-:W-:Y:S01]  /*1b00*/  PLOP3.LUT P0, PT, PT, PT, PT, 0x8, 0x80 ;  /* 0x000000000080781c */ /* 0x000fe20003f0e170 */
[----:B------:R-:W-:-:S12]  /*1b10*/  VIADD R40, R0, 0xffffe800 ;  /* 0xffffe80000287836 */ /* 0x000fd80000000000 */
.L_x_26:
[C---:B------:R-:W-:Y:S01]  /*1b20*/  IMAD.WIDE.U32 R38, R43.reuse, 0x8, R2 ;  /* 0x000000082b267825 */ /* 0x040fe200078e0002 */
[----:B------:R-:W2:Y:S04]  /*1b30*/  LDG.E.64.CONSTANT R8, desc[UR6][R4.64+-0x1000] ;  /* 0xfff0000604087981 */ /* 0x000ea8000c1e9b00 */
[----:B------:R-:W3:Y:S04]  /*1b40*/  LDG.E.64.CONSTANT R10, desc[UR6][R4.64] ;  /* 0x00000006040a7981 */ /* 0x000ee8000c1e9b00 */
[----:B------:R-:W4:Y:S01]  /*1b50*/  LDG.E.64.CONSTANT R38, desc[UR6][R38.64] ;  /* 0x0000000626267981 */ /* 0x000f22000c1e9b00 */
[----:B------:R-:W-:-:S03]  /*1b60*/  VIADD R15, R43, 0x800 ;  /* 0x000008002b0f7836 */ /* 0x000fc60000000000 */
[----:B------:R-:W5:Y:S01]  /*1b70*/  LDG.E.64.CONSTANT R12, desc[UR6][R4.64+0x1000] ;  /* 0x00100006040c7981 */ /* 0x000f62000c1e9b00 */
[----:B------:R-:W-:-:S03]  /*1b80*/  IMAD.WIDE.U32 R14, R15, 0x8, R2 ;  /* 0x000000080f0e7825 */ /* 0x000fc600078e0002 */
[----:B------:R-:W5:Y:S04]  /*1b90*/  LDG.E.64.CONSTANT R16, desc[UR6][R4.64+0x3000] ;  /* 0x0030000604107981 */ /* 0x000f68000c1e9b00 */
[----:B------:R-:W5:Y:S04]  /*1ba0*/  LDG.E.64.CONSTANT R14, desc[UR6][R14.64] ;  /* 0x000000060e0e7981 */ /* 0x000f68000c1e9b00 */
[----:B------:R-:W5:Y:S01]  /*1bb0*/  LDG.E.64.CONSTANT R18, desc[UR6][R4.64+0x4000] ;  /* 0x0040000604127981 */ /* 0x000f62000c1e9b00 */
        /* <DEDUP_REMOVED lines=11> */
[----:B------:R-:W5:Y:S04]  /*1c70*/  LDG.E.64.CONSTANT R34, desc[UR6][R4.64+0xc000] ;  /* 0x00c0000604227981 */ /* 0x000f68000c1e9b00 */
[----:B------:R0:W5:Y:S01]  /*1c80*/  LDG.E.64.CONSTANT R36, desc[UR6][R4.64+0xd000] ;  /* 0x00d0000604247981 */ /* 0x000162000c1e9b00 */
[----:B------:R-:W-:-:S05]  /*1c90*/  VIADD R45, R45, 0x2000 ;  /* 0x000020002d2d7836 */ /* 0x000fca0000000000 */
[----:B------:R-:W-:Y:S02]  /*1ca0*/  ISETP.GE.AND P1, PT, R45, R40, PT ;  /* 0x000000282d00720c */ /* 0x000fe40003f26270 */
[----:B0-----:R-:W-:Y:S01]  /*1cb0*/  IADD3 R4, P2, PT, R4, 0x10000, RZ ;  /* 0x0001000004047810 */ /* 0x001fe20007f5e0ff */
[----:B------:R-:W-:-:S04]  /*1cc0*/  VIADD R43, R43, 0x2000 ;  /* 0x000020002b2b7836 */ /* 0x000fc80000000000 */
[----:B------:R-:W-:Y:S01]  /*1cd0*/  IMAD.X R5, RZ, RZ, R5, P2 ;  /* 0x000000ffff057224 */ /* 0x000fe200010e0605 */
[----:B----4-:R-:W-:-:S08]  /*1ce0*/  DADD R38, R38, R6 ;  /* 0x0000000026267229 */ /* 0x010fd00000000006 */
[----:B--2---:R-:W-:-:S08]  /*1cf0*/  DADD R8, R38, R8 ;  /* 0x0000000026087229 */ /* 0x004fd00000000008 */
[----:B---3--:R-:W-:-:S08]  /*1d00*/  DADD R8, R8, R10 ;  /* 0x0000000008087229 */ /* 0x008fd0000000000a */
[----:B-----5:R-:W-:-:S08]  /*1d10*/  DADD R8, R8, R12 ;  /* 0x0000000008087229 */ /* 0x020fd0000000000c */
        /* <DEDUP_REMOVED lines=13> */
.L_x_25:
[----:B------:R-:W-:Y:S05]  /*1df0*/  BSYNC.RECONVERGENT B2 ;  /* 0x0000000000027941 */ /* 0x000fea0003800200 */
.L_x_24:
[----:B------:R-:W-:Y:S01]  /*1e00*/  IMAD.IADD R8, R0, 0x1, -R45 ;  /* 0x0000000100087824 */ /* 0x000fe200078e0a2d */
[----:B------:R-:W-:Y:S04]  /*1e10*/  BSSY.RECONVERGENT B2, `(.L_x_27) ;  /* 0x000001c000027945 */ /* 0x000fe80003800200 */
[----:B------:R-:W-:-:S13]  /*1e20*/  ISETP.GT.AND P1, PT, R8, 0x800, PT ;  /* 0x000008000800780c */ /* 0x000fda0003f24270 */
[----:B------:R-:W-:Y:S05]  /*1e30*/  @!P1 BRA `(.L_x_28) ;  /* 0x0000000000649947 */ /* 0x000fea0003800000 */
        /* <DEDUP_REMOVED lines=9> */
[----:B------:R-:W5:Y:S04]  /*1ed0*/  LDG.E.64.CONSTANT R22, desc[UR6][R4.64+0x4000] ;  /* 0x0040000604167981 */ /* 0x000f68000c1e9b00 */
[----:B------:R0:W5:Y:S01]  /*1ee0*/  LDG.E.64.CONSTANT R8, desc[UR6][R4.64+0x5000] ;  /* 0x0050000604087981 */ /* 0x000162000c1e9b00 */
[----:B------:R-:W-:Y:S01]  /*1ef0*/  PLOP3.LUT P0, PT, PT, PT, PT, 0x8, 0x80 ;  /* 0x000000000080781c */ /* 0x000fe20003f0e170 */
[----:B------:R-:W-:-:S02]  /*1f00*/  VIADD R45, R45, 0x1000 ;  /* 0x000010002d2d7836 */ /* 0x000fc40000000000 */
[----:B------:R-:W-:Y:S01]  /*1f10*/  VIADD R43, R43, 0x1000 ;  /* 0x000010002b2b7836 */ /* 0x000fe20000000000 */
[----:B----4-:R-:W-:-:S08]  /*1f20*/  DADD R6, R6, R10 ;  /* 0x0000000006067229 */ /* 0x010fd0000000000a */
[----:B--2---:R-:W-:-:S08]  /*1f30*/  DADD R6, R6, R12 ;  /* 0x0000000006067229 */ /* 0x004fd0000000000c */
[----:B---3--:R-:W-:-:S08]  /*1f40*/  DADD R6, R6, R14 ;  /* 0x0000000006067229 */ /* 0x008fd0000000000e */
[----:B-----5:R-:W-:-:S08]  /*1f50*/  DADD R6, R6, R16 ;  /* 0x0000000006067229 */ /* 0x020fd00000000010 */
[----:B------:R-:W-:-:S08]  /*1f60*/  DADD R6, R6, R18 ;  /* 0x0000000006067229 */ /* 0x000fd00000000012 */
[----:B------:R-:W-:Y:S01]  /*1f70*/  DADD R6, R6, R20 ;  /* 0x0000000006067229 */ /* 0x000fe20000000014 */
[----:B------:R-:W-:-:S07]  /*1f80*/  IADD3 R10, P1, PT, R4, 0x8000, RZ ;  /* 0x00008000040a7810 */ /* 0x000fce0007f3e0ff */
[----:B------:R-:W-:Y:S01]  /*1f90*/  DADD R6, R6, R22 ;  /* 0x0000000006067229 */ /* 0x000fe20000000016 */
[----:B0-----:R-:W-:Y:S02]  /*1fa0*/  IMAD.X R5, RZ, RZ, R5, P1 ;  /* 0x000000ffff057224 */ /* 0x001fe400008e0605 */
[----:B------:R-:W-:-:S05]  /*1fb0*/  IMAD.MOV.U32 R4, RZ, RZ, R10 ;  /* 0x000000ffff047224 */ /* 0x000fca00078e000a */
[----:B------:R-:W-:-:S11]  /*1fc0*/  DADD R6, R6, R8 ;  /* 0x0000000006067229 */ /* 0x000fd60000000008 */
.L_x_28:
[----:B------:R-:W-:Y:S05]  /*1fd0*/  BSYNC.RECONVERGENT B2 ;  /* 0x0000000000027941 */ /* 0x000fea0003800200 */
.L_x_27:
[----:B------:R-:W-:-:S13]  /*1fe0*/  ISETP.LT.OR P0, PT, R45, R0, P0 ;  /* 0x000000002d00720c */ /* 0x000fda0000701670 */
[----:B------:R-:W-:Y:S05]  /*1ff0*/  @!P0 BRA `(.L_x_20) ;  /* 0x0000000000248947 */ /* 0x000fea0003800000 */
[----:B------:R-:W-:Y:S01]  /*2000*/  IMAD.WIDE.U32 R2, R43, 0x8, R2 ;  /* 0x000000082b027825 */ /* 0x000fe200078e0002 */
[----:B------:R-:W2:Y:S04]  /*2010*/  LDG.E.64.CONSTANT R8, desc[UR6][R4.64+-0x1000] ;  /* 0xfff0000604087981 */ /* 0x000ea8000c1e9b00 */
[----:B------:R-:W3:Y:S04]  /*2020*/  LDG.E.64.CONSTANT R10, desc[UR6][R4.64] ;  /* 0x00000006040a7981 */ /* 0x000ee8000c1e9b00 */
[----:B------:R-:W4:Y:S04]  /*2030*/  LDG.E.64.CONSTANT R2, desc[UR6][R2.64] ;  /* 0x0000000602027981 */ /* 0x000f28000c1e9b00 */
[----:B------:R-:W5:Y:S01]  /*2040*/  LDG.E.64.CONSTANT R12, desc[UR6][R4.64+0x1000] ;  /* 0x00100006040c7981 */ /* 0x000f62000c1e9b00 */
[----:B----4-:R-:W-:-:S08]  /*2050*/  DADD R6, R6, R2 ;  /* 0x0000000006067229 */ /* 0x010fd00000000002 */
[----:B--2---:R-:W-:-:S08]  /*2060*/  DADD R6, R6, R8 ;  /* 0x0000000006067229 */ /* 0x004fd00000000008 */
[----:B---3--:R-:W-:-:S08]  /*2070*/  DADD R6, R6, R10 ;  /* 0x0000000006067229 */ /* 0x008fd0000000000a */
[----:B-----5:R-:W-:-:S11]  /*2080*/  DADD R6, R6, R12 ;  /* 0x0000000006067229 */ /* 0x020fd6000000000c */
.L_x_20:
[----:B------:R-:W-:Y:S05]  /*2090*/  BSYNC.RECONVERGENT B1 ;  /* 0x0000000000017941 */ /* 0x000fea0003800200 */
.L_x_18:
[----:B------:R-:W0:Y:S01]  /*20a0*/  S2R R0, SR_LANEID ;  /* 0x0000000000007919 */ /* 0x000e220000000000 */
[----:B------:R-:W-:Y:S04]  /*20b0*/  SHFL.DOWN PT, R2, R6, 0x1, 0x1f ;  /* 0x08201f0006027f89 */ /* 0x000fe800000e0000 */
[----:B------:R-:W1:Y:S02]  /*20c0*/  SHFL.DOWN PT, R3, R7, 0x1, 0x1f ;  /* 0x08201f0007037f89 */ /* 0x000e6400000e0000 */
[----:B-1----:R-:W-:Y:S01]  /*20d0*/  DADD R2, R2, R6 ;  /* 0x0000000002027229 */ /* 0x002fe20000000006 */
[C---:B0-----:R-:W-:Y:S02]  /*20e0*/  ISETP.GT.AND P0, PT, R0.reuse, 0x1e, PT ;  /* 0x0000001e0000780c */ /* 0x041fe40003f04270 */
[----:B------:R-:W-:-:S07]  /*20f0*/  ISETP.NE.AND P1, PT, R0, RZ, PT ;  /* 0x000000ff0000720c */ /* 0x000fce0003f25270 */
        /* <DEDUP_REMOVED lines=15> */
[----:B------:R-:W-:Y:S01]  /*21f0*/  ISETP.GT.AND P0, PT, R0, 0x17, PT ;  /* 0x000000170000780c */ /* 0x000fe20003f04270 */
[----:B------:R-:W-:Y:S01]  /*2200*/  SHFL.DOWN PT, R2, R6, 0x8, 0x1f ;  /* 0x09001f0006027f89 */ /* 0x000fe200000e0000 */
[----:B------:R-:W-:-:S03]  /*2210*/  @!P1 MOV R8, 0x400 ;  /* 0x0000040000089802 */ /* 0x000fc60000000f00 */
[----:B------:R-:W0:Y:S01]  /*2220*/  SHFL.DOWN PT, R3, R7, 0x8, 0x1f ;  /* 0x09001f0007037f89 */ /* 0x000e2200000e0000 */
[----:B-1----:R-:W-:Y:S01]  /*2230*/  @!P1 LEA R11, R11, R8, 0x18 ;  /* 0x000000080b0b9211 */ /* 0x002fe200078ec0ff */
[----:B0-----:R-:W-:-:S10]  /*2240*/  DADD R2, R2, R6 ;  /* 0x0000000002027229 */ /* 0x001fd40000000006 */
[----:B------:R-:W-:Y:S02]  /*2250*/  FSEL R4, R6, R2, P0 ;  /* 0x0000000206047208 */ /* 0x000fe40000000000 */
[----:B------:R-:W-:Y:S02]  /*2260*/  FSEL R5, R7, R3, P0 ;  /* 0x0000000307057208 */ /* 0x000fe40000000000 */
[----:B------:R-:W-:Y:S01]  /*2270*/  @!P1 SHF.R.U32.HI R6, RZ, 0x2, R41 ;  /* 0x00000002ff069819 */ /* 0x000fe20000011629 */
[----:B------:R-:W-:Y:S01]  /*2280*/  SHFL.DOWN PT, R2, R4, 0x10, 0x1f ;  /* 0x0a001f0004027f89 */ /* 0x000fe200000e0000 */
[----:B------:R-:W-:Y:S02]  /*2290*/  ISETP.NE.AND P0, PT, R41, RZ, PT ;  /* 0x000000ff2900720c */ /* 0x000fe40003f05270 */
[----:B------:R-:W-:Y:S01]  /*22a0*/  @!P1 LOP3.LUT R6, R6, 0xf8, RZ, 0xc0, !PT ;  /* 0x000000f806069812 */ /* 0x000fe200078ec0ff */
[----:B------:R-:W0:Y:S04]  /*22b0*/  SHFL.DOWN PT, R3, R5, 0x10, 0x1f ;  /* 0x0a001f0005037f89 */ /* 0x000e2800000e0000 */
[----:B------:R-:W-:Y:S01]  /*22c0*/  @!P1 IMAD.IADD R11, R6, 0x1, R11 ;  /* 0x00000001060b9824 */ /* 0x000fe200078e020b */
[----:B0-----:R-:W-:-:S07]  /*22d0*/  DADD R2, R2, R4 ;  /* 0x0000000002027229 */ /* 0x001fce0000000004 */
[----:B------:R0:W-:Y:S01]  /*22e0*/  @!P1 STS.64 [R11+0x10], R2 ;  /* 0x000010020b009388 */ /* 0x0001e20000000a00 */
[----:B------:R-:W-:Y:S01]  /*22f0*/  BAR.SYNC.DEFER_BLOCKING 0x0 ;  /* 0x0000000000007b1d */ /* 0x000fe20000010000 */
[----:B------:R-:W-:-:S04]  /*2300*/  ISETP.GT.AND P1, PT, R0, 0xf, PT ;  /* 0x0000000f0000780c */ /* 0x000fc80003f24270 */
[----:B------:R-:W-:Y:S02]  /*2310*/  FSEL R0, R4, R2, P1 ;  /* 0x0000000204007208 */ /* 0x000fe40000800000 */
[----:B------:R-:W-:-:S03]  /*2320*/  FSEL R5, R5, R3, P1 ;  /* 0x0000000305057208 */ /* 0x000fc60000800000 */
[----:B0-----:R-:W-:Y:S02]  /*2330*/  IMAD.MOV.U32 R2, RZ, RZ, R0 ;  /* 0x000000ffff027224 */ /* 0x001fe400078e0000 */
[----:B------:R-:W-:Y:S01]  /*2340*/  IMAD.MOV.U32 R3, RZ, RZ, R5 ;  /* 0x000000ffff037224 */ /* 0x000fe200078e0005 */
[----:B------:R-:W-:Y:S06]  /*2350*/  @P0 BRA `(.L_x_16) ;  /* 0x0000000000680947 */ /* 0x000fec0003800000 */
[----:B------:R-:W0:Y:S01]  /*2360*/  S2UR UR5, SR_CgaCtaId ;  /* 0x00000000000579c3 */ /* 0x000e220000008800 */
[----:B------:R-:W-:Y:S02]  /*2370*/  UMOV UR4, 0x400 ;  /* 0x0000040000047882 */ /* 0x000fe40000000000 */
[----:B0-----:R-:W-:-:S09]  /*2380*/  ULEA UR4, UR5, UR4, 0x18 ;  /* 0x0000000405047291 */ /* 0x001fd2000f8ec0ff */
[----:B------:R-:W0:Y:S04]  /*2390*/  LDS.64 R4, [UR4+0x18] ;  /* 0x00001804ff047984 */ /* 0x000e280008000a00 */
[----:B------:R-:W1:Y:S04]  /*23a0*/  LDS.128 R8, [UR4+0x20] ;  /* 0x00002004ff087984 */ /* 0x000e680008000c00 */
        /* <DEDUP_REMOVED lines=20> */
[----:B------:R-:W-:-:S11]  /*24f0*/  DADD R2, R2, R10 ;  /* 0x0000000002027229 */ /* 0x000fd6000000000a */
.L_x_16:
[----:B------:R-:W-:Y:S05]  /*2500*/  BSYNC.RECONVERGENT B0 ;  /* 0x0000000000007941 */ /* 0x000fea0003800200 */
.L_x_1:
[----:B------:R-:W-:Y:S05]  /*2510*/  @P0 EXIT ;  /* 0x000000000000094d */ /* 0x000fea0003800000 */
[----:B------:R-:W0:Y:S01]  /*2520*/  LDCU.64 UR4, c[0x0][0x398] ;  /* 0x00007300ff0477ac */ /* 0x000e220008000a00 */
[----:B------:R-:W2:Y:S01]  /*2530*/  LDC.64 R4, c[0x0][0x388] ;  /* 0x0000e200ff047b82 */ /* 0x000ea20000000a00 */
[----:B0-----:R-:W-:-:S07]  /*2540*/  DADD R2, R2, UR4 ;  /* 0x0000000402027e29 */ /* 0x001fce0008000000 */
[----:B--2---:R-:W-:Y:S01]  /*2550*/  STG.E.64 desc[UR6][R4.64], R2 ;  /* 0x0000000204007986 */ /* 0x004fe2000c101b06 */
[----:B------:R-:W-:Y:S05]  /*2560*/  EXIT ;  /* 0x000000000000794d */ /* 0x000fea0003800000 */
.L_x_29:
[----:B------:R-:W-:-:S00]  /*2570*/  BRA `(.L_x_29) ;  /* 0xfffffffc00fc7947 */ /* 0x000fc0000383ffff */
[----:B------:R-:W-:-:S00]  /*2580*/  NOP ;  /* 0x0000000000007918 */ /* 0x000fc00000000000 */
[----:B------:R-:W-:-:S00]  /*2590*/  NOP ;  /* 0x0000000000007918 */ /* 0x000fc00000000000 */
[----:B------:R-:W-:-:S00]  /*25a0*/  NOP ;  /* 0x0000000000007918 */ /* 0x000fc00000000000 */
[----:B------:R-:W-:-:S00]  /*25b0*/  NOP ;  /* 0x0000000000007918 */ /* 0x000fc00000000000 */
[----:B------:R-:W-:-:S00]  /*25c0*/  NOP ;  /* 0x0000000000007918 */ /* 0x000fc00000000000 */
[----:B------:R-:W-:-:S00]  /*25d0*/  NOP ;  /* 0x0000000000007918 */ /* 0x000fc00000000000 */
[----:B------:R-:W-:-:S00]  /*25e0*/  NOP ;  /* 0x0000000000007918 */ /* 0x000fc00000000000 */
[----:B------:R-:W-:-:S00]  /*25f0*/  NOP ;  /* 0x0000000000007918 */ /* 0x000fc00000000000 */
.L_x_233:


//--------------------- .text._ZN3cub18CUB_300001_SM_10006detail6reduce18DeviceReduceKernelINS2_10policy_hubIdyN4cuda3std3__44plusIdEEE10Policy1000EN6thrust24THRUST_300001_SM_1000_NS6detail15normal_iteratorINSD_10device_ptrIdEEEEyS9_d6squareIdEEEvT0_PT3_T1_NS0_13GridEvenShareISO_EET2_T4_ --------------------------
	.section	.text._ZN3cub18CUB_300001_SM_10006detail6reduce18DeviceReduceKernelINS2_10policy_hubIdyN4cuda3std3__44plusIdEEE10Policy1000EN6thrust24THRUST_300001_SM_1000_NS6detail15normal_iteratorINSD_10device_ptrIdEEEEyS9_d6squareIdEEEvT0_PT3_T1_NS0_13GridEvenShareISO_EET2_T4_,"ax",@progbits
	.align	128
        .global         _ZN3cub18CUB_300001_SM_10006detail6reduce18DeviceReduceKernelINS2_10policy_hubIdyN4cuda3std3__44plusIdEEE10Policy1000EN6thrust24THRUST_300001_SM_1000_NS6detail15normal_iteratorINSD_10device_ptrIdEEEEyS9_d6squareIdEEEvT0_PT3_T1_NS0_13GridEvenShareISO_EET2_T4_
        .type           _ZN3cub18CUB_300001_SM_10006detail6reduce18DeviceReduceKernelINS2_10policy_hubIdyN4cuda3std3__44plusIdEEE10Policy1000EN6thrust24THRUST_300001_SM_1000_NS6detail15normal_iteratorINSD_10device_ptrIdEEEEyS9_d6squareIdEEEvT0_PT3_T1_NS0_13GridEvenShareISO_EET2_T4_,@function
        .size           _ZN3cub18CUB_300001_SM_10006detail6reduce18DeviceReduceKernelINS2_10policy_hubIdyN4cuda3std3__44plusIdEEE10Policy1000EN6thrust24THRUST_300001_SM_1000_NS6detail15normal_iteratorINSD_10device_ptrIdEEEEyS9_d6squareIdEEEvT0_PT3_T1_NS0_13GridEvenShareISO_EET2_T4_,(.L_x_234 - _ZN3cub18CUB_300001_SM_10006detail6reduce18DeviceReduceKernelINS2_10policy_hubIdyN4cuda3std3__44plusIdEEE10Policy1000EN6thrust24THRUST_300001_SM_1000_NS6detail15normal_iteratorINSD_10device_ptrIdEEEEyS9_d6squareIdEEEvT0_PT3_T1_NS0_13GridEvenShareISO_EET2_T4_)
        .other          _ZN3cub18CUB_300001_SM_10006detail6reduce18DeviceReduceKernelINS2_10policy_hubIdyN4cuda3std3__44plusIdEEE10Policy1000EN6thrust24THRUST_300001_SM_1000_NS6detail15normal_iteratorINSD_10device_ptrIdEEEEyS9_d6squareIdEEEvT0_PT3_T1_NS0_13GridEvenShareISO_EET2_T4_,@"STO_CUDA_ENTRY STV_DEFAULT"
_ZN3cub18CUB_300001_SM_10006detail6reduce18DeviceReduceKernelINS2_10policy_hubIdyN4cuda3std3__44plusIdEEE10Policy1000EN6thrust24THRUST_300001_SM_1000_NS6detail15normal_iteratorINSD_10device_ptrIdEEEEyS9_d6squareIdEEEvT0_PT3_T1_NS0_13GridEvenShareISO_EET2_T4_:
.text._ZN3cub18CUB_300001_SM_10006detail6reduce18DeviceReduceKernelINS2_10policy_hubIdyN4cuda3std3__44plusIdEEE10Policy1000EN6thrust24THRUST_300001_SM_1000_NS6detail15normal_iteratorINSD_10device_ptrIdEEEEyS9_d6squareIdEEEvT0_PT3_T1_NS0_13GridEvenShareISO_EET2_T4_:
[----:B------:R-:W-:Y:S08]  /*0000*/  LDC R1, c[0x0][0x37c] ;  /* 0x0000df00ff017b82 */ /* 0x000ff00000000800 */
[----:B------:R-:W0:Y:S01]  /*0010*/  S2UR UR11, SR_CTAID.X ;  /* 0x00000000000b79c3 */ /* 0x000e220000002500 */
[----:B------:R-:W1:Y:S01]  /*0020*/  LDCU.64 UR8, c[0x0][0x3b8] ;  /* 0x00007700ff0877ac */ /* 0x000e620008000a00 */
[----:B------:R-:W-:Y:S01]  /*0030*/  BSSY.RECONVERGENT B0, `(.L_x_30) ;  /* 0x0000272000007945 */ /* 0x000fe20003800200 */
[----:B------:R-:W2:Y:S01]  /*0040*/  LDCU UR5, c[0x0][0x3c0] ;  /* 0x00007800ff0577ac */ /* 0x000ea20008000800 */
[----:B------:R-:W3:Y:S01]  /*0050*/  LDCU.64 UR14, c[0x0][0x358] ;  /* 0x00006b00ff0e77ac */ /* 0x000ee20008000a00 */
[----:B-1----:R-:W-:-:S02]  /*0060*/  IMAD.U32 R4, RZ, RZ, UR8 ;  /* 0x00000008ff047e24 */ /* 0x002fc4000f8e00ff */
[----:B------:R-:W-:Y:S01]  /*0070*/  IMAD.U32 R5, RZ, RZ, UR9 ;  /* 0x00000009ff057e24 */ /* 0x000fe2000f8e00ff */
[----:B--2---:R-:W-:Y:S02]  /*0080*/  UIMAD UR5, UR5, 0xe00, URZ ;  /* 0x00000e00050578a4 */ /* 0x004fe4000f8e02ff */
[----:B0-----:R-:W-:Y:S02]  /*0090*/  UIMAD UR6, UR11, 0xe00, URZ ;  /* 0x00000e000b0678a4 */ /* 0x001fe4000f8e02ff */
[----:B------:R-:W-:-:S04]  /*00a0*/  USHF.R.S32.HI UR16, URZ, 0x1f, UR5 ;  /* 0x0000001fff107899 */ /* 0x000fc80008011405 */
[----:B------:R-:W-:-:S04]  /*00b0*/  IADD3 R19, P1, PT, R4, -UR6, RZ ;  /* 0x8000000604137c10 */ /* 0x000fc8000ff3e0ff */
[----:B------:R-:W-:Y:S02]  /*00c0*/  ISETP.GT.U32.AND P0, PT, R19, 0xdff, PT ;  /* 0x00000dff1300780c */ /* 0x000fe40003f04070 */
[----:B------:R-:W-:-:S04]  /*00d0*/  IADD3.X R18, PT, PT, R5, -0x1, RZ, P1, !PT ;  /* 0xffffffff05127810 */ /* 0x000fc80000ffe4ff */
[----:B------:R-:W-:-:S13]  /*00e0*/  ISETP.GT.U32.AND.EX P0, PT, R18, RZ, PT, P0 ;  /* 0x000000ff1200720c */ /* 0x000fda0003f04100 */
[----:B---3--:R-:W-:Y:S05]  /*00f0*/  @P0 BRA `(.L_x_31) ;  /* 0x00000014002c0947 */ /* 0x008fea0003800000 */
[----:B------:R-:W0:Y:S01]  /*0100*/  S2R R0, SR_TID.X ;  /* 0x0000000000007919 */ /* 0x000e220000002100 */
[----:B------:R-:W-:Y:S01]  /*0110*/  VIADD R3, R4, -UR6 ;  /* 0x8000000604037c36 */ /* 0x000fe20008000000 */
[----:B------:R-:W-:Y:S01]  /*0120*/  BSSY.RECONVERGENT B1, `(.L_x_32) ;  /* 0x000000b000017945 */ /* 0x000fe20003800200 */
[----:B------:R-:W-:-:S03]  /*0130*/  CS2R R8, SRZ ;  /* 0x0000000000087805 */ /* 0x000fc6000001ff00 */
[----:B0-----:R-:W-:Y:S01]  /*0140*/  ISETP.GE.AND P0, PT, R0, R3, PT ;  /* 0x000000030000720c */ /* 0x001fe20003f06270 */
[----:B------:R-:W-:-:S12]  /*0150*/  IMAD.MOV.U32 R2, RZ, RZ, R0 ;  /* 0x000000ffff027224 */ /* 0x000fd800078e0000 */
[----:B------:R-:W-:Y:S05]  /*0160*/  @P0 BRA `(.L_x_33) ;  /* 0x0000000000180947 */ /* 0x000fea0003800000 */
[----:B------:R-:W0:Y:S01]  /*0170*/  LDC.64 R6, c[0x0][0x380] ;  /* 0x0000e000ff067b82 */ /* 0x000e220000000a00 */
[----:B------:R-:W-:-:S04]  /*0180*/  VIADD R5, R0, UR6 ;  /* 0x0000000600057c36 */ /* 0x000fc80008000000 */
[----:B0-----:R-:W-:-:S06]  /*0190*/  IMAD.WIDE.U32 R6, R5, 0x8, R6 ;  /* 0x0000000805067825 */ /* 0x001fcc00078e0006 */
[----:B------:R-:W2:Y:S01]  /*01a0*/  LDG.E.64 R6, desc[UR14][R6.64] ;  /* 0x0000000e06067981 */ /* 0x000ea2000c1e1b00 */
[----:B------:R-:W-:Y:S01]  /*01b0*/  VIADD R2, R0, 0x200 ;  /* 0x0000020000027836 */ /* 0x000fe20000000000 */
[----:B--2---:R-:W-:-:S11]  /*01c0*/  DMUL R8, R6, R6 ;  /* 0x0000000606087228 */ /* 0x004fd60000000000 */
.L_x_33:
[----:B------:R-:W-:Y:S05]  /*01d0*/  BSYNC.RECONVERGENT B1 ;  /* 0x0000000000017941 */ /* 0x000fea0003800200 */
.L_x_32:
[----:B------:R-:W-:Y:S01]  /*01e0*/  ISETP.GE.AND P0, PT, R2, R3, PT ;  /* 0x000000030200720c */ /* 0x000fe20003f06270 */
[----:B------:R-:W-:-:S12]  /*01f0*/  BSSY.RECONVERGENT B1, `(.L_x_34) ;  /* 0x0000078000017945 */ /* 0x000fd80003800200 */
[----:B------:R-:W-:Y:S05]  /*0200*/  @P0 BRA `(.L_x_35) ;  /* 0x0000000400d80947 */ /* 0x000fea0003800000 */
[----:B------:R-:W-:Y:S01]  /*0210*/  LOP3.LUT R5, RZ, R2, RZ, 0x33, !PT ;  /* 0x00000002ff057212 */ /* 0x000fe200078e33ff */
[----:B------:R-:W-:Y:S03]  /*0220*/  BSSY.RECONVERGENT B2, `(.L_x_36) ;  /* 0x0000036000027945 */ /* 0x000fe60003800200 */
[----:B------:R-:W-:-:S04]  /*0230*/  IADD3 R6, PT, PT, R4, -UR6, R5 ;  /* 0x8000000604067c10 */ /* 0x000fc8000fffe005 */
[C---:B------:R-:W-:Y:S02]  /*0240*/  ISETP.GE.U32.AND P1, PT, R6.reuse, 0x1e00, PT ;  /* 0x00001e000600780c */ /* 0x040fe40003f26070 */
[----:B------:R-:W-:-:S04]  /*0250*/  LEA.HI R4, R6, 0x1, RZ, 0x17 ;  /* 0x0000000106047811 */ /* 0x000fc800078fb8ff */
[----:B------:R-:W-:-:S04]  /*0260*/  LOP3.LUT R5, R4, 0xf, RZ, 0xc0, !PT ;  /* 0x0000000f04057812 */ /* 0x000fc800078ec0ff */
[----:B------:R-:W-:-:S03]  /*0270*/  ISETP.NE.AND P0, PT, R5, RZ, PT ;  /* 0x000000ff0500720c */ /* 0x000fc60003f05270 */
[----:B------:R-:W-:Y:S10]  /*0280*/  @!P1 BRA `(.L_x_37) ;  /* 0x0000000000bc9947 */ /* 0x000ff40003800000 */
[----:B------:R-:W0:Y:S01]  /*0290*/  LDCU.64 UR4, c[0x0][0x380] ;  /* 0x00007000ff0477ac */ /* 0x000e220008000a00 */
[----:B------:R-:W-:Y:S01]  /*02a0*/  IMAD.WIDE.U32 R6, R2, 0x8, RZ ;  /* 0x0000000802067825 */ /* 0x000fe200078e00ff */
[----:B------:R-:W-:-:S03]  /*02b0*/  LOP3.LUT R26, R4, 0xfffff0, RZ, 0xc0, !PT ;  /* 0x00fffff0041a7812 */ /* 0x000fc600078ec0ff */
[----:B------:R-:W-:Y:S02]  /*02c0*/  IMAD.U32 R11, RZ, RZ, UR11 ;  /* 0x0000000bff0b7e24 */ /* 0x000fe4000f8e00ff */
[----:B------:R-:W-:Y:S02]  /*02d0*/  IMAD.MOV R26, RZ, RZ, -R26 ;  /* 0x000000ffff1a7224 */ /* 0x000fe400078e0a1a */
[----:B------:R-:W-:-:S03]  /*02e0*/  IMAD.WIDE.U32 R6, R11, 0x7000, R6 ;  /* 0x000070000b067825 */ /* 0x000fc600078e0006 */
[----:B0-----:R-:W-:-:S04]  /*02f0*/  IADD3 R6, P1, PT, R6, UR4, RZ ;  /* 0x0000000406067c10 */ /* 0x001fc8000ff3e0ff */
[----:B------:R-:W-:-:S04]  /*0300*/  IADD3 R6, P2, PT, R6, 0x8000, RZ ;  /* 0x0000800006067810 */ /* 0x000fc80007f5e0ff */
[----:B------:R-:W-:-:S09]  /*0310*/  IADD3.X R7, PT, PT, RZ, UR5, R7, P2, P1 ;  /* 0x00000005ff077c10 */ /* 0x000fd200097e2407 */
.L_x_38:
[----:B------:R-:W2:Y:S04]  /*0320*/  LDG.E.64 R10, desc[UR14][R6.64+-0x8000] ;  /* 0xff80000e060a7981 */ /* 0x000ea8000c1e1b00 */
[----:B------:R-:W3:Y:S04]  /*0330*/  LDG.E.64 R12, desc[UR14][R6.64+-0x7000] ;  /* 0xff90000e060c7981 */ /* 0x000ee8000c1e1b00 */
[----:B------:R-:W4:Y:S04]  /*0340*/  LDG.E.64 R14, desc[UR14][R6.64+-0x6000] ;  /* 0xffa0000e060e7981 */ /* 0x000f28000c1e1b00 */
[----:B------:R-:W5:Y:S04]  /*0350*/  LDG.E.64 R16, desc[UR14][R6.64+-0x5000] ;  /* 0xffb0000e06107981 */ /* 0x000f68000c1e1b00 */
[----:B------:R-:W5:Y:S04]  /*0360*/  LDG.E.64 R18, desc[UR14][R6.64+-0x4000] ;  /* 0xffc0000e06127981 */ /* 0x000f68000c1e1b00 */
[----:B------:R-:W5:Y:S04]  /*0370*/  LDG.E.64 R20, desc[UR14][R6.64+-0x3000] ;  /* 0xffd0000e06147981 */ /* 0x000f68000c1e1b00 */
[----:B------:R-:W5:Y:S04]  /*0380*/  LDG.E.64 R24, desc[UR14][R6.64+-0x2000] ;  /* 0xffe0000e06187981 */ /* 0x000f68000c1e1b00 */
[----:B------:R-:W5:Y:S01]  /*0390*/  LDG.E.64 R22, desc[UR14][R6.64+-0x1000] ;  /* 0xfff0000e06167981 */ /* 0x000f62000c1e1b00 */
[----:B--2---:R-:W-:-:S03]  /*03a0*/  DFMA R10, R10, R10, R8 ;  /* 0x0000000a0a0a722b */ /* 0x004fc60000000008 */
[----:B------:R-:W2:Y:S05]  /*03b0*/  LDG.E.64 R8, desc[UR14][R6.64] ;  /* 0x0000000e06087981 */ /* 0x000eaa000c1e1b00 */
[----:B---3--:R-:W-:Y:S02]  /*03c0*/  DFMA R12, R12, R12, R10 ;  /* 0x0000000c0c0c722b */ /* 0x008fe4000000000a */
[----:B------:R-:W3:Y:S06]  /*03d0*/  LDG.E.64 R10, desc[UR14][R6.64+0x1000] ;  /* 0x0010000e060a7981 */ /* 0x000eec000c1e1b00 */
[----:B----4-:R-:W-:-:S02]  /*03e0*/  DFMA R14, R14, R14, R12 ;  /* 0x0000000e0e0e722b */ /* 0x010fc4000000000c */
[----:B------:R-:W4:Y:S06]  /*03f0*/  LDG.E.64 R12, desc[UR14][R6.64+0x2000] ;  /* 0x0020000e060c7981 */ /* 0x000f2c000c1e1b00 */
[----:B-----5:R-:W-:Y:S02]  /*0400*/  DFMA R16, R16, R16, R14 ;  /* 0x000000101010722b */ /* 0x020fe4000000000e */
[----:B------:R-:W5:Y:S06]  /*0410*/  LDG.E.64 R14, desc[UR14][R6.64+0x3000] ;  /* 0x0030000e060e7981 */ /* 0x000f6c000c1e1b00 */
[----:B------:R-:W-:-:S02]  /*0420*/  DFMA R18, R18, R18, R16 ;  /* 0x000000121212722b */ /* 0x000fc40000000010 */
[----:B------:R-:W5:Y:S06]  /*0430*/  LDG.E.64 R16, desc[UR14][R6.64+0x4000] ;  /* 0x0040000e06107981 */ /* 0x000f6c000c1e1b00 */
[----:B------:R-:W-:Y:S02]  /*0440*/  DFMA R20, R20, R20, R18 ;  /* 0x000000141414722b */ /* 0x000fe40000000012 */
[----:B------:R-:W5:Y:S06]  /*0450*/  LDG.E.64 R18, desc[UR14][R6.64+0x5000] ;  /* 0x0050000e06127981 */ /* 0x000f6c000c1e1b00 */
[----:B------:R-:W-:-:S02]  /*0460*/  DFMA R24, R24, R24, R20 ;  /* 0x000000181818722b */ /* 0x000fc40000000014 */
[----:B------:R-:W5:Y:S06]  /*0470*/  LDG.E.64 R20, desc[UR14][R6.64+0x6000] ;  /* 0x0060000e06147981 */ /* 0x000f6c000c1e1b00 */
[----:B------:R-:W-:Y:S02]  /*0480*/  DFMA R22, R22, R22, R24 ;  /* 0x000000161616722b */ /* 0x000fe40000000018 */
[----:B------:R0:W5:Y:S01]  /*0490*/  LDG.E.64 R24, desc[UR14][R6.64+0x7000] ;  /* 0x0070000e06187981 */ /* 0x000162000c1e1b00 */
[----:B------:R-:W-:Y:S02]  /*04a0*/  VIADD R26, R26, 0x10 ;  /* 0x000000101a1a7836 */ /* 0x000fe40000000000 */
[----:B------:R-:W-:-:S03]  /*04b0*/  VIADD R2, R2, 0x2000 ;  /* 0x0000200002027836 */ /* 0x000fc60000000000 */
[----:B------:R-:W-:Y:S02]  /*04c0*/  ISETP.NE.AND P1, PT, R26, RZ, PT ;  /* 0x000000ff1a00720c */ /* 0x000fe40003f25270 */
[----:B0-----:R-:W-:-:S05]  /*04d0*/  IADD3 R6, P2, PT, R6, 0x10000, RZ ;  /* 0x0001000006067810 */ /* 0x001fca0007f5e0ff */
[----:B------:R-:W-:Y:S01]  /*04e0*/  IMAD.X R7, RZ, RZ, R7, P2 ;  /* 0x000000ffff077224 */ /* 0x000fe200010e0607 */
[----:B--2---:R-:W-:-:S08]  /*04f0*/  DFMA R22, R8, R8, R22 ;  /* 0x000000080816722b */ /* 0x004fd00000000016 */
[----:B---3--:R-:W-:-:S08]  /*0500*/  DFMA R22, R10, R10, R22 ;  /* 0x0000000a0a16722b */ /* 0x008fd00000000016 */
[----:B----4-:R-:W-:-:S08]  /*0510*/  DFMA R22, R12, R12, R22 ;  /* 0x0000000c0c16722b */ /* 0x010fd00000000016 */
[----:B-----5:R-:W-:-:S08]  /*0520*/  DFMA R22, R14, R14, R22 ;  /* 0x0000000e0e16722b */ /* 0x020fd00000000016 */
[----:B------:R-:W-:-:S08]  /*0530*/  DFMA R22, R16, R16, R22 ;  /* 0x000000101016722b */ /* 0x000fd00000000016 */
[----:B------:R-:W-:-:S08]  /*0540*/  DFMA R22, R18, R18, R22 ;  /* 0x000000121216722b */ /* 0x000fd00000000016 */
[----:B------:R-:W-:-:S08]  /*0550*/  DFMA R22, R20, R20, R22 ;  /* 0x000000141416722b */ /* 0x000fd00000000016 */
[----:B------:R-:W-:Y:S01]  /*0560*/  DFMA R8, R24, R24, R22 ;  /* 0x000000181808722b */ /* 0x000fe20000000016 */
[----:B------:R-:W-:Y:S10]  /*0570*/  @P1 BRA `(.L_x_38) ;  /* 0xfffffffc00681947 */ /* 0x000ff4000383ffff */
.L_x_37:
[----:B------:R-:W-:Y:S05]  /*0580*/  BSYNC.RECONVERGENT B2 ;  /* 0x0000000000027941 */ /* 0x000fea0003800200 */
.L_x_36:
[----:B------:R-:W-:Y:S05]  /*0590*/  @!P0 BRA `(.L_x_35) ;  /* 0x0000000000f48947 */ /* 0x000fea0003800000 */
[----:B------:R-:W-:Y:S01]  /*05a0*/  ISETP.GE.U32.AND P1, PT, R5, 0x8, PT ;  /* 0x000000080500780c */ /* 0x000fe20003f26070 */
[----:B------:R-:W-:Y:S01]  /*05b0*/  BSSY.RECONVERGENT B2, `(.L_x_39) ;  /* 0x000001a000027945 */ /* 0x000fe20003800200 */
[----:B------:R-:W-:-:S04]  /*05c0*/  LOP3.LUT R26, R4, 0x7, RZ, 0xc0, !PT ;  /* 0x00000007041a7812 */ /* 0x000fc800078ec0ff */
[----:B------:R-:W-:-:S07]  /*05d0*/  ISETP.NE.AND P0, PT, R26, RZ, PT ;  /* 0x000000ff1a00720c */ /* 0x000fce0003f05270 */
[----:B------:R-:W-:Y:S06]  /*05e0*/  @!P1 BRA `(.L_x_40) ;  /* 0x0000000000589947 */ /* 0x000fec0003800000 */
[----:B------:R-:W0:Y:S01]  /*05f0*/  LDCU.64 UR4, c[0x0][0x380] ;  /* 0x00007000ff0477ac */ /* 0x000e220008000a00 */
[----:B------:R-:W-:-:S04]  /*0600*/  IADD3 R5, P1, PT, R2, UR6, RZ ;  /* 0x0000000602057c10 */ /* 0x000fc8000ff3e0ff */
[----:B------:R-:W-:Y:S02]  /*0610*/  LEA.HI.X.SX32 R6, R2, RZ, 0x1, P1 ;  /* 0x000000ff02067211 */ /* 0x000fe400008f0eff */
[----:B0-----:R-:W-:-:S04]  /*0620*/  LEA R24, P1, R5, UR4, 0x3 ;  /* 0x0000000405187c11 */ /* 0x001fc8000f8218ff */
[----:B------:R-:W-:-:S05]  /*0630*/  LEA.HI.X R25, R5, UR5, R6, 0x3, P1 ;  /* 0x0000000505197c11 */ /* 0x000fca00088f1c06 */
        /* <DEDUP_REMOVED lines=8> */
[----:B------:R-:W-:Y:S01]  /*06c0*/  VIADD R2, R2, 0x1000 ;  /* 0x0000100002027836 */ /* 0x000fe20000000000 */
[----:B--2---:R-:W-:-:S08]  /*06d0*/  DFMA R8, R20, R20, R8 ;  /* 0x000000141408722b */ /* 0x004fd00000000008 */
[----:B---3--:R-:W-:-:S08]  /*06e0*/  DFMA R8, R18, R18, R8 ;  /* 0x000000121208722b */ /* 0x008fd00000000008 */
[----:B----4-:R-:W-:-:S08]  /*06f0*/  DFMA R8, R16, R16, R8 ;  /* 0x000000101008722b */ /* 0x010fd00000000008 */
[----:B-----5:R-:W-:-:S08]  /*0700*/  DFMA R8, R14, R14, R8 ;  /* 0x0000000e0e08722b */ /* 0x020fd00000000008 */
[----:B------:R-:W-:-:S08]  /*0710*/  DFMA R8, R12, R12, R8 ;  /* 0x0000000c0c08722b */ /* 0x000fd00000000008 */
[----:B------:R-:W-:-:S08]  /*0720*/  DFMA R8, R10, R10, R8 ;  /* 0x0000000a0a08722b */ /* 0x000fd00000000008 */
[----:B------:R-:W-:-:S08]  /*0730*/  DFMA R8, R6, R6, R8 ;  /* 0x000000060608722b */ /* 0x000fd00000000008 */
[----:B------:R-:W-:-:S11]  /*0740*/  DFMA R8, R22, R22, R8 ;  /* 0x000000161608722b */ /* 0x000fd60000000008 */
.L_x_40:
[----:B------:R-:W-:Y:S05]  /*0750*/  BSYNC.RECONVERGENT B2 ;  /* 0x0000000000027941 */ /* 0x000fea0003800200 */
.L_x_39:
        /* <DEDUP_REMOVED lines=14> */
[----:B------:R-:W5:Y:S01]  /*0840*/  LDG.E.64 R14, desc[UR14][R4.64+0x3000] ;  /* 0x0030000e040e7981 */ /* 0x000f62000c1e1b00 */
[----:B------:R-:W-:Y:S01]  /*0850*/  VIADD R2, R2, 0x800 ;  /* 0x0000080002027836 */ /* 0x000fe20000000000 */
[----:B--2---:R-:W-:-:S08]  /*0860*/  DFMA R6, R6, R6, R8 ;  /* 0x000000060606722b */ /* 0x004fd00000000008 */
[----:B---3--:R-:W-:-:S08]  /*0870*/  DFMA R6, R10, R10, R6 ;  /* 0x0000000a0a06722b */ /* 0x008fd00000000006 */
[----:B----4-:R-:W-:-:S08]  /*0880*/  DFMA R6, R12, R12, R6 ;  /* 0x0000000c0c06722b */ /* 0x010fd00000000006 */
[----:B-----5:R-:W-:-:S11]  /*0890*/  DFMA R8, R14, R14, R6 ;  /* 0x0000000e0e08722b */ /* 0x020fd60000000006 */
.L_x_42:
[----:B------:R-:W-:Y:S05]  /*08a0*/  BSYNC.RECONVERGENT B2 ;  /* 0x0000000000027941 */ /* 0x000fea0003800200 */
.L_x_41:
[----:B------:R-:W-:Y:S05]  /*08b0*/  @!P0 BRA `(.L_x_35) ;  /* 0x00000000002c8947 */ /* 0x000fea0003800000 */
[----:B------:R-:W0:Y:S01]  /*08c0*/  LDC.64 R4, c[0x0][0x380] ;  /* 0x0000e000ff047b82 */ /* 0x000e220000000a00 */
[----:B------:R-:W-:Y:S02]  /*08d0*/  IMAD.U32 R7, RZ, RZ, UR11 ;  /* 0x0000000bff077e24 */ /* 0x000fe4000f8e00ff */
[----:B------:R-:W-:Y:S02]  /*08e0*/  IMAD.MOV R10, RZ, RZ, -R16 ;  /* 0x000000ffff0a7224 */ /* 0x000fe400078e0a10 */
[----:B0-----:R-:W-:-:S07]  /*08f0*/  IMAD.WIDE.U32 R4, R7, 0x7000, R4 ;  /* 0x0000700007047825 */ /* 0x001fce00078e0004 */
.L_x_43:
[----:B------:R-:W-:-:S06]  /*0900*/  IMAD.WIDE R6, R2, 0x8, R4 ;  /* 0x0000000802067825 */ /* 0x000fcc00078e0204 */
[----:B------:R-:W2:Y:S01]  /*0910*/  LDG.E.64 R6, desc[UR14][R6.64] ;  /* 0x0000000e06067981 */ /* 0x000ea2000c1e1b00 */
[----:B------:R-:W-:Y:S02]  /*0920*/  VIADD R10, R10, 0x1 ;  /* 0x000000010a0a7836 */ /* 0x000fe40000000000 */
[----:B------:R-:W-:-:S03]  /*0930*/  VIADD R2, R2, 0x200 ;  /* 0x0000020002027836 */ /* 0x000fc60000000000 */
[----:B------:R-:W-:Y:S01]  /*0940*/  ISETP.NE.AND P0, PT, R10, RZ, PT ;  /* 0x000000ff0a00720c */ /* 0x000fe20003f05270 */
[----:B--2---:R-:W-:-:S12]  /*0950*/  DFMA R8, R6, R6, R8 ;  /* 0x000000060608722b */ /* 0x004fd80000000008 */
[----:B------:R-:W-:Y:S05]  /*0960*/  @P0 BRA `(.L_x_43) ;  /* 0xfffffffc00e40947 */ /* 0x000fea000383ffff */
.L_x_35:
[----:B------:R-:W-:Y:S05]  /*0970*/  BSYNC.RECONVERGENT B1 ;  /* 0x0000000000017941 */ /* 0x000fea0003800200 */
.L_x_34:
[----:B------:R-:W-:-:S13]  /*0980*/  ISETP.GE.AND P0, PT, R3, 0x200, PT ;  /* 0x000002000300780c */ /* 0x000fda0003f06270 */
[----:B------:R-:W-:Y:S05]  /*0990*/  @!P0 BRA `(.L_x_44) ;  /* 0x0000000400148947 */ /* 0x000fea0003800000 */
        /* <DEDUP_REMOVED lines=10> */
[----:B------:R-:W-:-:S03]  /*0a40*/  @!P1 SHF.R.U32.HI R3, RZ, 0x2, R0 ;  /* 0x00000002ff039819 */ /* 0x000fc60000011600 */
[----:B------:R-:W0:Y:S01]  /*0a50*/  SHFL.DOWN PT, R5, R7, 0x2, 0x1f ;  /* 0x08401f0007057f89 */ /* 0x000e2200000e0000 */
[----:B------:R-:W-:Y:S01]  /*0a60*/  @!P1 LOP3.LUT R3, R3, 0xf8, RZ, 0xc0, !PT ;  /* 0x000000f803039812 */ /* 0x000fe200078ec0ff */
        /* <DEDUP_REMOVED lines=14> */
[----:B-1----:R-:W-:-:S05]  /*0b50*/  @!P1 LEA R10, R13, R10, 0x18 ;  /* 0x0000000a0d0a9211 */ /* 0x002fca00078ec0ff */
[----:B------:R-:W-:Y:S01]  /*0b60*/  @!P1 IMAD.IADD R3, R3, 0x1, R10 ;  /* 0x0000000103039824 */ /* 0x000fe200078e020a */
[----:B0-----:R-:W-:-:S10]  /*0b70*/  DADD R4, R4, R8 ;  /* 0x0000000004047229 */ /* 0x001fd40000000008 */
[----:B------:R-:W-:Y:S02]  /*0b80*/  FSEL R6, R8, R4, P0 ;  /* 0x0000000408067208 */ /* 0x000fe40000000000 */
[----:B------:R-:W-:Y:S02]  /*0b90*/  FSEL R7, R9, R5, P0 ;  /* 0x0000000509077208 */ /* 0x000fe40000000000 */
[----:B------:R-:W-:Y:S01]  /*0ba0*/  ISETP.NE.AND P0, PT, R0, RZ, PT ;  /* 0x000000ff0000720c */ /* 0x000fe20003f05270 */
[----:B------:R-:W-:Y:S04]  /*0bb0*/  SHFL.DOWN PT, R4, R6, 0x10, 0x1f ;  /* 0x0a001f0006047f89 */ /* 0x000fe800000e0000 */
[----:B------:R-:W0:Y:S02]  /*0bc0*/  SHFL.DOWN PT, R5, R7, 0x10, 0x1f ;  /* 0x0a001f0007057f89 */ /* 0x000e2400000e0000 */
        /* <DEDUP_REMOVED lines=10> */
[----:B--2---:R-:W0:Y:S04]  /*0c70*/  LDS.64 R2, [UR4+0x18] ;  /* 0x00001804ff027984 */ /* 0x004e280008000a00 */
        /* <DEDUP_REMOVED lines=23> */
.L_x_44:
[----:B------:R-:W-:-:S05]  /*0df0*/  LOP3.LUT R2, R0, 0x3e0, RZ, 0xc0, !PT ;  /* 0x000003e000027812 */ /* 0x000fca00078ec0ff */
[----:B------:R-:W-:Y:S01]  /*0e00*/  VIADD R4, R2, 0x20 ;  /* 0x0000002002047836 */ /* 0x000fe20000000000 */
[----:B------:R-:W-:-:S04]  /*0e10*/  LOP3.LUT R2, RZ, R2, RZ, 0x33, !PT ;  /* 0x00000002ff027212 */ /* 0x000fc800078e33ff */
[----:B------:R-:W-:Y:S01]  /*0e20*/  ISETP.GT.AND P0, PT, R4, R3, PT ;  /* 0x000000030400720c */ /* 0x000fe20003f04270 */
[----:B------:R-:W-:-:S05]  /*0e30*/  IMAD.IADD R2, R3, 0x1, R2 ;  /* 0x0000000103027824 */ /* 0x000fca00078e0202 */
[----:B------:R-:W-:Y:S02]  /*0e40*/  SEL R5, R2, 0x1f, P0 ;  /* 0x0000001f02057807 */ /* 0x000fe40000000000 */
[----:B------:R-:W0:Y:S03]  /*0e50*/  S2R R2, SR_LANEID ;  /* 0x0000000000027919 */ /* 0x000e260000000000 */
[----:B------:R-:W-:Y:S04]  /*0e60*/  SHFL.DOWN PT, R6, R8, 0x1, R5 ;  /* 0x0820000008067989 */ /* 0x000fe800000e0005 */
[----:B------:R-:W1:Y:S02]  /*0e70*/  SHFL.DOWN PT, R7, R9, 0x1, R5 ;  /* 0x0820000009077989 */ /* 0x000e6400000e0005 */
[----:B-1----:R-:W-:Y:S01]  /*0e80*/  DADD R6, R6, R8 ;  /* 0x0000000006067229 */ /* 0x002fe20000000008 */
[C---:B0-----:R-:W-:Y:S01]  /*0e90*/  ISETP.GE.AND P0, PT, R2.reuse, R5, PT ;  /* 0x000000050200720c */ /* 0x041fe20003f06270 */
[C---:B------:R-:W-:Y:S01]  /*0ea0*/  VIADD R4, R2.reuse, 0x2 ;  /* 0x0000000202047836 */ /* 0x040fe20000000000 */
[----:B------:R-:W-:-:S07]  /*0eb0*/  ISETP.NE.AND P1, PT, R2, RZ, PT ;  /* 0x000000ff0200720c */ /* 0x000fce0003f25270 */
[----:B------:R-:W-:Y:S02]  /*0ec0*/  FSEL R10, R6, R8, !P0 ;  /* 0x00000008060a7208 */ /* 0x000fe40004000000 */
[----:B------:R-:W-:Y:S02]  /*0ed0*/  FSEL R11, R7, R9, !P0 ;  /* 0x00000009070b7208 */ /* 0x000fe40004000000 */
[----:B------:R-:W-:Y:S01]  /*0ee0*/  ISETP.GT.AND P0, PT, R4, R5, PT ;  /* 0x000000050400720c */ /* 0x000fe20003f04270 */
[----:B------:R-:W-:Y:S01]  /*0ef0*/  SHFL.DOWN PT, R6, R10, 0x2, R5 ;  /* 0x084000000a067989 */ /* 0x000fe200000e0005 */
[----:B------:R-:W-:-:S03]  /*0f00*/  VIADD R4, R2, 0x4 ;  /* 0x0000000402047836 */ /* 0x000fc60000000000 */
[----:B------:R-:W0:Y:S02]  /*0f10*/  SHFL.DOWN PT, R7, R11, 0x2, R5 ;  /* 0x084000000b077989 */ /* 0x000e2400000e0005 */
[----:B0-----:R-:W-:-:S10]  /*0f20*/  DADD R6, R6, R10 ;  /* 0x0000000006067229 */ /* 0x001fd4000000000a */
[----:B------:R-:W-:Y:S02]  /*0f30*/  FSEL R12, R10, R6, P0 ;  /* 0x000000060a0c7208 */ /* 0x000fe40000000000 */
[----:B------:R-:W-:Y:S02]  /*0f40*/  FSEL R13, R11, R7, P0 ;  /* 0x000000070b0d7208 */ /* 0x000fe40000000000 */
[----:B------:R-:W-:Y:S01]  /*0f50*/  ISETP.GT.AND P0, PT, R4, R5, PT ;  /* 0x000000050400720c */ /* 0x000fe20003f04270 */
[----:B------:R-:W-:Y:S01]  /*0f60*/  SHFL.DOWN PT, R6, R12, 0x4, R5 ;  /* 0x088000000c067989 */ /* 0x000fe200000e0005 */
[C---:B------:R-:W-:Y:S02]  /*0f70*/  VIADD R4, R2.reuse, 0x8 ;  /* 0x0000000802047836 */ /* 0x040fe40000000000 */
[----:B------:R-:W-:Y:S01]  /*0f80*/  VIADD R2, R2, 0x10 ;  /* 0x0000001002027836 */ /* 0x000fe20000000000 */
[----:B------:R-:W0:Y:S02]  /*0f90*/  SHFL.DOWN PT, R7, R13, 0x4, R5 ;  /* 0x088000000d077989 */ /* 0x000e2400000e0005 */
[----:B0-----:R-:W-:-:S10]  /*0fa0*/  DADD R6, R6, R12 ;  /* 0x0000000006067229 */ /* 0x001fd4000000000c */
[----:B------:R-:W-:Y:S02]  /*0fb0*/  FSEL R8, R12, R6, P0 ;  /* 0x000000060c087208 */ /* 0x000fe40000000000 */
[----:B------:R-:W-:Y:S02]  /*0fc0*/  FSEL R9, R13, R7, P0 ;  /* 0x000000070d097208 */ /* 0x000fe40000000000 */
[----:B------:R-:W-:Y:S01]  /*0fd0*/  ISETP.GT.AND P0, PT, R4, R5, PT ;  /* 0x000000050400720c */ /* 0x000fe20003f04270 */
[----:B------:R-:W-:Y:S01]  /*0fe0*/  SHFL.DOWN PT, R6, R8, 0x8, R5 ;  /* 0x0900000008067989 */ /* 0x000fe200000e0005 */
[----:B------:R-:W-:-:S03]  /*0ff0*/  @!P1 SHF.R.U32.HI R4, RZ, 0x2, R0 ;  /* 0x00000002ff049819 */ /* 0x000fc60000011600 */
[----:B------:R-:W0:Y:S01]  /*1000*/  SHFL.DOWN PT, R7, R9, 0x8, R5 ;  /* 0x0900000009077989 */ /* 0x000e2200000e0005 */
[----:B------:R-:W-:Y:S01]  /*1010*/  @!P1 LOP3.LUT R4, R4, 0xf8, RZ, 0xc0, !PT ;  /* 0x000000f804049812 */ /* 0x000fe200078ec0ff */
[----:B------:R-:W1:Y:S01]  /*1020*/  @!P1 S2R R13, SR_CgaCtaId ;  /* 0x00000000000d9919 */ /* 0x000e620000008800 */
[----:B0-----:R-:W-:-:S10]  /*1030*/  DADD R6, R6, R8 ;  /* 0x0000000006067229 */ /* 0x001fd40000000008 */
[----:B------:R-:W-:Y:S02]  /*1040*/  FSEL R10, R8, R6, P0 ;  /* 0x00000006080a7208 */ /* 0x000fe40000000000 */
[----:B------:R-:W-:Y:S02]  /*1050*/  FSEL R11, R9, R7, P0 ;  /* 0x00000007090b7208 */ /* 0x000fe40000000000 */
[----:B------:R-:W-:Y:S01]  /*1060*/  @!P1 MOV R8, 0x400 ;  /* 0x0000040000089802 */ /* 0x000fe20000000f00 */
[----:B------:R-:W-:Y:S01]  /*1070*/  SHFL.DOWN PT, R6, R10, 0x10, R5 ;  /* 0x0a0000000a067989 */ /* 0x000fe200000e0005 */
[----:B------:R-:W-:Y:S02]  /*1080*/  ISETP.GT.AND P0, PT, R2, R5, PT ;  /* 0x000000050200720c */ /* 0x000fe40003f04270 */
[----:B-1----:R-:W-:Y:S01]  /*1090*/  @!P1 LEA R13, R13, R8, 0x18 ;  /* 0x000000080d0d9211 */ /* 0x002fe200078ec0ff */
[----:B------:R-:W0:Y:S04]  /*10a0*/  SHFL.DOWN PT, R7, R11, 0x10, R5 ;  /* 0x0a0000000b077989 */ /* 0x000e2800000e0005 */
[----:B------:R-:W-:Y:S01]  /*10b0*/  @!P1 IMAD.IADD R13, R4, 0x1, R13 ;  /* 0x00000001040d9824 */ /* 0x000fe200078e020d */
[----:B0-----:R-:W-:-:S10]  /*10c0*/  DADD R6, R6, R10 ;  /* 0x0000000006067229 */ /* 0x001fd4000000000a */
[----:B------:R-:W-:Y:S02]  /*10d0*/  FSEL R8, R10, R6, P0 ;  /* 0x000000060a087208 */ /* 0x000fe40000000000 */
[----:B------:R-:W-:Y:S02]  /*10e0*/  FSEL R9, R11, R7, P0 ;  /* 0x000000070b097208 */ /* 0x000fe40000000000 */
[----:B------:R-:W-:-:S03]  /*10f0*/  ISETP.NE.AND P0, PT, R0, RZ, PT ;  /* 0x000000ff0000720c */ /* 0x000fc60003f05270 */
[----:B------:R1:W-:Y:S01]  /*1100*/  @!P1 STS.64 [R13+0x10], R8 ;  /* 0x000010080d009388 */ /* 0x0003e20000000a00 */
[----:B------:R-:W-:Y:S09]  /*1110*/  BAR.SYNC.DEFER_BLOCKING 0x0 ;  /* 0x0000000000007b1d */ /* 0x000ff20000010000 */
[----:B------:R-:W-:Y:S05]  /*1120*/  @P0 BRA `(.L_x_45) ;  /* 0x0000001400880947 */ /* 0x000fea0003800000 */
[----:B------:R-:W0:Y:S01]  /*1130*/  S2UR UR5, SR_CgaCtaId ;  /* 0x00000000000579c3 */ /* 0x000e220000008800 */
[----:B------:R-:W-:Y:S01]  /*1140*/  UMOV UR4, 0x400 ;  /* 0x0000040000047882 */ /* 0x000fe20000000000 */
[----:B------:R-:W-:Y:S01]  /*1150*/  ISETP.GT.AND P1, PT, R3, 0x20, PT ;  /* 0x000000200300780c */ /* 0x000fe20003f24270 */
[----:B0-----:R-:W-:-:S09]  /*1160*/  ULEA UR4, UR5, UR4, 0x18 ;  /* 0x0000000405047291 */ /* 0x001fd2000f8ec0ff */
[----:B------:R-:W0:Y:S04]  /*1170*/  LDS.64 R10, [UR4+0x18] ;  /* 0x00001804ff0a7984 */ /* 0x000e280008000a00 */
[----:B------:R-:W2:Y:S01]  /*1180*/  LDS.128 R4, [UR4+0x20] ;  /* 0x00002004ff047984 */ /* 0x000ea20008000c00 */
[----:B0-----:R-:W-:-:S10]  /*1190*/  DADD R10, R8, R10 ;  /* 0x00000000080a7229 */ /* 0x001fd4000000000a */
[----:B------:R-:W-:Y:S02]  /*11a0*/  FSEL R12, R10, R8, P1 ;  /* 0x000000080a0c7208 */ /* 0x000fe40000800000 */
[----:B-1----:R-:W-:Y:S02]  /*11b0*/  FSEL R13, R11, R9, P1 ;  /* 0x000000090b0d7208 */ /* 0x002fe40000800000 */
[----:B------:R-:W0:Y:S01]  /*11c0*/  LDS.128 R8, [UR4+0x30] ;  /* 0x00003004ff087984 */ /* 0x000e220008000c00 */
[----:B------:R-:W-:-:S03]  /*11d0*/  ISETP.GT.AND P1, PT, R3, 0x40, PT ;  /* 0x000000400300780c */ /* 0x000fc60003f24270 */
        /* <DEDUP_REMOVED lines=61> */
.L_x_31:
[----:B------:R-:W0:Y:S01]  /*15b0*/  S2R R0, SR_TID.X ;  /* 0x0000000000007919 */ /* 0x000e220000002100 */
[----:B------:R-:W1:Y:S01]  /*15c0*/  LDC.64 R2, c[0x0][0x380] ;  /* 0x0000e000ff027b82 */ /* 0x000e620000000a00 */
[----:B0-----:R-:W-:-:S04]  /*15d0*/  VIADD R21, R0, UR6 ;  /* 0x0000000600157c36 */ /* 0x001fc80008000000 */
[----:B-1----:R-:W-:-:S05]  /*15e0*/  IMAD.WIDE.U32 R20, R21, 0x8, R2 ;  /* 0x0000000815147825 */ /* 0x002fca00078e0002 */
[----:B------:R-:W2:Y:S04]  /*15f0*/  LDG.E.64 R16, desc[UR14][R20.64+0x1000] ;  /* 0x0010000e14107981 */ /* 0x000ea8000c1e1b00 */
[----:B------:R-:W3:Y:S04]  /*1600*/  LDG.E.64 R14, desc[UR14][R20.64] ;  /* 0x0000000e140e7981 */ /* 0x000ee8000c1e1b00 */
[----:B------:R-:W4:Y:S04]  /*1610*/  LDG.E.64 R12, desc[UR14][R20.64+0x2000] ;  /* 0x0020000e140c7981 */ /* 0x000f28000c1e1b00 */
[----:B------:R-:W5:Y:S04]  /*1620*/  LDG.E.64 R10, desc[UR14][R20.64+0x3000] ;  /* 0x0030000e140a7981 */ /* 0x000f68000c1e1b00 */
[----:B------:R-:W5:Y:S04]  /*1630*/  LDG.E.64 R6, desc[UR14][R20.64+0x4000] ;  /* 0x0040000e14067981 */ /* 0x000f68000c1e1b00 */
[----:B------:R-:W5:Y:S04]  /*1640*/  LDG.E.64 R2, desc[UR14][R20.64+0x5000] ;  /* 0x0050000e14027981 */ /* 0x000f68000c1e1b00 */
[----:B------:R-:W5:Y:S01]  /*1650*/  LDG.E.64 R8, desc[UR14][R20.64+0x6000] ;  /* 0x0060000e14087981 */ /* 0x000f62000c1e1b00 */
[----:B------:R-:W-:-:S04]  /*1660*/  ISETP.GE.U32.AND P0, PT, R19, UR5, PT ;  /* 0x0000000513007c0c */ /* 0x000fc8000bf06070 */
[----:B------:R-:W-:Y:S01]  /*1670*/  ISETP.GE.U32.AND.EX P0, PT, R18, UR16, PT, P0 ;  /* 0x0000001012007c0c */ /* 0x000fe2000bf06100 */
[----:B--2---:R-:W-:-:S08]  /*1680*/  DMUL R16, R16, R16 ;  /* 0x0000001010107228 */ /* 0x004fd00000000000 */
[----:B---3--:R-:W-:-:S08]  /*1690*/  DFMA R16, R14, R14, R16 ;  /* 0x0000000e0e10722b */ /* 0x008fd00000000010 */
[----:B----4-:R-:W-:-:S08]  /*16a0*/  DFMA R16, R12, R12, R16 ;  /* 0x0000000c0c10722b */ /* 0x010fd00000000010 */
[----:B-----5:R-:W-:-:S08]  /*16b0*/  DFMA R16, R10, R10, R16 ;  /* 0x0000000a0a10722b */ /* 0x020fd00000000010 */
[----:B------:R-:W-:-:S08]  /*16c0*/  DFMA R16, R6, R6, R16 ;  /* 0x000000060610722b */ /* 0x000fd00000000010 */
[----:B------:R-:W-:-:S08]  /*16d0*/  DFMA R16, R2, R2, R16 ;  /* 0x000000020210722b */ /* 0x000fd00000000010 */
[----:B------:R-:W-:Y:S01]  /*16e0*/  DFMA R8, R8, R8, R16 ;  /* 0x000000080808722b */ /* 0x000fe20000000010 */
[----:B------:R-:W-:Y:S10]  /*16f0*/  @!P0 BRA `(.L_x_46) ;  /* 0x0000000c00048947 */ /* 0x000ff40003800000 */
[----:B------:R-:W-:Y:S01]  /*1700*/  UIADD3 UR8, UP0, UPT, UR5, UR6, URZ ;  /* 0x0000000605087290 */ /* 0x000fe2000ff1e0ff */
[----:B------:R-:W-:Y:S01]  /*1710*/  IADD3 R26, P1, PT, R4, -0xe00, RZ ;  /* 0xfffff200041a7810 */ /* 0x000fe20007f3e0ff */
[----:B------:R-:W0:Y:S01]  /*1720*/  LDCU.64 UR12, c[0x0][0x380] ;  /* 0x00007000ff0c77ac */ /* 0x000e220008000a00 */
[----:B------:R-:W-:Y:S02]  /*1730*/  LOP3.LUT R3, RZ, R0, RZ, 0x33, !PT ;  /* 0x00000000ff037212 */ /* 0x000fe400078e33ff */
[----:B------:R-:W-:Y:S01]  /*1740*/  IADD3.X R2, PT, PT, R5, -0x1, RZ, P1, !PT ;  /* 0xffffffff05027810 */ /* 0x000fe20000ffe4ff */
[----:B------:R-:W-:Y:S01]  /*1750*/  UIADD3.X UR9, UPT, UPT, URZ, UR16, URZ, UP0, !UPT ;  /* 0x00000010ff097290 */ /* 0x000fe200087fe4ff */
[----:B------:R-:W-:Y:S01]  /*1760*/  ISETP.LT.U32.AND P0, PT, R26, UR8, PT ;  /* 0x000000081a007c0c */ /* 0x000fe2000bf01070 */
[----:B------:R-:W-:Y:S01]  /*1770*/  UMOV UR4, URZ ;  /* 0x000000ff00047c82 */ /* 0x000fe20008000000 */
[----:B------:R-:W-:Y:S01]  /*1780*/  IADD3 R7, P2, PT, R0, UR8, RZ ;  /* 0x0000000800077c10 */ /* 0x000fe2000ff5e0ff */
[----:B------:R-:W-:Y:S01]  /*1790*/  UMOV UR10, UR8 ;  /* 0x00000008000a7c82 */ /* 0x000fe20008000000 */
[----:B------:R-:W-:Y:S01]  /*17a0*/  IADD3 R3, PT, PT, R4, -UR5, R3 ;  /* 0x8000000504037c10 */ /* 0x000fe2000fffe003 */
[----:B------:R-:W-:Y:S01]  /*17b0*/  IMAD.U32 R11, RZ, RZ, UR9 ;  /* 0x00000009ff0b7e24 */ /* 0x000fe2000f8e00ff */
[----:B------:R-:W-:Y:S01]  /*17c0*/  UMOV UR7, UR9 ;  /* 0x0000000900077c82 */ /* 0x000fe20008000000 */
[----:B------:R-:W-:-:S02]  /*17d0*/  IMAD.X R10, RZ, RZ, UR9, P2 ;  /* 0x00000009ff0a7e24 */ /* 0x000fc400090e06ff */
[----:B------:R-:W-:Y:S01]  /*17e0*/  VIADD R3, R3, -UR6 ;  /* 0x8000000603037c36 */ /* 0x000fe20008000000 */
[----:B------:R-:W-:Y:S02]  /*17f0*/  ISETP.GT.U32.AND.EX P0, PT, R11, R2, PT, P0 ;  /* 0x000000020b00720c */ /* 0x000fe40003f04100 */
[----:B0-----:R-:W-:-:S04]  /*1800*/  LEA R6, P1, R7, UR12, 0x3 ;  /* 0x0000000c07067c11 */ /* 0x001fc8000f8218ff */
[----:B------:R-:W-:Y:S02]  /*1810*/  IADD3 R6, P2, PT, R6, 0x8000, RZ ;  /* 0x0000800006067810 */ /* 0x000fe40007f5e0ff */
[----:B------:R-:W-:-:S05]  /*1820*/  LEA.HI.X R7, R7, UR13, R10, 0x3, P1 ;  /* 0x0000000d07077c11 */ /* 0x000fca00088f1c0a */
[----:B------:R-:W-:Y:S01]  /*1830*/  IMAD.X R7, RZ, RZ, R7, P2 ;  /* 0x000000ffff077224 */ /* 0x000fe200010e0607 */
[----:B------:R-:W-:Y:S06]  /*1840*/  @P0 BRA `(.L_x_47) ;  /* 0x0000000000a80947 */ /* 0x000fec0003800000 */
[----:B------:R-:W0:Y:S01]  /*1850*/  LDC.64 R4, c[0x0][0x3b8] ;  /* 0x0000ee00ff047b82 */ /* 0x000e220000000a00 */
[----:B------:R-:W1:Y:S01]  /*1860*/  LDCU.64 UR12, c[0x0][0x380] ;  /* 0x00007000ff0c77ac */ /* 0x000e620008000a00 */
[----:B------:R-:W-:Y:S01]  /*1870*/  NOP ;  /* 0x0000000000007918 */ /* 0x000fe20000000000 */
.L_x_48:
[----:B------:R-:W-:-:S05]  /*1880*/  IADD3 R10, P0, PT, R0, UR8, RZ ;  /* 0x00000008000a7c10 */ /* 0x000fca000ff1e0ff */
[----:B------:R-:W-:Y:S01]  /*1890*/  IMAD.X R11, RZ, RZ, UR9, P0 ;  /* 0x00000009ff0b7e24 */ /* 0x000fe200080e06ff */
[----:B-1----:R-:W-:-:S04]  /*18a0*/  LEA R24, P0, R10, UR12, 0x3 ;  /* 0x0000000c0a187c11 */ /* 0x002fc8000f8018ff */
[----:B------:R-:W-:-:S05]  /*18b0*/  LEA.HI.X R25, R10, UR13, R11, 0x3, P0 ;  /* 0x0000000d0a197c11 */ /* 0x000fca00080f1c0b */
[----:B------:R-:W2:Y:S04]  /*18c0*/  LDG.E.64 R12, desc[UR14][R24.64] ;  /* 0x0000000e180c7981 */ /* 0x000ea8000c1e1b00 */
[----:B------:R-:W3:Y:S04]  /*18d0*/  LDG.E.64 R14, desc[UR14][R24.64+0x1000] ;  /* 0x0010000e180e7981 */ /* 0x000ee8000c1e1b00 */
[----:B------:R-:W4:Y:S04]  /*18e0*/  LDG.E.64 R16, desc[UR14][R24.64+0x2000] ;  /* 0x0020000e18107981 */ /* 0x000f28000c1e1b00 */
[----:B------:R-:W5:Y:S04]  /*18f0*/  LDG.E.64 R18, desc[UR14][R24.64+0x3000] ;  /* 0x0030000e18127981 */ /* 0x000f68000c1e1b00 */
[----:B------:R-:W5:Y:S04]  /*1900*/  LDG.E.64 R20, desc[UR14][R24.64+0x4000] ;  /* 0x0040000e18147981 */ /* 0x000f68000c1e1b00 */
[----:B------:R-:W5:Y:S04]  /*1910*/  LDG.E.64 R10, desc[UR14][R24.64+0x5000] ;  /* 0x0050000e180a7981 */ /* 0x000f68000c1e1b00 */
[----:B------:R-:W5:Y:S01]  /*1920*/  LDG.E.64 R22, desc[UR14][R24.64+0x6000] ;  /* 0x0060000e18167981 */ /* 0x000f62000c1e1b00 */
[----:B------:R-:W-:-:S04]  /*1930*/  UIADD3 UR6, UP0, UPT, UR5, UR10, URZ ;  /* 0x0000000a05067290 */ /* 0x000fc8000ff1e0ff */
[----:B------:R-:W-:Y:S01]  /*1940*/  UIADD3.X UR7, UPT, UPT, UR16, UR7, URZ, UP0, !UPT ;  /* 0x0000000710077290 */ /* 0x000fe200087fe4ff */
[----:B--2---:R-:W-:Y:S01]  /*1950*/  DFMA R8, R12, R12, R8 ;  /* 0x0000000c0c08722b */ /* 0x004fe20000000008 */
[----:B0-----:R-:W-:-:S04]  /*1960*/  IADD3 R12, P1, PT, R4, -UR8, RZ ;  /* 0x80000008040c7c10 */ /* 0x001fc8000ff3e0ff */
[----:B------:R-:W-:-:S03]  /*1970*/  ISETP.GE.U32.AND P0, PT, R12, UR5, PT ;  /* 0x000000050c007c0c */ /* 0x000fc6000bf06070 */
[----:B---3--:R-:W-:-:S08]  /*1980*/  DFMA R8, R14, R14, R8 ;  /* 0x0000000e0e08722b */ /* 0x008fd00000000008 */
[----:B----4-:R-:W-:-:S08]  /*1990*/  DFMA R8, R16, R16, R8 ;  /* 0x000000101008722b */ /* 0x010fd00000000008 */
[----:B-----5:R-:W-:-:S08]  /*19a0*/  DFMA R8, R18, R18, R8 ;  /* 0x000000121208722b */ /* 0x020fd00000000008 */
[----:B------:R-:W-:-:S08]  /*19b0*/  DFMA R8, R20, R20, R8 ;  /* 0x000000141408722b */ /* 0x000fd00000000008 */
[----:B------:R-:W-:Y:S01]  /*19c0*/  DFMA R8, R10, R10, R8 ;  /* 0x0000000a0a08722b */ /* 0x000fe20000000008 */
[----:B------:R-:W-:Y:S01]  /*19d0*/  IADD3.X R10, PT, PT, R5, ~UR9, RZ, P1, !PT ;  /* 0x80000009050a7c10 */ /* 0x000fe20008ffe4ff */
[----:B------:R-:W-:-:S03]  /*19e0*/  IMAD.U32 R11, RZ, RZ, UR5 ;  /* 0x00000005ff0b7e24 */ /* 0x000fc6000f8e00ff */
[----:B------:R-:W-:Y:S01]  /*19f0*/  ISETP.GE.U32.AND.EX P0, PT, R10, UR16, PT, P0 ;  /* 0x000000100a007c0c */ /* 0x000fe2000bf06100 */
[----:B------:R-:W-:Y:S01]  /*1a00*/  IMAD.U32 R10, RZ, RZ, UR5 ;  /* 0x00000005ff0a7e24 */ /* 0x000fe2000f8e00ff */
[----:B------:R-:W-:Y:S01]  /*1a10*/  LEA R6, P1, R11, R6, 0x3 ;  /* 0x000000060b067211 */ /* 0x000fe200078218ff */
[----:B------:R-:W-:Y:S01]  /*1a20*/  IMAD.U32 R11, RZ, RZ, UR16 ;  /* 0x00000010ff0b7e24 */ /* 0x000fe2000f8e00ff */
[----:B------:R-:W-:-:S04]  /*1a30*/  DFMA R8, R22, R22, R8 ;  /* 0x000000161608722b */ /* 0x000fc80000000008 */
[----:B------:R-:W-:-:S05]  /*1a40*/  LEA.HI.X R7, R10, R7, R11, 0x3, P1 ;  /* 0x000000070a077211 */ /* 0x000fca00008f1c0b */
[----:B------:R-:W-:Y:S05]  /*1a50*/  @!P0 BRA `(.L_x_46) ;  /* 0x00000008002c8947 */ /* 0x000fea0003800000 */
[----:B------:R-:W-:Y:S02]  /*1a60*/  UIADD3 UR8, UP0, UPT, UR5, UR8, URZ ;  /* 0x0000000805087290 */ /* 0x000fe4000ff1e0ff */
[----:B------:R-:W-:Y:S01]  /*1a70*/  VIADD R3, R3, -UR5 ;  /* 0x8000000503037c36 */ /* 0x000fe20008000000 */
[----:B------:R-:W-:Y:S02]  /*1a80*/  UIADD3 UR4, UPT, UPT, UR4, 0x1, URZ ;  /* 0x0000000104047890 */ /* 0x000fe4000fffe0ff */
[----:B------:R-:W-:Y:S01]  /*1a90*/  UIADD3.X UR9, UPT, UPT, UR16, UR9, URZ, UP0, !UPT ;  /* 0x0000000910097290 */ /* 0x000fe200087fe4ff */
[----:B------:R-:W-:Y:S01]  /*1aa0*/  ISETP.LT.U32.AND P0, PT, R26, UR8, PT ;  /* 0x000000081a007c0c */ /* 0x000fe2000bf01070 */
[----:B------:R-:W-:-:S04]  /*1ab0*/  UMOV UR10, UR6 ;  /* 0x00000006000a7c82 */ /* 0x000fc80008000000 */
[----:B------:R-:W-:-:S05]  /*1ac0*/  IMAD.U32 R11, RZ, RZ, UR9 ;  /* 0x00000009ff0b7e24 */ /* 0x000fca000f8e00ff */
[----:B------:R-:W-:-:S13]  /*1ad0*/  ISETP.GT.U32.AND.EX P0, PT, R11, R2, PT, P0 ;  /* 0x000000020b00720c */ /* 0x000fda0003f04100 */
[----:B------:R-:W-:Y:S05]  /*1ae0*/  @!P0 BRA `(.L_x_48) ;  /* 0xfffffffc00648947 */ /* 0x000fea000383ffff */
.L_x_47:
[C---:B------:R-:W-:Y:S01]  /*1af0*/  VIADD R11, R4.reuse, -UR8 ;  /* 0x80000008040b7c36 */ /* 0x040fe20008000000 */
[----:B------:R-:W-:Y:S01]  /*1b00*/  ISETP.LE.U32.AND P1, PT, R4, UR8, PT ;  /* 0x0000000804007c0c */ /* 0x000fe2000bf23070 */
[----:B------:R-:W-:Y:S01]  /*1b10*/  IMAD.U32 R2, RZ, RZ, UR9 ;  /* 0x00000009ff027e24 */ /* 0x000fe2000f8e00ff */
[----:B------:R-:W-:Y:S02]  /*1b20*/  BSSY.RECONVERGENT B1, `(.L_x_46) ;  /* 0x000007e000017945 */ /* 0x000fe40003800200 */
[----:B------:R-:W-:-:S04]  /*1b30*/  ISETP.GE.AND P0, PT, R0, R11, PT ;  /* 0x0000000b0000720c */ /* 0x000fc80003f06270 */
[----:B------:R-:W-:-:S13]  /*1b40*/  ISETP.GE.U32.OR.EX P0, PT, R2, R5, P0, P1 ;  /* 0x000000050200720c */ /* 0x000fda0000706510 */
[----:B------:R-:W-:Y:S05]  /*1b50*/  @P0 BRA `(.L_x_49) ;  /* 0x0000000400e80947 */ /* 0x000fea0003800000 */
[----:B------:R-:W0:Y:S01]  /*1b60*/  LDC R2, c[0x0][0x3c0] ;  /* 0x0000f000ff027b82 */ /* 0x000e220000000800 */
[----:B------:R-:W-:Y:S01]  /*1b70*/  UIMAD UR6, UR11, 0xe00, URZ ;  /* 0x00000e000b0678a4 */ /* 0x000fe2000f8e02ff */
[----:B------:R-:W-:Y:S01]  /*1b80*/  LOP3.LUT R5, RZ, R0, RZ, 0x33, !PT ;  /* 0x00000000ff057212 */ /* 0x000fe200078e33ff */
[----:B------:R-:W-:Y:S02]  /*1b90*/  BSSY.RECONVERGENT B2, `(.L_x_50) ;  /* 0x0000035000027945 */ /* 0x000fe40003800200 */
[----:B------:R-:W-:-:S06]  /*1ba0*/  UIADD3 UR6, UPT, UPT, UR5, UR6, URZ ;  /* 0x0000000605067290 */ /* 0x000fcc000fffe0ff */
[----:B------:R-:W-:Y:S01]  /*1bb0*/  IADD3 R4, PT, PT, R4, -UR6, R5 ;  /* 0x8000000604047c10 */ /* 0x000fe2000fffe005 */
[----:B0-----:R-:W-:-:S04]  /*1bc0*/  IMAD R5, R2, UR4, RZ ;  /* 0x0000000402057c24 */ /* 0x001fc8000f8e02ff */
[----:B------:R-:W-:-:S05]  /*1bd0*/  IMAD R4, R5, -0xe00, R4 ;  /* 0xfffff20005047824 */ /* 0x000fca00078e0204 */
[C---:B------:R-:W-:Y:S02]  /*1be0*/  ISETP.GE.U32.AND P1, PT, R4.reuse, 0x1e00, PT ;  /* 0x00001e000400780c */ /* 0x040fe40003f26070 */
[----:B------:R-:W-:Y:S01]  /*1bf0*/  LEA.HI R5, R4, 0x1, RZ, 0x17 ;  /* 0x0000000104057811 */ /* 0x000fe200078fb8ff */
[----:B------:R-:W-:-:S03]  /*1c00*/  IMAD.MOV.U32 R4, RZ, RZ, R0 ;  /* 0x000000ffff047224 */ /* 0x000fc600078e0000 */
[----:B------:R-:W-:-:S04]  /*1c10*/  LOP3.LUT R26, R5, 0xf, RZ, 0xc0, !PT ;  /* 0x0000000f051a7812 */ /* 0x000fc800078ec0ff */
[----:B------:R-:W-:-:S03]  /*1c20*/  ISETP.NE.AND P0, PT, R26, RZ, PT ;  /* 0x000000ff1a00720c */ /* 0x000fc60003f05270 */
[----:B------:R-:W-:Y:S10]  /*1c30*/  @!P1 BRA `(.L_x_51) ;  /* 0x0000000000a89947 */ /* 0x000ff40003800000 */
[----:B------:R-:W-:Y:S01]  /*1c40*/  LEA.HI R2, R3, 0x1, RZ, 0x17 ;  /* 0x0000000103027811 */ /* 0x000fe200078fb8ff */
[----:B------:R-:W-:-:S03]  /*1c50*/  IMAD.MOV.U32 R4, RZ, RZ, R0 ;  /* 0x000000ffff047224 */ /* 0x000fc600078e0000 */
[----:B------:R-:W-:-:S05]  /*1c60*/  LOP3.LUT R2, R2, 0xfffff0, RZ, 0xc0, !PT ;  /* 0x00fffff002027812 */ /* 0x000fca00078ec0ff */
[----:B------:R-:W-:-:S07]  /*1c70*/  IMAD.MOV R2, RZ, RZ, -R2 ;  /* 0x000000ffff027224 */ /* 0x000fce00078e0a02 */
.L_x_52:
        /* <DEDUP_REMOVED lines=38> */
.L_x_51:
[----:B------:R-:W-:Y:S05]  /*1ee0*/  BSYNC.RECONVERGENT B2 ;  /* 0x0000000000027941 */ /* 0x000fea0003800200 */
.L_x_50:
[----:B------:R-:W-:Y:S05]  /*1ef0*/  @!P0 BRA `(.L_x_49) ;  /* 0x0000000400008947 */ /* 0x000fea0003800000 */
[----:B------:R-:W-:Y:S01]  /*1f00*/  ISETP.GE.U32.AND P1, PT, R26, 0x8, PT ;  /* 0x000000081a00780c */ /* 0x000fe20003f26070 */
[----:B------:R-:W-:Y:S01]  /*1f10*/  BSSY.RECONVERGENT B2, `(.L_x_53) ;  /* 0x0000019000027945 */ /* 0x000fe20003800200 */
[----:B------:R-:W-:-:S04]  /*1f20*/  LOP3.LUT R2, R5, 0x7, RZ, 0xc0, !PT ;  /* 0x0000000705027812 */ /* 0x000fc800078ec0ff */
[----:B------:R-:W-:-:S07]  /*1f30*/  ISETP.NE.AND P0, PT, R2, RZ, PT ;  /* 0x000000ff0200720c */ /* 0x000fce0003f05270 */
[----:B------:R-:W-:Y:S06]  /*1f40*/  @!P1 BRA `(.L_x_54) ;  /* 0x0000000000549947 */ /* 0x000fec0003800000 */
[----:B------:R-:W-:-:S05]  /*1f50*/  IADD3 R6, P1, PT, R4, UR8, RZ ;  /* 0x0000000804067c10 */ /* 0x000fca000ff3e0ff */
[----:B------:R-:W-:Y:S01]  /*1f60*/  IMAD.X R7, RZ, RZ, UR9, P1 ;  /* 0x00000009ff077e24 */ /* 0x000fe200088e06ff */
[----:B------:R-:W-:-:S04]  /*1f70*/  LEA R24, P1, R6, UR12, 0x3 ;  /* 0x0000000c06187c11 */ /* 0x000fc8000f8218ff */
        /* <DEDUP_REMOVED lines=18> */
.L_x_54:
[----:B------:R-:W-:Y:S05]  /*20a0*/  BSYNC.RECONVERGENT B2 ;  /* 0x0000000000027941 */ /* 0x000fea0003800200 */
.L_x_53:
[----:B------:R-:W-:Y:S05]  /*20b0*/  @!P0 BRA `(.L_x_49) ;  /* 0x0000000000908947 */ /* 0x000fea0003800000 */
[----:B------:R-:W-:Y:S01]  /*20c0*/  ISETP.GE.U32.AND P1, PT, R2, 0x4, PT ;  /* 0x000000040200780c */ /* 0x000fe20003f26070 */
[----:B------:R-:W-:Y:S01]  /*20d0*/  BSSY.RECONVERGENT B2, `(.L_x_55) ;  /* 0x0000010000027945 */ /* 0x000fe20003800200 */
[----:B------:R-:W-:-:S11]  /*20e0*/  LOP3.LUT P0, RZ, R5, 0x3, RZ, 0xc0, !PT ;  /* 0x0000000305ff7812 */ /* 0x000fd6000780c0ff */
[----:B------:R-:W-:Y:S05]  /*20f0*/  @!P1 BRA `(.L_x_56) ;  /* 0x0000000000349947 */ /* 0x000fea0003800000 */
[----:B------:R-:W-:-:S05]  /*2100*/  IADD3 R2, P1, PT, R4, UR8, RZ ;  /* 0x0000000804027c10 */ /* 0x000fca000ff3e0ff */
[----:B------:R-:W-:Y:S01]  /*2110*/  IMAD.X R5, RZ, RZ, UR9, P1 ;  /* 0x00000009ff057e24 */ /* 0x000fe200088e06ff */
[----:B------:R-:W-:-:S04]  /*2120*/  LEA R6, P1, R2, UR12, 0x3 ;  /* 0x0000000c02067c11 */ /* 0x000fc8000f8218ff */
        /* <DEDUP_REMOVED lines=10> */
.L_x_56:
[----:B------:R-:W-:Y:S05]  /*21d0*/  BSYNC.RECONVERGENT B2 ;  /* 0x0000000000027941 */ /* 0x000fea0003800200 */
.L_x_55:
[----:B------:R-:W-:Y:S05]  /*21e0*/  @!P0 BRA `(.L_x_49) ;  /* 0x0000000000448947 */ /* 0x000fea0003800000 */
[----:B------:R-:W-:Y:S02]  /*21f0*/  LOP3.LUT R2, R3, 0xffff, RZ, 0xc0, !PT ;  /* 0x0000ffff03027812 */ /* 0x000fe400078ec0ff */
[----:B------:R-:W-:Y:S02]  /*2200*/  IADD3 R6, P0, PT, R4, UR10, RZ ;  /* 0x0000000a04067c10 */ /* 0x000fe4000ff1e0ff */
[----:B------:R-:W-:Y:S02]  /*2210*/  LEA.HI R2, R2, 0x1, RZ, 0x17 ;  /* 0x0000000102027811 */ /* 0x000fe400078fb8ff */
[----:B------:R-:W-:Y:S01]  /*2220*/  LEA R5, P1, R6, UR12, 0x3 ;  /* 0x0000000c06057c11 */ /* 0x000fe2000f8218ff */
[----:B------:R-:W-:Y:S01]  /*2230*/  IMAD.X R3, RZ, RZ, UR7, P0 ;  /* 0x00000007ff037e24 */ /* 0x000fe200080e06ff */
[----:B------:R-:W-:-:S04]  /*2240*/  LOP3.LUT R2, R2, 0x3, RZ, 0xc0, !PT ;  /* 0x0000000302027812 */ /* 0x000fc800078ec0ff */
[----:B------:R-:W-:Y:S01]  /*2250*/  LEA.HI.X R6, R6, UR13, R3, 0x3, P1 ;  /* 0x0000000d06067c11 */ /* 0x000fe200088f1c03 */
[----:B------:R-:W-:-:S07]  /*2260*/  IMAD.MOV R4, RZ, RZ, -R2 ;  /* 0x000000ffff047224 */ /* 0x000fce00078e0a02 */
.L_x_57:
[----:B------:R-:W-:Y:S02]  /*2270*/  IMAD.MOV.U32 R2, RZ, RZ, R5 ;  /* 0x000000ffff027224 */ /* 0x000fe400078e0005 */
[----:B------:R-:W-:-:S06]  /*2280*/  IMAD.MOV.U32 R3, RZ, RZ, R6 ;  /* 0x000000ffff037224 */ /* 0x000fcc00078e0006 */
[----:B------:R-:W2:Y:S01]  /*2290*/  LDG.E.64 R2, desc[UR14][R2.64] ;  /* 0x0000000e02027981 */ /* 0x000ea2000c1e1b00 */
[----:B------:R-:W-:Y:S01]  /*22a0*/  VIADD R4, R4, 0x1 ;  /* 0x0000000104047836 */ /* 0x000fe20000000000 */
[----:B------:R-:W-:-:S04]  /*22b0*/  IADD3 R5, P1, PT, R5, 0x1000, RZ ;  /* 0x0000100005057810 */ /* 0x000fc80007f3e0ff */
[----:B------:R-:W-:Y:S01]  /*22c0*/  ISETP.NE.AND P0, PT, R4, RZ, PT ;  /* 0x000000ff0400720c */ /* 0x000fe20003f05270 */
[----:B------:R-:W-:Y:S01]  /*22d0*/  IMAD.X R6, RZ, RZ, R6, P1 ;  /* 0x000000ffff067224 */ /* 0x000fe200008e0606 */
[----:B--2---:R-:W-:-:S11]  /*22e0*/  DFMA R8, R2, R2, R8 ;  /* 0x000000020208722b */ /* 0x004fd60000000008 */
[----:B------:R-:W-:Y:S05]  /*22f0*/  @P0 BRA `(.L_x_57) ;  /* 0xfffffffc00dc0947 */ /* 0x000fea000383ffff */
.L_x_49:
[----:B------:R-:W-:Y:S05]  /*2300*/  BSYNC.RECONVERGENT B1 ;  /* 0x0000000000017941 */ /* 0x000fea0003800200 */
.L_x_46:
        /* <DEDUP_REMOVED lines=42> */
[----:B------:R-:W1:Y:S01]  /*25b0*/  S2UR UR5, SR_CgaCtaId ;  /* 0x00000000000579c3 */ /* 0x000e620000008800 */
[----:B------:R-:W-:Y:S02]  /*25c0*/  UMOV UR4, 0x400 ;  /* 0x0000040000047882 */ /* 0x000fe40000000000 */
[----:B-1----:R-:W-:-:S09]  /*25d0*/  ULEA UR4, UR5, UR4, 0x18 ;  /* 0x0000000405047291 */ /* 0x002fd2000f8ec0ff */
[----:B0-----:R-:W0:Y:S04]  /*25e0*/  LDS.64 R2, [UR4+0x18] ;  /* 0x00001804ff027984 */ /* 0x001e280008000a00 */
        /* <DEDUP_REMOVED lines=22> */
.L_x_45:
[----:B------:R-:W-:Y:S05]  /*2750*/  BSYNC.RECONVERGENT B0 ;  /* 0x0000000000007941 */ /* 0x000fea0003800200 */
.L_x_30:
[----:B------:R-:W-:Y:S05]  /*2760*/  @P0 EXIT ;  /* 0x000000000000094d */ /* 0x000fea0003800000 */
[----:B------:R-:W3:Y:S02]  /*2770*/  LDCU.64 UR4, c[0x0][0x388] ;  /* 0x00007100ff0477ac */ /* 0x000ee40008000a00 */
[----:B---3--:R-:W-:-:S06]  /*2780*/  UIMAD.WIDE.U32 UR4, UR11, 0x8, UR4 ;  /* 0x000000080b0478a5 */ /* 0x008fcc000f8e0004 */
[----:B------:R-:W-:Y:S02]  /*2790*/  IMAD.U32 R2, RZ, RZ, UR4 ;  /* 0x00000004ff027e24 */ /* 0x000fe4000f8e00ff */
[----:B0-2---:R-:W-:-:S05]  /*27a0*/  IMAD.U32 R3, RZ, RZ, UR5 ;  /* 0x00000005ff037e24 */ /* 0x005fca000f8e00ff */
[----:B------:R-:W-:Y:S01]  /*27b0*/  STG.E.64 desc[UR14][R2.64], R8 ;  /* 0x0000000802007986 */ /* 0x000fe2000c101b0e */
[----:B------:R-:W-:Y:S05]  /*27c0*/  EXIT ;  /* 0x000000000000794d */ /* 0x000fea0003800000 */
.L_x_58:
        /* <DEDUP_REMOVED lines=11> */
.L_x_234:


//--------------------- .text._ZN3cub18CUB_300001_SM_10006detail6reduce28DeviceReduceSingleTileKernelINS2_10policy_hubIdyN4cuda3std3__44plusIdEEE10Policy1000EN6thrust24THRUST_300001_SM_1000_NS6detail15normal_iteratorINSD_10device_ptrIdEEEEPdyS9_dd6squareIdEEEvT0_T1_T2_T3_T4_T6_ --------------------------
	.section	.text._ZN3cub18CUB_300001_SM_10006detail6reduce28DeviceReduceSingleTileKernelINS2_10policy_hubIdyN4cuda3std3__44plusIdEEE10Policy1000EN6thrust24THRUST_300001_SM_1000_NS6detail15normal_iteratorINSD_10device_ptrIdEEEEPdyS9_dd6squareIdEEEvT0_T1_T2_T3_T4_T6_,"ax",@progbits
	.align	128
        .global         _ZN3cub18CUB_300001_SM_10006detail6reduce28DeviceReduceSingleTileKernelINS2_10policy_hubIdyN4cuda3std3__44plusIdEEE10Policy1000EN6thrust24THRUST_300001_SM_1000_NS6detail15normal_iteratorINSD_10device_ptrIdEEEEPdyS9_dd6squareIdEEEvT0_T1_T2_T3_T4_T6_
        .type           _ZN3cub18CUB_300001_SM_10006detail6reduce28DeviceReduceSingleTileKernelINS2_10policy_hubIdyN4cuda3std3__44plusIdEEE10Policy1000EN6thrust24THRUST_300001_SM_1000_NS6detail15normal_iteratorINSD_10device_ptrIdEEEEPdyS9_dd6squareIdEEEvT0_T1_T2_T3_T4_T6_,@function
        .size           _ZN3cub18CUB_300001_SM_10006detail6reduce28DeviceReduceSingleTileKernelINS2_10policy_hubIdyN4cuda3std3__44plusIdEEE10Policy1000EN6thrust24THRUST_300001_SM_1000_NS6detail15normal_iteratorINSD_10device_ptrIdEEEEPdyS9_dd6squareIdEEEvT0_T1_T2_T3_T4_T6_,(.L_x_235 - _ZN3cub18CUB_300001_SM_10006detail6reduce28DeviceReduceSingleTileKernelINS2_10policy_hubIdyN4cuda3std3__44plusIdEEE10Policy1000EN6thrust24THRUST_300001_SM_1000_NS6detail15normal_iteratorINSD_10device_ptrIdEEEEPdyS9_dd6squareIdEEEvT0_T1_T2_T3_T4_T6_)
        .other          _ZN3cub18CUB_300001_SM_10006detail6reduce28DeviceReduceSingleTileKernelINS2_10policy_hubIdyN4cuda3std3__44plusIdEEE10Policy1000EN6thrust24THRUST_300001_SM_1000_NS6detail15normal_iteratorINSD_10device_ptrIdEEEEPdyS9_dd6squareIdEEEvT0_T1_T2_T3_T4_T6_,@"STO_CUDA_ENTRY STV_DEFAULT"
_ZN3cub18CUB_300001_SM_10006detail6reduce28DeviceReduceSingleTileKernelINS2_10policy_hubIdyN4cuda3std3__44plusIdEEE10Policy1000EN6thrust24THRUST_300001_SM_1000_NS6detail15normal_iteratorINSD_10device_ptrIdEEEEPdyS9_dd6squareIdEEEvT0_T1_T2_T3_T4_T6_:
.text._ZN3cub18CUB_300001_SM_10006detail6reduce28DeviceReduceSingleTileKernelINS2_10policy_hubIdyN4cuda3std3__44plusIdEEE10Policy1000EN6thrust24THRUST_300001_SM_1000_NS6detail15normal_iteratorINSD_10device_ptrIdEEEEPdyS9_dd6squareIdEEEvT0_T1_T2_T3_T4_T6_:
[----:B------:R-:W-:Y:S01]  /*0000*/  LDC R1, c[0x0][0x37c] ;  /* 0x0000df00ff017b82 */ /* 0x000fe20000000800 */
[----:B------:R-:W0:Y:S01]  /*0010*/  LDCU.64 UR4, c[0x0][0x390] ;  /* 0x00007200ff0477ac */ /* 0x000e220008000a00 */
[----:B------:R-:W1:Y:S01]  /*0020*/  LDCU.64 UR6, c[0x0][0x358] ;  /* 0x00006b00ff0677ac */ /* 0x000e620008000a00 */
[----:B0-----:R-:W-:Y:S02]  /*0030*/  IMAD.U32 R8, RZ, RZ, UR4 ;  /* 0x00000004ff087e24 */ /* 0x001fe4000f8e00ff */
[----:B------:R-:W-:-:S03]  /*0040*/  IMAD.U32 R9, RZ, RZ, UR5 ;  /* 0x00000005ff097e24 */ /* 0x000fc6000f8e00ff */
[----:B------:R-:W-:-:S04]  /*0050*/  ISETP.NE.U32.AND P0, PT, R8, RZ, PT ;  /* 0x000000ff0800720c */ /* 0x000fc80003f05070 */
[----:B------:R-:W-:-:S13]  /*0060*/  ISETP.NE.AND.EX P0, PT, R9, RZ, PT, P0 ;  /* 0x000000ff0900720c */ /* 0x000fda0003f05300 */
        /* <DEDUP_REMOVED lines=8> */
.L_x_59:
[----:B------:R-:W-:Y:S01]  /*00f0*/  ISETP.GT.U32.AND P0, PT, R8, 0xdff, PT ;  /* 0x00000dff0800780c */ /* 0x000fe20003f04070 */
[----:B------:R-:W-:Y:S03]  /*0100*/  BSSY.RECONVERGENT B0, `(.L_x_60) ;  /* 0x000024f000007945 */ /* 0x000fe60003800200 */
[----:B------:R-:W-:-:S13]  /*0110*/  ISETP.GT.U32.AND.EX P0, PT, R9, RZ, PT, P0 ;  /* 0x000000ff0900720c */ /* 0x000fda0003f04100 */
[----:B------:R-:W-:Y:S05]  /*0120*/  @P0 BRA `(.L_x_61) ;  /* 0x0000001400380947 */ /* 0x000fea0003800000 */
[----:B------:R-:W0:Y:S01]  /*0130*/  S2R R0, SR_TID.X ;  /* 0x0000000000007919 */ /* 0x000e220000002100 */
[----:B------:R-:W-:Y:S01]  /*0140*/  BSSY.RECONVERGENT B1, `(.L_x_62) ;  /* 0x000000a000017945 */ /* 0x000fe20003800200 */
[----:B------:R-:W-:Y:S02]  /*0150*/  CS2R R4, SRZ ;  /* 0x0000000000047805 */ /* 0x000fe4000001ff00 */
[----:B0-----:R-:W-:Y:S01]  /*0160*/  ISETP.GE.U32.AND P0, PT, R0, R8, PT ;  /* 0x000000080000720c */ /* 0x001fe20003f06070 */
[----:B------:R-:W-:-:S12]  /*0170*/  IMAD.MOV.U32 R2, RZ, RZ, R0 ;  /* 0x000000ffff027224 */ /* 0x000fd800078e0000 */
[----:B------:R-:W-:Y:S05]  /*0180*/  @P0 BRA `(.L_x_63) ;  /* 0x0000000000140947 */ /* 0x000fea0003800000 */
[----:B------:R-:W0:Y:S02]  /*0190*/  LDC.64 R6, c[0x0][0x380] ;  /* 0x0000e000ff067b82 */ /* 0x000e240000000a00 */
[----:B0-----:R-:W-:-:S06]  /*01a0*/  IMAD.WIDE.U32 R6, R0, 0x8, R6 ;  /* 0x0000000800067825 */ /* 0x001fcc00078e0006 */
[----:B------:R-:W2:Y:S01]  /*01b0*/  LDG.E.64 R6, desc[UR6][R6.64] ;  /* 0x0000000606067981 */ /* 0x000ea2000c1e1b00 */
[----:B------:R-:W-:Y:S01]  /*01c0*/  VIADD R2, R0, 0x200 ;  /* 0x0000020000027836 */ /* 0x000fe20000000000 */
[----:B--2---:R-:W-:-:S11]  /*01d0*/  DMUL R4, R6, R6 ;  /* 0x0000000606047228 */ /* 0x004fd60000000000 */
.L_x_63:
[----:B------:R-:W-:Y:S05]  /*01e0*/  BSYNC.RECONVERGENT B1 ;  /* 0x0000000000017941 */ /* 0x000fea0003800200 */
.L_x_62:
[----:B------:R-:W-:Y:S01]  /*01f0*/  ISETP.GE.U32.AND P0, PT, R2, R8, PT ;  /* 0x000000080200720c */ /* 0x000fe20003f06070 */
[----:B------:R-:W-:-:S12]  /*0200*/  BSSY.RECONVERGENT B1, `(.L_x_64) ;  /* 0x000006d000017945 */ /* 0x000fd80003800200 */
[----:B------:R-:W-:Y:S05]  /*0210*/  @P0 BRA `(.L_x_65) ;  /* 0x0000000400ac0947 */ /* 0x000fea0003800000 */
[----:B------:R-:W-:Y:S01]  /*0220*/  LOP3.LUT R3, RZ, R2, RZ, 0x33, !PT ;  /* 0x00000002ff037212 */ /* 0x000fe200078e33ff */
[----:B------:R-:W-:Y:S04]  /*0230*/  BSSY.RECONVERGENT B2, `(.L_x_66) ;  /* 0x0000033000027945 */ /* 0x000fe80003800200 */
[----:B------:R-:W-:-:S05]  /*0240*/  IMAD.IADD R6, R3, 0x1, R8 ;  /* 0x0000000103067824 */ /* 0x000fca00078e0208 */
[C---:B------:R-:W-:Y:S02]  /*0250*/  ISETP.GE.U32.AND P1, PT, R6.reuse, 0x1e00, PT ;  /* 0x00001e000600780c */ /* 0x040fe40003f26070 */
[----:B------:R-:W-:-:S04]  /*0260*/  LEA.HI R3, R6, 0x1, RZ, 0x17 ;  /* 0x0000000106037811 */ /* 0x000fc800078fb8ff */
[----:B------:R-:W-:-:S04]  /*0270*/  LOP3.LUT R43, R3, 0xf, RZ, 0xc0, !PT ;  /* 0x0000000f032b7812 */ /* 0x000fc800078ec0ff */
[----:B------:R-:W-:-:S03]  /*0280*/  ISETP.NE.AND P0, PT, R43, RZ, PT ;  /* 0x000000ff2b00720c */ /* 0x000fc60003f05270 */
[----:B------:R-:W-:Y:S10]  /*0290*/  @!P1 BRA `(.L_x_67) ;  /* 0x0000000000b09947 */ /* 0x000ff40003800000 */
[----:B------:R-:W0:Y:S01]  /*02a0*/  LDC.64 R6, c[0x0][0x380] ;  /* 0x0000e000ff067b82 */ /* 0x000e220000000a00 */
[----:B------:R-:W-:-:S05]  /*02b0*/  LOP3.LUT R42, R3, 0xfffff0, RZ, 0xc0, !PT ;  /* 0x00fffff0032a7812 */ /* 0x000fca00078ec0ff */
[----:B------:R-:W-:Y:S02]  /*02c0*/  IMAD.MOV R42, RZ, RZ, -R42 ;  /* 0x000000ffff2a7224 */ /* 0x000fe400078e0a2a */
[----:B0-----:R-:W-:-:S03]  /*02d0*/  IMAD.WIDE.U32 R6, R2, 0x8, R6 ;  /* 0x0000000802067825 */ /* 0x001fc600078e0006 */
[----:B------:R-:W-:-:S05]  /*02e0*/  IADD3 R6, P1, PT, R6, 0x8000, RZ ;  /* 0x0000800006067810 */ /* 0x000fca0007f3e0ff */
[----:B------:R-:W-:-:S08]  /*02f0*/  IMAD.X R7, RZ, RZ, R7, P1 ;  /* 0x000000ffff077224 */ /* 0x000fd000008e0607 */
.L_x_68:
[----:B------:R-:W2:Y:S04]  /*0300*/  LDG.E.64 R10, desc[UR6][R6.64+-0x8000] ;  /* 0xff800006060a7981 */ /* 0x000ea8000c1e1b00 */
[----:B------:R-:W3:Y:S04]  /*0310*/  LDG.E.64 R12, desc[UR6][R6.64+-0x7000] ;  /* 0xff900006060c7981 */ /* 0x000ee8000c1e1b00 */
[----:B------:R-:W4:Y:S04]  /*0320*/  LDG.E.64 R14, desc[UR6][R6.64+-0x6000] ;  /* 0xffa00006060e7981 */ /* 0x000f28000c1e1b00 */
[----:B------:R-:W5:Y:S04]  /*0330*/  LDG.E.64 R16, desc[UR6][R6.64+-0x5000] ;  /* 0xffb0000606107981 */ /* 0x000f68000c1e1b00 */
        /* <DEDUP_REMOVED lines=11> */
[----:B------:R0:W5:Y:S01]  /*03f0*/  LDG.E.64 R40, desc[UR6][R6.64+0x7000] ;  /* 0x0070000606287981 */ /* 0x000162000c1e1b00 */
[----:B------:R-:W-:-:S02]  /*0400*/  VIADD R42, R42, 0x10 ;  /* 0x000000102a2a7836 */ /* 0x000fc40000000000 */
        /* <DEDUP_REMOVED lines=19> */
[----:B------:R-:W-:Y:S01]  /*0540*/  DFMA R4, R40, R40, R4 ;  /* 0x000000282804722b */ /* 0x000fe20000000004 */
[----:B------:R-:W-:Y:S10]  /*0550*/  @P1 BRA `(.L_x_68) ;  /* 0xfffffffc00681947 */ /* 0x000ff4000383ffff */
.L_x_67:
[----:B------:R-:W-:Y:S05]  /*0560*/  BSYNC.RECONVERGENT B2 ;  /* 0x0000000000027941 */ /* 0x000fea0003800200 */
.L_x_66:
[----:B------:R-:W-:Y:S05]  /*0570*/  @!P0 BRA `(.L_x_65) ;  /* 0x0000000000d48947 */ /* 0x000fea0003800000 */
[----:B------:R-:W-:Y:S01]  /*0580*/  ISETP.GE.U32.AND P0, PT, R43, 0x8, PT ;  /* 0x000000082b00780c */ /* 0x000fe20003f06070 */
[----:B------:R-:W-:Y:S01]  /*0590*/  BSSY.RECONVERGENT B2, `(.L_x_69) ;  /* 0x0000017000027945 */ /* 0x000fe20003800200 */
[----:B------:R-:W-:-:S04]  /*05a0*/  LOP3.LUT R26, R3, 0x7, RZ, 0xc0, !PT ;  /* 0x00000007031a7812 */ /* 0x000fc800078ec0ff */
[----:B------:R-:W-:-:S07]  /*05b0*/  ISETP.NE.AND P1, PT, R26, RZ, PT ;  /* 0x000000ff1a00720c */ /* 0x000fce0003f25270 */
[----:B------:R-:W-:Y:S06]  /*05c0*/  @!P0 BRA `(.L_x_70) ;  /* 0x00000000004c8947 */ /* 0x000fec0003800000 */
[----:B------:R-:W0:Y:S02]  /*05d0*/  LDC.64 R6, c[0x0][0x380] ;  /* 0x0000e000ff067b82 */ /* 0x000e240000000a00 */
[----:B0-----:R-:W-:-:S05]  /*05e0*/  IMAD.WIDE R6, R2, 0x8, R6 ;  /* 0x0000000802067825 */ /* 0x001fca00078e0206 */
        /* <DEDUP_REMOVED lines=17> */
.L_x_70:
[----:B------:R-:W-:Y:S05]  /*0700*/  BSYNC.RECONVERGENT B2 ;  /* 0x0000000000027941 */ /* 0x000fea0003800200 */
.L_x_69:
        /* <DEDUP_REMOVED lines=17> */
.L_x_72:
[----:B------:R-:W-:Y:S05]  /*0820*/  BSYNC.RECONVERGENT B2 ;  /* 0x0000000000027941 */ /* 0x000fea0003800200 */
.L_x_71:
[----:B------:R-:W-:Y:S05]  /*0830*/  @!P1 BRA `(.L_x_65) ;  /* 0x0000000000249947 */ /* 0x000fea0003800000 */
[----:B------:R-:W0:Y:S01]  /*0840*/  LDC.64 R10, c[0x0][0x380] ;  /* 0x0000e000ff0a7b82 */ /* 0x000e220000000a00 */
[----:B------:R-:W-:-:S07]  /*0850*/  IMAD.MOV R3, RZ, RZ, -R3 ;  /* 0x000000ffff037224 */ /* 0x000fce00078e0a03 */
.L_x_73:
[----:B0-----:R-:W-:-:S06]  /*0860*/  IMAD.WIDE R6, R2, 0x8, R10 ;  /* 0x0000000802067825 */ /* 0x001fcc00078e020a */
[----:B------:R-:W2:Y:S01]  /*0870*/  LDG.E.64 R6, desc[UR6][R6.64] ;  /* 0x0000000606067981 */ /* 0x000ea2000c1e1b00 */
[----:B------:R-:W-:Y:S02]  /*0880*/  VIADD R3, R3, 0x1 ;  /* 0x0000000103037836 */ /* 0x000fe40000000000 */
[----:B------:R-:W-:-:S03]  /*0890*/  VIADD R2, R2, 0x200 ;  /* 0x0000020002027836 */ /* 0x000fc60000000000 */
[----:B------:R-:W-:Y:S01]  /*08a0*/  ISETP.NE.AND P0, PT, R3, RZ, PT ;  /* 0x000000ff0300720c */ /* 0x000fe20003f05270 */
[----:B--2---:R-:W-:-:S12]  /*08b0*/  DFMA R4, R6, R6, R4 ;  /* 0x000000060604722b */ /* 0x004fd80000000004 */
[----:B------:R-:W-:Y:S05]  /*08c0*/  @P0 BRA `(.L_x_73) ;  /* 0xfffffffc00e40947 */ /* 0x000fea000383ffff */
.L_x_65:
[----:B------:R-:W-:Y:S05]  /*08d0*/  BSYNC.RECONVERGENT B1 ;  /* 0x0000000000017941 */ /* 0x000fea0003800200 */
.L_x_64:
[----:B------:R-:W-:-:S04]  /*08e0*/  ISETP.GE.U32.AND P0, PT, R8, 0x200, PT ;  /* 0x000002000800780c */ /* 0x000fc80003f06070 */
[----:B------:R-:W-:-:S13]  /*08f0*/  ISETP.GE.U32.AND.EX P0, PT, R9, RZ, PT, P0 ;  /* 0x000000ff0900720c */ /* 0x000fda0003f06100 */
        /* <DEDUP_REMOVED lines=32> */
[----:B------:R-:W-:Y:S02]  /*0b00*/  ISETP.GT.AND P0, PT, R10, 0xf, PT ;  /* 0x0000000f0a00780c */ /* 0x000fe40003f04270 */
[----:B------:R-:W-:Y:S01]  /*0b10*/  @!P1 LOP3.LUT R8, R4, 0xf8, RZ, 0xc0, !PT ;  /* 0x000000f804089812 */ /* 0x000fe200078ec0ff */
[----:B------:R-:W0:Y:S04]  /*0b20*/  SHFL.DOWN PT, R3, R7, 0x10, 0x1f ;  /* 0x0a001f0007037f89 */ /* 0x000e2800000e0000 */
[----:B------:R-:W-:Y:S01]  /*0b30*/  @!P1 IMAD.IADD R9, R8, 0x1, R9 ;  /* 0x0000000108099824 */ /* 0x000fe200078e0209 */
[----:B0-----:R-:W-:-:S07]  /*0b40*/  DADD R4, R2, R6 ;  /* 0x0000000002047229 */ /* 0x001fce0000000006 */
[----:B------:R0:W-:Y:S01]  /*0b50*/  @!P1 STS.64 [R9+0x10], R4 ;  /* 0x0000100409009388 */ /* 0x0001e20000000a00 */
[----:B------:R-:W-:Y:S01]  /*0b60*/  BAR.SYNC.DEFER_BLOCKING 0x0 ;  /* 0x0000000000007b1d */ /* 0x000fe20000010000 */
[----:B------:R-:W-:Y:S02]  /*0b70*/  ISETP.NE.AND P1, PT, R0, RZ, PT ;  /* 0x000000ff0000720c */ /* 0x000fe40003f25270 */
[----:B------:R-:W-:Y:S02]  /*0b80*/  FSEL R2, R6, R4, P0 ;  /* 0x0000000406027208 */ /* 0x000fe40000000000 */
[----:B------:R-:W-:-:S09]  /*0b90*/  FSEL R3, R7, R5, P0 ;  /* 0x0000000507037208 */ /* 0x000fd20000000000 */
[----:B0-----:R-:W-:Y:S05]  /*0ba0*/  @P1 BRA `(.L_x_75) ;  /* 0x0000001800901947 */ /* 0x001fea0003800000 */
        /* <DEDUP_REMOVED lines=27> */
.L_x_74:
[----:B------:R-:W-:Y:S01]  /*0d60*/  LOP3.LUT R2, R0, 0x3e0, RZ, 0xc0, !PT ;  /* 0x000003e000027812 */ /* 0x000fe200078ec0ff */
[----:B------:R-:W0:Y:S03]  /*0d70*/  S2R R12, SR_LANEID ;  /* 0x00000000000c7919 */ /* 0x000e260000000000 */
[----:B------:R-:W-:Y:S01]  /*0d80*/  LOP3.LUT R7, RZ, R2, RZ, 0x33, !PT ;  /* 0x00000002ff077212 */ /* 0x000fe200078e33ff */
[----:B------:R-:W-:-:S04]  /*0d90*/  VIADD R3, R2, 0x20 ;  /* 0x0000002002037836 */ /* 0x000fc80000000000 */
[----:B------:R-:W-:Y:S01]  /*0da0*/  IMAD.IADD R7, R7, 0x1, R8 ;  /* 0x0000000107077824 */ /* 0x000fe200078e0208 */
[----:B------:R-:W-:-:S04]  /*0db0*/  ISETP.GT.U32.AND P0, PT, R3, R8, PT ;  /* 0x000000080300720c */ /* 0x000fc80003f04070 */
[----:B------:R-:W-:-:S05]  /*0dc0*/  SEL R13, R7, 0x1f, P0 ;  /* 0x0000001f070d7807 */ /* 0x000fca0000000000 */
[----:B------:R-:W-:Y:S04]  /*0dd0*/  SHFL.DOWN PT, R2, R4, 0x1, R13 ;  /* 0x0820000004027989 */ /* 0x000fe800000e000d */
[----:B------:R-:W1:Y:S01]  /*0de0*/  SHFL.DOWN PT, R3, R5, 0x1, R13 ;  /* 0x0820000005037989 */ /* 0x000e6200000e000d */
[C---:B0-----:R-:W-:Y:S01]  /*0df0*/  ISETP.GE.AND P0, PT, R12.reuse, R13, PT ;  /* 0x0000000d0c00720c */ /* 0x041fe20003f06270 */
[C---:B------:R-:W-:Y:S01]  /*0e00*/  VIADD R10, R12.reuse, 0x2 ;  /* 0x000000020c0a7836 */ /* 0x040fe20000000000 */
[----:B------:R-:W-:Y:S01]  /*0e10*/  ISETP.NE.AND P1, PT, R12, RZ, PT ;  /* 0x000000ff0c00720c */ /* 0x000fe20003f25270 */
[----:B-1----:R-:W-:-:S10]  /*0e20*/  DADD R2, R2, R4 ;  /* 0x0000000002027229 */ /* 0x002fd40000000004 */
[----:B------:R-:W-:Y:S01]  /*0e30*/  FSEL R6, R2, R4, !P0 ;  /* 0x0000000402067208 */ /* 0x000fe20004000000 */
[----:B------:R-:W-:Y:S01]  /*0e40*/  VIADD R4, R12, 0x4 ;  /* 0x000000040c047836 */ /* 0x000fe20000000000 */
[----:B------:R-:W-:Y:S02]  /*0e50*/  FSEL R7, R3, R5, !P0 ;  /* 0x0000000503077208 */ /* 0x000fe40004000000 */
[----:B------:R-:W-:Y:S01]  /*0e60*/  ISETP.GT.AND P0, PT, R10, R13, PT ;  /* 0x0000000d0a00720c */ /* 0x000fe20003f04270 */
[----:B------:R-:W-:Y:S04]  /*0e70*/  SHFL.DOWN PT, R2, R6, 0x2, R13 ;  /* 0x0840000006027989 */ /* 0x000fe800000e000d */
[----:B------:R-:W0:Y:S02]  /*0e80*/  SHFL.DOWN PT, R3, R7, 0x2, R13 ;  /* 0x0840000007037989 */ /* 0x000e2400000e000d */
[----:B0-----:R-:W-:-:S10]  /*0e90*/  DADD R2, R2, R6 ;  /* 0x0000000002027229 */ /* 0x001fd40000000006 */
[----:B------:R-:W-:Y:S01]  /*0ea0*/  FSEL R10, R6, R2, P0 ;  /* 0x00000002060a7208 */ /* 0x000fe20000000000 */
[----:B------:R-:W-:Y:S01]  /*0eb0*/  VIADD R6, R12, 0x8 ;  /* 0x000000080c067836 */ /* 0x000fe20000000000 */
[----:B------:R-:W-:Y:S02]  /*0ec0*/  FSEL R11, R7, R3, P0 ;  /* 0x00000003070b7208 */ /* 0x000fe40000000000 */
[----:B------:R-:W-:Y:S01]  /*0ed0*/  ISETP.GT.AND P0, PT, R4, R13, PT ;  /* 0x0000000d0400720c */ /* 0x000fe20003f04270 */
[----:B------:R-:W-:Y:S04]  /*0ee0*/  SHFL.DOWN PT, R2, R10, 0x4, R13 ;  /* 0x088000000a027989 */ /* 0x000fe800000e000d */
[----:B------:R-:W0:Y:S02]  /*0ef0*/  SHFL.DOWN PT, R3, R11, 0x4, R13 ;  /* 0x088000000b037989 */ /* 0x000e2400000e000d */
[----:B0-----:R-:W-:-:S10]  /*0f00*/  DADD R2, R2, R10 ;  /* 0x0000000002027229 */ /* 0x001fd4000000000a */
[----:B------:R-:W-:Y:S02]  /*0f10*/  FSEL R4, R10, R2, P0 ;  /* 0x000000020a047208 */ /* 0x000fe40000000000 */
[----:B------:R-:W-:Y:S02]  /*0f20*/  FSEL R5, R11, R3, P0 ;  /* 0x000000030b057208 */ /* 0x000fe40000000000 */
[----:B------:R-:W-:Y:S01]  /*0f30*/  ISETP.GT.AND P0, PT, R6, R13, PT ;  /* 0x0000000d0600720c */ /* 0x000fe20003f04270 */
[----:B------:R-:W-:Y:S01]  /*0f40*/  SHFL.DOWN PT, R2, R4, 0x8, R13 ;  /* 0x0900000004027989 */ /* 0x000fe200000e000d */
[----:B------:R-:W-:-:S03]  /*0f50*/  @!P1 MOV R10, 0x400 ;  /* 0x00000400000a9802 */ /* 0x000fc60000000f00 */
[----:B------:R-:W0:Y:S01]  /*0f60*/  SHFL.DOWN PT, R3, R5, 0x8, R13 ;  /* 0x0900000005037989 */ /* 0x000e2200000e000d */
[----:B------:R-:W1:Y:S01]  /*0f70*/  @!P1 S2R R11, SR_CgaCtaId ;  /* 0x00000000000b9919 */ /* 0x000e620000008800 */
[----:B0-----:R-:W-:-:S10]  /*0f80*/  DADD R2, R2, R4 ;  /* 0x0000000002027229 */ /* 0x001fd40000000004 */
[----:B------:R-:W-:Y:S01]  /*0f90*/  FSEL R6, R4, R2, P0 ;  /* 0x0000000204067208 */ /* 0x000fe20000000000 */
[----:B------:R-:W-:Y:S01]  /*0fa0*/  VIADD R4, R12, 0x10 ;  /* 0x000000100c047836 */ /* 0x000fe20000000000 */
[----:B------:R-:W-:Y:S02]  /*0fb0*/  FSEL R7, R5, R3, P0 ;  /* 0x0000000305077208 */ /* 0x000fe40000000000 */
[----:B------:R-:W-:Y:S01]  /*0fc0*/  @!P1 SHF.R.U32.HI R5, RZ, 0x2, R0 ;  /* 0x00000002ff059819 */ /* 0x000fe20000011600 */
[----:B------:R-:W-:Y:S01]  /*0fd0*/  SHFL.DOWN PT, R2, R6, 0x10, R13 ;  /* 0x0a00000006027989 */ /* 0x000fe200000e000d */
[----:B-1----:R-:W-:Y:S02]  /*0fe0*/  @!P1 LEA R10, R11, R10, 0x18 ;  /* 0x0000000a0b0a9211 */ /* 0x002fe400078ec0ff */
[----:B------:R-:W-:Y:S01]  /*0ff0*/  @!P1 LOP3.LUT R5, R5, 0xf8, RZ, 0xc0, !PT ;  /* 0x000000f805059812 */ /* 0x000fe200078ec0ff */
[----:B------:R-:W0:Y:S01]  /*1000*/  SHFL.DOWN PT, R3, R7, 0x10, R13 ;  /* 0x0a00000007037989 */ /* 0x000e2200000e000d */
[----:B------:R-:W-:-:S03]  /*1010*/  ISETP.GT.AND P0, PT, R4, R13, PT ;  /* 0x0000000d0400720c */ /* 0x000fc60003f04270 */
[----:B------:R-:W-:Y:S01]  /*1020*/  @!P1 IMAD.IADD R5, R5, 0x1, R10 ;  /* 0x0000000105059824 */ /* 0x000fe200078e020a */
[----:B0-----:R-:W-:-:S10]  /*1030*/  DADD R2, R2, R6 ;  /* 0x0000000002027229 */ /* 0x001fd40000000006 */
[----:B------:R-:W-:Y:S02]  /*1040*/  FSEL R2, R6, R2, P0 ;  /* 0x0000000206027208 */ /* 0x000fe40000000000 */
[----:B------:R-:W-:-:S05]  /*1050*/  FSEL R3, R7, R3, P0 ;  /* 0x0000000307037208 */ /* 0x000fca0000000000 */
[----:B------:R0:W-:Y:S01]  /*1060*/  @!P1 STS.64 [R5+0x10], R2 ;  /* 0x0000100205009388 */ /* 0x0001e20000000a00 */
[----:B------:R-:W-:Y:S01]  /*1070*/  BAR.SYNC.DEFER_BLOCKING 0x0 ;  /* 0x0000000000007b1d */ /* 0x000fe20000010000 */
[----:B------:R-:W-:-:S13]  /*1080*/  ISETP.NE.AND P1, PT, R0, RZ, PT ;  /* 0x000000ff0000720c */ /* 0x000fda0003f25270 */
[----:B0-----:R-:W-:Y:S05]  /*1090*/  @P1 BRA `(.L_x_75) ;  /* 0x0000001400541947 */ /* 0x001fea0003800000 */
[----:B------:R-:W0:Y:S01]  /*10a0*/  S2UR UR5, SR_CgaCtaId ;  /* 0x00000000000579c3 */ /* 0x000e220000008800 */
[----:B------:R-:W-:Y:S01]  /*10b0*/  UMOV UR4, 0x400 ;  /* 0x0000040000047882 */ /* 0x000fe20000000000 */
[----:B------:R-:W-:-:S04]  /*10c0*/  ISETP.GT.U32.AND P0, PT, R8, 0x20, PT ;  /* 0x000000200800780c */ /* 0x000fc80003f04070 */
[----:B------:R-:W-:Y:S01]  /*10d0*/  ISETP.GT.U32.AND.EX P0, PT, R9, RZ, PT, P0 ;  /* 0x000000ff0900720c */ /* 0x000fe20003f04100 */
[----:B0-----:R-:W-:-:S09]  /*10e0*/  ULEA UR4, UR5, UR4, 0x18 ;  /* 0x0000000405047291 */ /* 0x001fd2000f8ec0ff */
[----:B------:R-:W0:Y:S04]  /*10f0*/  LDS.64 R4, [UR4+0x18] ;  /* 0x00001804ff047984 */ /* 0x000e280008000a00 */
[----:B------:R-:W1:Y:S01]  /*1100*/  LDS.128 R12, [UR4+0x20] ;  /* 0x00002004ff0c7984 */ /* 0x000e620008000c00 */
[----:B0-----:R-:W-:-:S10]  /*1110*/  DADD R4, R2, R4 ;  /* 0x0000000002047229 */ /* 0x001fd40000000004 */
[----:B------:R-:W-:Y:S02]  /*1120*/  FSEL R2, R4, R2, P0 ;  /* 0x0000000204027208 */ /* 0x000fe40000000000 */
[----:B------:R-:W-:Y:S02]  /*1130*/  FSEL R3, R5, R3, P0 ;  /* 0x0000000305037208 */ /* 0x000fe40000000000 */
[----:B------:R-:W0:Y:S01]  /*1140*/  LDS.128 R4, [UR4+0x30] ;  /* 0x00003004ff047984 */ /* 0x000e220008000c00 */
[----:B------:R-:W-:-:S03]  /*1150*/  ISETP.GT.U32.AND P0, PT, R8, 0x40, PT ;  /* 0x000000400800780c */ /* 0x000fc60003f04070 */
[----:B-1----:R-:W-:Y:S01]  /*1160*/  DADD R12, R12, R2 ;  /* 0x000000000c0c7229 */ /* 0x002fe20000000002 */
[----:B------:R-:W-:-:S09]  /*1170*/  ISETP.GT.U32.AND.EX P0, PT, R9, RZ, PT, P0 ;  /* 0x000000ff0900720c */ /* 0x000fd20003f04100 */
[----:B------:R-:W-:Y:S02]  /*1180*/  FSEL R2, R12, R2, P0 ;  /* 0x000000020c027208 */ /* 0x000fe40000000000 */
[----:B------:R-:W-:Y:S02]  /*1190*/  FSEL R3, R13, R3, P0 ;  /* 0x000000030d037208 */ /* 0x000fe40000000000 */
[----:B------:R-:W-:-:S04]  /*11a0*/  ISETP.GT.U32.AND P0, PT, R8, 0x60, PT ;  /* 0x000000600800780c */ /* 0x000fc80003f04070 */
[----:B------:R-:W-:Y:S01]  /*11b0*/  DADD R14, R2, R14 ;  /* 0x00000000020e7229 */ /* 0x000fe2000000000e */
[----:B------:R-:W-:-:S09]  /*11c0*/  ISETP.GT.U32.AND.EX P0, PT, R9, RZ, PT, P0 ;  /* 0x000000ff0900720c */ /* 0x000fd20003f04100 */
[----:B------:R-:W-:Y:S02]  /*11d0*/  FSEL R2, R14, R2, P0 ;  /* 0x000000020e027208 */ /* 0x000fe40000000000 */
[----:B------:R-:W-:Y:S02]  /*11e0*/  FSEL R3, R15, R3, P0 ;  /* 0x000000030f037208 */ /* 0x000fe40000000000 */
[----:B------:R-:W1:Y:S01]  /*11f0*/  LDS.128 R12, [UR4+0x40] ;  /* 0x00004004ff0c7984 */ /* 0x000e620008000c00 */
[----:B------:R-:W-:-:S03]  /*1200*/  ISETP.GT.U32.AND P0, PT, R8, 0x80, PT ;  /* 0x000000800800780c */ /* 0x000fc60003f04070 */
[----:B0-----:R-:W-:Y:S01]  /*1210*/  DADD R4, R4, R2 ;  /* 0x0000000004047229 */ /* 0x001fe20000000002 */
        /* <DEDUP_REMOVED lines=52> */
[----:B------:R-:W-:-:S04]  /*1560*/  ISETP.GT.U32.AND P0, PT, R8, 0x1c0, PT ;  /* 0x000001c00800780c */ /* 0x000fc80003f04070 */
        /* <DEDUP_REMOVED lines=8> */
[----:B------:R-:W-:Y:S01]  /*15f0*/  FSEL R3, R15, R3, P0 ;  /* 0x000000030f037208 */ /* 0x000fe20000000000 */
[----:B------:R-:W-:Y:S06]  /*1600*/  BRA `(.L_x_75) ;  /* 0x0000000c00f87947 */ /* 0x000fec0003800000 */
.L_x_61:
[----:B------:R-:W0:Y:S01]  /*1610*/  S2R R0, SR_TID.X ;  /* 0x0000000000007919 */ /* 0x000e220000002100 */
[----:B------:R-:W0:Y:S02]  /*1620*/  LDC.64 R4, c[0x0][0x380] ;  /* 0x0000e000ff047b82 */ /* 0x000e240000000a00 */
[----:B0-----:R-:W-:-:S05]  /*1630*/  IMAD.WIDE.U32 R4, R0, 0x8, R4 ;  /* 0x0000000800047825 */ /* 0x001fca00078e0004 */
[----:B------:R-:W2:Y:S04]  /*1640*/  LDG.E.64 R6, desc[UR6][R4.64+0x1000] ;  /* 0x0010000604067981 */ /* 0x000ea8000c1e1b00 */
[----:B------:R-:W3:Y:S04]  /*1650*/  LDG.E.64 R2, desc[UR6][R4.64] ;  /* 0x0000000604027981 */ /* 0x000ee8000c1e1b00 */
[----:B------:R-:W4:Y:S04]  /*1660*/  LDG.E.64 R10, desc[UR6][R4.64+0x2000] ;  /* 0x00200006040a7981 */ /* 0x000f28000c1e1b00 */
[----:B------:R-:W5:Y:S04]  /*1670*/  LDG.E.64 R12, desc[UR6][R4.64+0x3000] ;  /* 0x00300006040c7981 */ /* 0x000f68000c1e1b00 */
[----:B------:R-:W5:Y:S04]  /*1680*/  LDG.E.64 R14, desc[UR6][R4.64+0x4000] ;  /* 0x00400006040e7981 */ /* 0x000f68000c1e1b00 */
[----:B------:R-:W5:Y:S04]  /*1690*/  LDG.E.64 R16, desc[UR6][R4.64+0x5000] ;  /* 0x0050000604107981 */ /* 0x000f68000c1e1b00 */
[----:B------:R-:W5:Y:S01]  /*16a0*/  LDG.E.64 R18, desc[UR6][R4.64+0x6000] ;  /* 0x0060000604127981 */ /* 0x000f62000c1e1b00 */
[----:B--2---:R-:W-:-:S08]  /*16b0*/  DMUL R6, R6, R6 ;  /* 0x0000000606067228 */ /* 0x004fd00000000000 */
[----:B---3--:R-:W-:Y:S01]  /*16c0*/  DFMA R6, R2, R2, R6 ;  /* 0x000000020206722b */ /* 0x008fe20000000006 */
[----:B------:R-:W-:Y:S02]  /*16d0*/  IMAD.MOV.U32 R3, RZ, RZ, 0xe00 ;  /* 0x00000e00ff037424 */ /* 0x000fe400078e00ff */
[----:B------:R-:W-:-:S05]  /*16e0*/  IMAD.MOV.U32 R2, RZ, RZ, RZ ;  /* 0x000000ffff027224 */ /* 0x000fca00078e00ff */
[----:B----4-:R-:W-:-:S08]  /*16f0*/  DFMA R6, R10, R10, R6 ;  /* 0x0000000a0a06722b */ /* 0x010fd00000000006 */
[----:B-----5:R-:W-:Y:S01]  /*1700*/  DFMA R6, R12, R12, R6 ;  /* 0x0000000c0c06722b */ /* 0x020fe20000000006 */
[----:B------:R-:W-:-:S04]  /*1710*/  IADD3 R12, P1, PT, R8, -0xe00, RZ ;  /* 0xfffff200080c7810 */ /* 0x000fc80007f3e0ff */
[----:B------:R-:W-:Y:S02]  /*1720*/  ISETP.GE.U32.AND P0, PT, R12, 0xe00, PT ;  /* 0x00000e000c00780c */ /* 0x000fe40003f06070 */
[----:B------:R-:W-:Y:S01]  /*1730*/  IADD3.X R13, PT, PT, R9, -0x1, RZ, P1, !PT ;  /* 0xffffffff090d7810 */ /* 0x000fe20000ffe4ff */
[----:B------:R-:W-:-:S03]  /*1740*/  DFMA R6, R14, R14, R6 ;  /* 0x0000000e0e06722b */ /* 0x000fc60000000006 */
[----:B------:R-:W-:-:S05]  /*1750*/  ISETP.GE.U32.AND.EX P0, PT, R13, RZ, PT, P0 ;  /* 0x000000ff0d00720c */ /* 0x000fca0003f06100 */
[----:B------:R-:W-:-:S08]  /*1760*/  DFMA R6, R16, R16, R6 ;  /* 0x000000101006722b */ /* 0x000fd00000000006 */
[----:B------:R-:W-:Y:S01]  /*1770*/  DFMA R6, R18, R18, R6 ;  /* 0x000000121206722b */ /* 0x000fe20000000006 */
[----:B------:R-:W-:Y:S10]  /*1780*/  @!P0 BRA `(.L_x_76) ;  /* 0x0000000000748947 */ /* 0x000ff40003800000 */
[----:B------:R-:W0:Y:S01]  /*1790*/  LDC.64 R8, c[0x0][0x390] ;  /* 0x0000e400ff087b82 */ /* 0x000e220000000a00 */
[----:B------:R-:W-:Y:S02]  /*17a0*/  IMAD.MOV.U32 R3, RZ, RZ, 0xe00 ;  /* 0x00000e00ff037424 */ /* 0x000fe400078e00ff */
[----:B------:R-:W-:-:S07]  /*17b0*/  IMAD.MOV.U32 R2, RZ, RZ, RZ ;  /* 0x000000ffff027224 */ /* 0x000fce00078e00ff */
.L_x_78:
[----:B------:R-:W-:-:S04]  /*17c0*/  LEA R16, P0, R3, R4, 0x3 ;  /* 0x0000000403107211 */ /* 0x000fc800078018ff */
[----:B------:R-:W-:-:S05]  /*17d0*/  LEA.HI.X R17, R3, R5, R2, 0x3, P0 ;  /* 0x0000000503117211 */ /* 0x000fca00000f1c02 */
[----:B------:R-:W2:Y:S04]  /*17e0*/  LDG.E.64 R18, desc[UR6][R16.64] ;  /* 0x0000000610127981 */ /* 0x000ea8000c1e1b00 */
[----:B------:R-:W3:Y:S04]  /*17f0*/  LDG.E.64 R20, desc[UR6][R16.64+0x1000] ;  /* 0x0010000610147981 */ /* 0x000ee8000c1e1b00 */
[----:B------:R-:W4:Y:S04]  /*1800*/  LDG.E.64 R22, desc[UR6][R16.64+0x2000] ;  /* 0x0020000610167981 */ /* 0x000f28000c1e1b00 */
[----:B------:R-:W5:Y:S04]  /*1810*/  LDG.E.64 R24, desc[UR6][R16.64+0x3000] ;  /* 0x0030000610187981 */ /* 0x000f68000c1e1b00 */
[----:B------:R-:W5:Y:S04]  /*1820*/  LDG.E.64 R26, desc[UR6][R16.64+0x4000] ;  /* 0x00400006101a7981 */ /* 0x000f68000c1e1b00 */
[----:B------:R-:W5:Y:S04]  /*1830*/  LDG.E.64 R10, desc[UR6][R16.64+0x5000] ;  /* 0x00500006100a7981 */ /* 0x000f68000c1e1b00 */
[----:B------:R-:W5:Y:S01]  /*1840*/  LDG.E.64 R14, desc[UR6][R16.64+0x6000] ;  /* 0x00600006100e7981 */ /* 0x000f62000c1e1b00 */
[----:B--2---:R-:W-:Y:S01]  /*1850*/  DFMA R6, R18, R18, R6 ;  /* 0x000000121206722b */ /* 0x004fe20000000006 */
[----:B0-----:R-:W-:-:S04]  /*1860*/  IADD3 R18, P1, PT, -R3, R8, RZ ;  /* 0x0000000803127210 */ /* 0x001fc80007f3e1ff */
[----:B------:R-:W-:-:S03]  /*1870*/  ISETP.GE.U32.AND P0, PT, R18, 0xe00, PT ;  /* 0x00000e001200780c */ /* 0x000fc60003f06070 */
[----:B---3--:R-:W-:-:S08]  /*1880*/  DFMA R6, R20, R20, R6 ;  /* 0x000000141406722b */ /* 0x008fd00000000006 */
[----:B----4-:R-:W-:-:S08]  /*1890*/  DFMA R6, R22, R22, R6 ;  /* 0x000000161606722b */ /* 0x010fd00000000006 */
[----:B-----5:R-:W-:-:S08]  /*18a0*/  DFMA R6, R24, R24, R6 ;  /* 0x000000181806722b */ /* 0x020fd00000000006 */
[----:B------:R-:W-:-:S08]  /*18b0*/  DFMA R6, R26, R26, R6 ;  /* 0x0000001a1a06722b */ /* 0x000fd00000000006 */
[----:B------:R-:W-:Y:S01]  /*18c0*/  DFMA R6, R10, R10, R6 ;  /* 0x0000000a0a06722b */ /* 0x000fe20000000006 */
[----:B------:R-:W-:-:S05]  /*18d0*/  IMAD.X R10, R9, 0x1, ~R2, P1 ;  /* 0x00000001090a7824 */ /* 0x000fca00008e0e02 */
[----:B------:R-:W-:Y:S02]  /*18e0*/  ISETP.GE.U32.AND.EX P0, PT, R10, RZ, PT, P0 ;  /* 0x000000ff0a00720c */ /* 0x000fe40003f06100 */
[----:B------:R-:W-:-:S11]  /*18f0*/  DFMA R6, R14, R14, R6 ;  /* 0x0000000e0e06722b */ /* 0x000fd60000000006 */
[----:B------:R-:W-:Y:S05]  /*1900*/  @!P0 BRA `(.L_x_77) ;  /* 0x0000000800208947 */ /* 0x000fea0003800000 */
[----:B------:R-:W-:-:S05]  /*1910*/  IADD3 R3, P0, PT, R3, 0xe00, RZ ;  /* 0x00000e0003037810 */ /* 0x000fca0007f1e0ff */
[----:B------:R-:W-:Y:S01]  /*1920*/  IMAD.X R2, RZ, RZ, R2, P0 ;  /* 0x000000ffff027224 */ /* 0x000fe200000e0602 */
[----:B------:R-:W-:-:S04]  /*1930*/  ISETP.GT.U32.AND P0, PT, R3, R12, PT ;  /* 0x0000000c0300720c */ /* 0x000fc80003f04070 */
[----:B------:R-:W-:-:S13]  /*1940*/  ISETP.GT.U32.AND.EX P0, PT, R2, R13, PT, P0 ;  /* 0x0000000d0200720c */ /* 0x000fda0003f04100 */
[----:B------:R-:W-:Y:S05]  /*1950*/  @!P0 BRA `(.L_x_78) ;  /* 0xfffffffc00988947 */ /* 0x000fea000383ffff */
.L_x_76:
[----:B------:R-:W-:Y:S01]  /*1960*/  IMAD.IADD R5, R8, 0x1, -R3 ;  /* 0x0000000108057824 */ /* 0x000fe200078e0a03 */
[----:B------:R-:W-:Y:S01]  /*1970*/  ISETP.GE.U32.AND P1, PT, R3, R8, PT ;  /* 0x000000080300720c */ /* 0x000fe20003f26070 */
[----:B------:R-:W-:Y:S03]  /*1980*/  BSSY.RECONVERGENT B1, `(.L_x_77) ;  /* 0x0000080000017945 */ /* 0x000fe60003800200 */
[----:B------:R-:W-:-:S04]  /*1990*/  ISETP.GE.AND P0, PT, R0, R5, PT ;  /* 0x000000050000720c */ /* 0x000fc80003f06270 */
[----:B------:R-:W-:-:S13]  /*19a0*/  ISETP.GE.U32.OR.EX P0, PT, R2, R9, P0, P1 ;  /* 0x000000090200720c */ /* 0x000fda0000706510 */
[----:B------:R-:W-:Y:S05]  /*19b0*/  @P0 BRA `(.L_x_79) ;  /* 0x0000000400f00947 */ /* 0x000fea0003800000 */
[----:B------:R-:W-:Y:S01]  /*19c0*/  LOP3.LUT R4, RZ, R0, RZ, 0x33, !PT ;  /* 0x00000000ff047212 */ /* 0x000fe200078e33ff */
[----:B------:R-:W-:Y:S01]  /*19d0*/  BSSY.RECONVERGENT B2, `(.L_x_80) ;  /* 0x0000038000027945 */ /* 0x000fe20003800200 */
[----:B------:R-:W-:Y:S02]  /*19e0*/  IMAD.MOV.U32 R42, RZ, RZ, R0 ;  /* 0x000000ffff2a7224 */ /* 0x000fe400078e0000 */
[----:B------:R-:W-:-:S04]  /*19f0*/  IADD3 R8, PT, PT, -R3, R8, R4 ;  /* 0x0000000803087210 */ /* 0x000fc80007ffe104 */
[C---:B------:R-:W-:Y:S02]  /*1a00*/  ISETP.GE.U32.AND P1, PT, R8.reuse, 0x1e00, PT ;  /* 0x00001e000800780c */ /* 0x040fe40003f26070 */
[----:B------:R-:W-:-:S04]  /*1a10*/  LEA.HI R4, R8, 0x1, RZ, 0x17 ;  /* 0x0000000108047811 */ /* 0x000fc800078fb8ff */
[----:B------:R-:W-:-:S04]  /*1a20*/  LOP3.LUT R5, R4, 0xf, RZ, 0xc0, !PT ;  /* 0x0000000f04057812 */ /* 0x000fc800078ec0ff */
[----:B------:R-:W-:-:S03]  /*1a30*/  ISETP.NE.AND P0, PT, R5, RZ, PT ;  /* 0x000000ff0500720c */ /* 0x000fc60003f05270 */
[----:B------:R-:W-:Y:S10]  /*1a40*/  @!P1 BRA `(.L_x_81) ;  /* 0x0000000000c09947 */ /* 0x000ff40003800000 */
[----:B------:R-:W0:Y:S01]  /*1a50*/  LDCU.64 UR4, c[0x0][0x380] ;  /* 0x00007000ff0477ac */ /* 0x000e220008000a00 */
[----:B------:R-:W-:Y:S01]  /*1a60*/  IADD3 R9, P2, PT, R0, R3, RZ ;  /* 0x0000000300097210 */ /* 0x000fe20007f5e0ff */
[----:B------:R-:W-:Y:S01]  /*1a70*/  IMAD.MOV.U32 R42, RZ, RZ, R0 ;  /* 0x000000ffff2a7224 */ /* 0x000fe200078e0000 */
[----:B------:R-:W-:-:S03]  /*1a80*/  LOP3.LUT R43, R4, 0xfffff0, RZ, 0xc0, !PT ;  /* 0x00fffff0042b7812 */ /* 0x000fc600078ec0ff */
[----:B------:R-:W-:Y:S02]  /*1a90*/  IMAD.X R10, RZ, RZ, R2, P2 ;  /* 0x000000ffff0a7224 */ /* 0x000fe400010e0602 */
[----:B------:R-:W-:Y:S01]  /*1aa0*/  IMAD.MOV R43, RZ, RZ, -R43 ;  /* 0x000000ffff2b7224 */ /* 0x000fe200078e0a2b */
[----:B0-----:R-:W-:-:S04]  /*1ab0*/  LEA R8, P1, R9, UR4, 0x3 ;  /* 0x0000000409087c11 */ /* 0x001fc8000f8218ff */
[----:B------:R-:W-:Y:S02]  /*1ac0*/  IADD3 R8, P2, PT, R8, 0x8000, RZ ;  /* 0x0000800008087810 */ /* 0x000fe40007f5e0ff */
[----:B------:R-:W-:-:S05]  /*1ad0*/  LEA.HI.X R9, R9, UR5, R10, 0x3, P1 ;  /* 0x0000000509097c11 */ /* 0x000fca00088f1c0a */
[----:B------:R-:W-:-:S07]  /*1ae0*/  IMAD.X R9, RZ, RZ, R9, P2 ;  /* 0x000000ffff097224 */ /* 0x000fce00010e0609 */
.L_x_82:
        /* <DEDUP_REMOVED lines=38> */
.L_x_81:
[----:B------:R-:W-:Y:S05]  /*1d50*/  BSYNC.RECONVERGENT B2 ;  /* 0x0000000000027941 */ /* 0x000fea0003800200 */
.L_x_80:
[----:B------:R-:W-:Y:S05]  /*1d60*/  @!P0 BRA `(.L_x_79) ;  /* 0x0000000400048947 */ /* 0x000fea0003800000 */
[----:B------:R-:W-:Y:S01]  /*1d70*/  ISETP.GE.U32.AND P1, PT, R5, 0x8, PT ;  /* 0x000000080500780c */ /* 0x000fe20003f26070 */
[----:B------:R-:W-:Y:S01]  /*1d80*/  BSSY.RECONVERGENT B2, `(.L_x_83) ;  /* 0x000001a000027945 */ /* 0x000fe20003800200 */
[----:B------:R-:W-:-:S04]  /*1d90*/  LOP3.LUT R26, R4, 0x7, RZ, 0xc0, !PT ;  /* 0x00000007041a7812 */ /* 0x000fc800078ec0ff */
[----:B------:R-:W-:-:S07]  /*1da0*/  ISETP.NE.AND P0, PT, R26, RZ, PT ;  /* 0x000000ff1a00720c */ /* 0x000fce0003f05270 */
[----:B------:R-:W-:Y:S06]  /*1db0*/  @!P1 BRA `(.L_x_84) ;  /* 0x0000000000589947 */ /* 0x000fec0003800000 */
[----:B------:R-:W0:Y:S01]  /*1dc0*/  LDCU.64 UR4, c[0x0][0x380] ;  /* 0x00007000ff0477ac */ /* 0x000e220008000a00 */
[----:B------:R-:W-:-:S05]  /*1dd0*/  IADD3 R5, P1, PT, R42, R3, RZ ;  /* 0x000000032a057210 */ /* 0x000fca0007f3e0ff */
[----:B------:R-:W-:Y:S01]  /*1de0*/  IMAD.X R10, RZ, RZ, R2, P1 ;  /* 0x000000ffff0a7224 */ /* 0x000fe200008e0602 */
        /* <DEDUP_REMOVED lines=19> */
.L_x_84:
[----:B------:R-:W-:Y:S05]  /*1f20*/  BSYNC.RECONVERGENT B2 ;  /* 0x0000000000027941 */ /* 0x000fea0003800200 */
.L_x_83:
        /* <DEDUP_REMOVED lines=20> */
.L_x_86:
[----:B------:R-:W-:Y:S05]  /*2070*/  BSYNC.RECONVERGENT B2 ;  /* 0x0000000000027941 */ /* 0x000fea0003800200 */
.L_x_85:
[----:B------:R-:W-:Y:S05]  /*2080*/  @!P0 BRA `(.L_x_79) ;  /* 0x00000000003c8947 */ /* 0x000fea0003800000 */
[----:B------:R-:W0:Y:S01]  /*2090*/  LDCU.64 UR4, c[0x0][0x380] ;  /* 0x00007000ff0477ac */ /* 0x000e220008000a00 */
[----:B------:R-:W-:Y:S01]  /*20a0*/  IADD3 R3, P0, PT, R42, R3, RZ ;  /* 0x000000032a037210 */ /* 0x000fe20007f1e0ff */
[----:B------:R-:W-:-:S04]  /*20b0*/  IMAD.MOV R4, RZ, RZ, -R16 ;  /* 0x000000ffff047224 */ /* 0x000fc800078e0a10 */
[----:B------:R-:W-:Y:S01]  /*20c0*/  IMAD.X R2, RZ, RZ, R2, P0 ;  /* 0x000000ffff027224 */ /* 0x000fe200000e0602 */
[----:B0-----:R-:W-:-:S04]  /*20d0*/  LEA R5, P1, R3, UR4, 0x3 ;  /* 0x0000000403057c11 */ /* 0x001fc8000f8218ff */
[----:B------:R-:W-:-:S09]  /*20e0*/  LEA.HI.X R8, R3, UR5, R2, 0x3, P1 ;  /* 0x0000000503087c11 */ /* 0x000fd200088f1c02 */
.L_x_87:
        /* <DEDUP_REMOVED lines=9> */
.L_x_79:
[----:B------:R-:W-:Y:S05]  /*2180*/  BSYNC.RECONVERGENT B1 ;  /* 0x0000000000017941 */ /* 0x000fea0003800200 */
.L_x_77:
        /* <DEDUP_REMOVED lines=40> */
[----:B------:R-:W-:-:S03]  /*2410*/  FSEL R5, R5, R3, P0 ;  /* 0x0000000305057208 */ /* 0x000fc60000000000 */
[----:B0-----:R-:W-:Y:S02]  /*2420*/  IMAD.MOV.U32 R2, RZ, RZ, R0 ;  /* 0x000000ffff027224 */ /* 0x001fe400078e0000 */
[----:B------:R-:W-:-:S04]  /*2430*/  IMAD.MOV.U32 R3, RZ, RZ, R5 ;  /* 0x000000ffff037224 */ /* 0x000fc800078e0005 */
[----:B------:R-:W-:Y:S05]  /*2440*/  @P1 BRA `(.L_x_75) ;  /* 0x0000000000681947 */ /* 0x000fea0003800000 */
        /* <DEDUP_REMOVED lines=26> */
.L_x_75:
[----:B------:R-:W-:Y:S05]  /*25f0*/  BSYNC.RECONVERGENT B0 ;  /* 0x0000000000007941 */ /* 0x000fea0003800200 */
.L_x_60:
[----:B------:R-:W-:Y:S05]  /*2600*/  @P1 EXIT ;  /* 0x000000000000194d */ /* 0x000fea0003800000 */
[----:B------:R-:W0:Y:S01]  /*2610*/  LDCU.64 UR4, c[0x0][0x3a0] ;  /* 0x00007400ff0477ac */ /* 0x000e220008000a00 */
[----:B------:R-:W1:Y:S01]  /*2620*/  LDC.64 R4, c[0x0][0x388] ;  /* 0x0000e200ff047b82 */ /* 0x000e620000000a00 */
[----:B0-----:R-:W-:-:S07]  /*2630*/  DADD R2, R2, UR4 ;  /* 0x0000000402027e29 */ /* 0x001fce0008000000 */
[----:B-1----:R-:W-:Y:S01]  /*2640*/  STG.E.64 desc[UR6][R4.64], R2 ;  /* 0x0000000204007986 */ /* 0x002fe2000c101b06 */
[----:B------:R-:W-:Y:S05]  /*2650*/  EXIT ;  /* 0x000000000000794d */ /* 0x000fea0003800000 */
.L_x_88:
        /* <DEDUP_REMOVED lines=10> */
.L_x_235:


//--------------------- .text._ZN3cub18CUB_300001_SM_10006detail6reduce28DeviceReduceSingleTileKernelINS2_10policy_hubIdjN4cuda3std3__44plusIdEEE10Policy1000EPdSC_iS9_ddNS7_10__identityEEEvT0_T1_T2_T3_T4_T6_ --------------------------
	.section	.text._ZN3cub18CUB_300001_SM_10006detail6reduce28DeviceReduceSingleTileKernelINS2_10policy_hubIdjN4cuda3std3__44plusIdEEE10Policy1000EPdSC_iS9_ddNS7_10__identityEEEvT0_T1_T2_T3_T4_T6_,"ax",@progbits
	.align	128
        .global         _ZN3cub18CUB_300001_SM_10006detail6reduce28DeviceReduceSingleTileKernelINS2_10policy_hubIdjN4cuda3std3__44plusIdEEE10Policy1000EPdSC_iS9_ddNS7_10__identityEEEvT0_T1_T2_T3_T4_T6_
        .type           _ZN3cub18CUB_300001_SM_10006detail6reduce28DeviceReduceSingleTileKernelINS2_10policy_hubIdjN4cuda3std3__44plusIdEEE10Policy1000EPdSC_iS9_ddNS7_10__identityEEEvT0_T1_T2_T3_T4_T6_,@function
        .size           _ZN3cub18CUB_300001_SM_10006detail6reduce28DeviceReduceSingleTileKernelINS2_10policy_hubIdjN4cuda3std3__44plusIdEEE10Policy1000EPdSC_iS9_ddNS7_10__identityEEEvT0_T1_T2_T3_T4_T6_,(.L_x_236 - _ZN3cub18CUB_300001_SM_10006detail6reduce28DeviceReduceSingleTileKernelINS2_10policy_hubIdjN4cuda3std3__44plusIdEEE10Policy1000EPdSC_iS9_ddNS7_10__identityEEEvT0_T1_T2_T3_T4_T6_)
        .other          _ZN3cub18CUB_300001_SM_10006detail6reduce28DeviceReduceSingleTileKernelINS2_10policy_hubIdjN4cuda3std3__44plusIdEEE10Policy1000EPdSC_iS9_ddNS7_10__identityEEEvT0_T1_T2_T3_T4_T6_,@"STO_CUDA_ENTRY STV_DEFAULT"
_ZN3cub18CUB_300001_SM_10006detail6reduce28DeviceReduceSingleTileKernelINS2_10policy_hubIdjN4cuda3std3__44plusIdEEE10Policy1000EPdSC_iS9_ddNS7_10__identityEEEvT0_T1_T2_T3_T4_T6_:
.text._ZN3cub18CUB_300001_SM_10006detail6reduce28DeviceReduceSingleTileKernelINS2_10policy_hubIdjN4cuda3std3__44plusIdEEE10Policy1000EPdSC_iS9_ddNS7_10__identityEEEvT0_T1_T2_T3_T4_T6_:
        /* <DEDUP_REMOVED lines=13> */
.L_x_89:
        /* <DEDUP_REMOVED lines=13> */
.L_x_93:
[----:B------:R-:W-:Y:S05]  /*01a0*/  BSYNC.RECONVERGENT B1 ;  /* 0x0000000000017941 */ /* 0x000fea0003800200 */
.L_x_92:
[----:B------:R-:W-:Y:S01]  /*01b0*/  ISETP.GE.AND P0, PT, R5, R4, PT ;  /* 0x000000040500720c */ /* 0x000fe20003f06270 */
[----:B------:R-:W-:-:S12]  /*01c0*/  BSSY.RECONVERGENT B1, `(.L_x_94) ;  /* 0x0000078000017945 */ /* 0x000fd80003800200 */
[----:B------:R-:W-:Y:S05]  /*01d0*/  @P0 BRA `(.L_x_95) ;  /* 0x0000000400d80947 */ /* 0x000fea0003800000 */
[----:B------:R-:W-:Y:S01]  /*01e0*/  LOP3.LUT R9, RZ, R5, RZ, 0x33, !PT ;  /* 0x00000005ff097212 */ /* 0x000fe200078e33ff */
[----:B------:R-:W-:Y:S04]  /*01f0*/  BSSY.RECONVERGENT B2, `(.L_x_96) ;  /* 0x0000019000027945 */ /* 0x000fe80003800200 */
[----:B------:R-:W-:-:S04]  /*0200*/  IMAD.IADD R9, R9, 0x1, R4 ;  /* 0x0000000109097824 */ /* 0x000fc800078e0204 */
[C---:B------:R-:W-:Y:S01]  /*0210*/  IMAD.HI.U32 R0, R9.reuse, -0x33333333, RZ ;  /* 0xcccccccd09007827 */ /* 0x040fe200078e00ff */
[----:B------:R-:W-:-:S04]  /*0220*/  ISETP.GE.U32.AND P0, PT, R9, 0x780, PT ;  /* 0x000007800900780c */ /* 0x000fc80003f06070 */
[----:B------:R-:W-:-:S04]  /*0230*/  SHF.R.U32.HI R0, RZ, 0x9, R0 ;  /* 0x00000009ff007819 */ /* 0x000fc80000011600 */
[----:B------:R-:W-:-:S04]  /*0240*/  LOP3.LUT R2, R0, 0x3, RZ, 0xc0, !PT ;  /* 0x0000000300027812 */ /* 0x000fc800078ec0ff */
[----:B------:R-:W-:-:S13]  /*0250*/  ISETP.NE.AND P1, PT, R2, 0x3, PT ;  /* 0x000000030200780c */ /* 0x000fda0003f25270 */
[----:B------:R-:W-:Y:S05]  /*0260*/  @!P1 BRA `(.L_x_97) ;  /* 0x0000000000449947 */ /* 0x000fea0003800000 */
[----:B------:R-:W0:Y:S01]  /*0270*/  LDC.64 R8, c[0x0][0x380] ;  /* 0x0000e000ff087b82 */ /* 0x000e220000000a00 */
[----:B------:R-:W-:-:S05]  /*0280*/  VIADD R0, R0, 0x1 ;  /* 0x0000000100007836 */ /* 0x000fca0000000000 */
[----:B------:R-:W-:-:S05]  /*0290*/  LOP3.LUT R0, R0, 0x3, RZ, 0xc0, !PT ;  /* 0x0000000300007812 */ /* 0x000fca00078ec0ff */
[----:B------:R-:W-:Y:S02]  /*02a0*/  IMAD.MOV R0, RZ, RZ, -R0 ;  /* 0x000000ffff007224 */ /* 0x000fe400078e0a00 */
[----:B0-----:R-:W-:-:S04]  /*02b0*/  IMAD.WIDE.U32 R8, R5, 0x8, R8 ;  /* 0x0000000805087825 */ /* 0x001fc800078e0008 */
[----:B------:R-:W-:Y:S02]  /*02c0*/  IMAD.MOV.U32 R2, RZ, RZ, R8 ;  /* 0x000000ffff027224 */ /* 0x000fe400078e0008 */
[----:B------:R-:W-:-:S07]  /*02d0*/  IMAD.MOV.U32 R11, RZ, RZ, R9 ;  /* 0x000000ffff0b7224 */ /* 0x000fce00078e0009 */
.L_x_98:
        /* <DEDUP_REMOVED lines=10> */
.L_x_97:
[----:B------:R-:W-:Y:S05]  /*0380*/  BSYNC.RECONVERGENT B2 ;  /* 0x0000000000027941 */ /* 0x000fea0003800200 */
.L_x_96:
        /* <DEDUP_REMOVED lines=8> */
.L_x_101:
        /* <DEDUP_REMOVED lines=43> */
.L_x_100:
[----:B------:R-:W-:Y:S05]  /*06c0*/  BSYNC.RECONVERGENT B2 ;  /* 0x0000000000027941 */ /* 0x000fea0003800200 */
.L_x_99:
        /* <DEDUP_REMOVED lines=26> */
.L_x_103:
[----:B------:R-:W-:Y:S05]  /*0870*/  BSYNC.RECONVERGENT B2 ;  /* 0x0000000000027941 */ /* 0x000fea0003800200 */
.L_x_102:
        /* <DEDUP_REMOVED lines=12> */
.L_x_95:
[----:B------:R-:W-:Y:S05]  /*0940*/  BSYNC.RECONVERGENT B1 ;  /* 0x0000000000017941 */ /* 0x000fea0003800200 */
.L_x_94:
        /* <DEDUP_REMOVED lines=47> */
[----:B------:R-:W0:Y:S04]  /*0c40*/  LDS.128 R8, [UR4+0x20] ;  /* 0x00002004ff087984 */ /* 0x000e280008000c00 */
[----:B------:R-:W1:Y:S04]  /*0c50*/  LDS.128 R16, [UR4+0x30] ;  /* 0x00003004ff107984 */ /* 0x000e680008000c00 */
[----:B--2---:R-:W2:Y:S01]  /*0c60*/  LDS.128 R4, [UR4+0x40] ;  /* 0x00004004ff047984 */ /* 0x004ea20008000c00 */
[----:B0-----:R-:W-:-:S03]  /*0c70*/  DADD R8, R12, R8 ;  /* 0x000000000c087229 */ /* 0x001fc60000000008 */
[----:B------:R-:W-:Y:S05]  /*0c80*/  LDS.128 R12, [UR4+0x60] ;  /* 0x00006004ff0c7984 */ /* 0x000fea0008000c00 */
[----:B------:R-:W-:Y:S02]  /*0c90*/  DADD R2, R8, R10 ;  /* 0x0000000008027229 */ /* 0x000fe4000000000a */
[----:B------:R-:W0:Y:S06]  /*0ca0*/  LDS.128 R8, [UR4+0x50] ;  /* 0x00005004ff087984 */ /* 0x000e2c0008000c00 */
[----:B-1----:R-:W-:-:S08]  /*0cb0*/  DADD R2, R2, R16 ;  /* 0x0000000002027229 */ /* 0x002fd00000000010 */
[----:B------:R-:W-:-:S08]  /*0cc0*/  DADD R2, R2, R18 ;  /* 0x0000000002027229 */ /* 0x000fd00000000012 */
[----:B--2---:R-:W-:-:S08]  /*0cd0*/  DADD R2, R2, R4 ;  /* 0x0000000002027229 */ /* 0x004fd00000000004 */
[----:B------:R-:W-:Y:S01]  /*0ce0*/  DADD R2, R2, R6 ;  /* 0x0000000002027229 */ /* 0x000fe20000000006 */
[----:B------:R-:W1:Y:S07]  /*0cf0*/  LDS.128 R4, [UR4+0x70] ;  /* 0x00007004ff047984 */ /* 0x000e6e0008000c00 */
[----:B0-----:R-:W-:-:S08]  /*0d00*/  DADD R2, R2, R8 ;  /* 0x0000000002027229 */ /* 0x001fd00000000008 */
[----:B------:R-:W-:Y:S01]  /*0d10*/  DADD R2, R2, R10 ;  /* 0x0000000002027229 */ /* 0x000fe2000000000a */
[----:B------:R-:W0:Y:S07]  /*0d20*/  LDS.128 R8, [UR4+0x80] ;  /* 0x00008004ff087984 */ /* 0x000e2e0008000c00 */
[----:B------:R-:W-:-:S08]  /*0d30*/  DADD R2, R2, R12 ;  /* 0x0000000002027229 */ /* 0x000fd0000000000c */
[----:B------:R-:W-:Y:S01]  /*0d40*/  DADD R2, R2, R14 ;  /* 0x0000000002027229 */ /* 0x000fe2000000000e */
[----:B------:R-:W2:Y:S07]  /*0d50*/  LDS.128 R12, [UR4+0x90] ;  /* 0x00009004ff0c7984 */ /* 0x000eae0008000c00 */
[----:B-1----:R-:W-:-:S08]  /*0d60*/  DADD R2, R2, R4 ;  /* 0x0000000002027229 */ /* 0x002fd00000000004 */
[----:B------:R-:W-:Y:S01]  /*0d70*/  DADD R2, R2, R6 ;  /* 0x0000000002027229 */ /* 0x000fe20000000006 */
[----:B------:R-:W1:Y:S07]  /*0d80*/  LDS.128 R4, [UR4+0xa0] ;  /* 0x0000a004ff047984 */ /* 0x000e6e0008000c00 */
[----:B0-----:R-:W-:Y:S01]  /*0d90*/  DADD R2, R2, R8 ;  /* 0x0000000002027229 */ /* 0x001fe20000000008 */
[----:B------:R-:W0:Y:S07]  /*0da0*/  LDS.64 R8, [UR4+0xb0] ;  /* 0x0000b004ff087984 */ /* 0x000e2e0008000a00 */
[----:B------:R-:W-:-:S08]  /*0db0*/  DADD R2, R2, R10 ;  /* 0x0000000002027229 */ /* 0x000fd0000000000a */
[----:B--2---:R-:W-:-:S08]  /*0dc0*/  DADD R2, R2, R12 ;  /* 0x0000000002027229 */ /* 0x004fd0000000000c */
[----:B------:R-:W-:-:S08]  /*0dd0*/  DADD R2, R2, R14 ;  /* 0x0000000002027229 */ /* 0x000fd0000000000e */
[----:B-1----:R-:W-:-:S08]  /*0de0*/  DADD R2, R2, R4 ;  /* 0x0000000002027229 */ /* 0x002fd00000000004 */
[----:B------:R-:W-:-:S08]  /*0df0*/  DADD R2, R2, R6 ;  /* 0x0000000002027229 */ /* 0x000fd00000000006 */
[----:B0-----:R-:W-:Y:S01]  /*0e00*/  DADD R12, R2, R8 ;  /* 0x00000000020c7229 */ /* 0x001fe20000000008 */
[----:B------:R-:W-:Y:S10]  /*0e10*/  BRA `(.L_x_105) ;  /* 0x0000001800487947 */ /* 0x000ff40003800000 */
.L_x_104:
        /* <DEDUP_REMOVED lines=32> */
[----:B------:R-:W-:Y:S01]  /*1020*/  VIADD R0, R2, 0x10 ;  /* 0x0000001002007836 */ /* 0x000fe20000000000 */
[----:B------:R-:W-:Y:S02]  /*1030*/  @!P1 SHF.R.U32.HI R2, RZ, 0x2, R3 ;  /* 0x00000002ff029819 */ /* 0x000fe40000011603 */
[----:B------:R-:W1:Y:S02]  /*1040*/  SHFL.DOWN PT, R7, R11, 0x8, R5 ;  /* 0x090000000b077989 */ /* 0x000e6400000e0005 */
[----:B------:R-:W-:Y:S01]  /*1050*/  @!P1 LOP3.LUT R2, R2, 0xf8, RZ, 0xc0, !PT ;  /* 0x000000f802029812 */ /* 0x000fe200078ec0ff */
[----:B-1----:R-:W-:-:S10]  /*1060*/  DADD R6, R6, R10 ;  /* 0x0000000006067229 */ /* 0x002fd4000000000a */
[----:B------:R-:W-:Y:S02]  /*1070*/  FSEL R8, R10, R6, P0 ;  /* 0x000000060a087208 */ /* 0x000fe40000000000 */
[----:B------:R-:W-:Y:S02]  /*1080*/  FSEL R9, R11, R7, P0 ;  /* 0x000000070b097208 */ /* 0x000fe40000000000 */
[----:B------:R-:W-:Y:S01]  /*1090*/  @!P1 MOV R10, 0x400 ;  /* 0x00000400000a9802 */ /* 0x000fe20000000f00 */
[----:B------:R-:W-:Y:S01]  /*10a0*/  SHFL.DOWN PT, R6, R8, 0x10, R5 ;  /* 0x0a00000008067989 */ /* 0x000fe200000e0005 */
[----:B------:R-:W-:Y:S02]  /*10b0*/  ISETP.GT.AND P0, PT, R0, R5, PT ;  /* 0x000000050000720c */ /* 0x000fe40003f04270 */
[----:B0-----:R-:W-:Y:S01]  /*10c0*/  @!P1 LEA R11, R13, R10, 0x18 ;  /* 0x0000000a0d0b9211 */ /* 0x001fe200078ec0ff */
        /* <DEDUP_REMOVED lines=13> */
[----:B------:R-:W0:Y:S04]  /*11a0*/  LDS.128 R16, [UR4+0x20] ;  /* 0x00002004ff107984 */ /* 0x000e280008000c00 */
[----:B-1----:R-:W1:Y:S01]  /*11b0*/  LDS.128 R8, [UR4+0x30] ;  /* 0x00003004ff087984 */ /* 0x002e620008000c00 */
[----:B0-----:R-:W-:-:S10]  /*11c0*/  DADD R16, R12, R16 ;  /* 0x000000000c107229 */ /* 0x001fd40000000010 */
[----:B------:R-:W-:Y:S02]  /*11d0*/  FSEL R2, R16, R12, P1 ;  /* 0x0000000c10027208 */ /* 0x000fe40000800000 */
[----:B------:R-:W-:Y:S02]  /*11e0*/  FSEL R3, R17, R13, P1 ;  /* 0x0000000d11037208 */ /* 0x000fe40000800000 */
[----:B------:R-:W-:Y:S01]  /*11f0*/  ISETP.GT.AND P1, PT, R4, 0x40, PT ;  /* 0x000000400400780c */ /* 0x000fe20003f24270 */
[----:B------:R-:W0:Y:S03]  /*1200*/  LDS.128 R12, [UR4+0x40] ;  /* 0x00004004ff0c7984 */ /* 0x000e260008000c00 */
        /* <DEDUP_REMOVED lines=65> */
[----:B------:R-:W1:Y:S01]  /*1620*/  LDS.64 R2, [UR4+0xb0] ;  /* 0x0000b004ff027984 */ /* 0x000e620008000a00 */
        /* <DEDUP_REMOVED lines=11> */
[----:B------:R-:W-:Y:S01]  /*16e0*/  FSEL R13, R3, R7, P1 ;  /* 0x00000007030d7208 */ /* 0x000fe20000800000 */
[----:B------:R-:W-:Y:S06]  /*16f0*/  BRA `(.L_x_105) ;  /* 0x0000001000107947 */ /* 0x000fec0003800000 */
.L_x_91:
[----:B------:R-:W0:Y:S01]  /*1700*/  S2R R0, SR_TID.X ;  /* 0x0000000000007919 */ /* 0x000e220000002100 */
[----:B------:R-:W0:Y:S02]  /*1710*/  LDC.64 R6, c[0x0][0x380] ;  /* 0x0000e000ff067b82 */ /* 0x000e240000000a00 */
[----:B0-----:R-:W-:-:S05]  /*1720*/  IMAD.WIDE.U32 R6, R0, 0x8, R6 ;  /* 0x0000000800067825 */ /* 0x001fca00078e0006 */
[----:B------:R-:W2:Y:S04]  /*1730*/  LDG.E.64.CONSTANT R20, desc[UR6][R6.64] ;  /* 0x0000000606147981 */ /* 0x000ea8000c1e9b00 */
[----:B------:R-:W2:Y:S04]  /*1740*/  LDG.E.64.CONSTANT R2, desc[UR6][R6.64+0x1400] ;  /* 0x0014000606027981 */ /* 0x000ea8000c1e9b00 */
[----:B------:R-:W3:Y:S04]  /*1750*/  LDG.E.64.CONSTANT R8, desc[UR6][R6.64+0x2800] ;  /* 0x0028000606087981 */ /* 0x000ee8000c1e9b00 */
[----:B------:R-:W4:Y:S04]  /*1760*/  LDG.E.64.CONSTANT R10, desc[UR6][R6.64+0x3c00] ;  /* 0x003c0006060a7981 */ /* 0x000f28000c1e9b00 */
[----:B------:R-:W5:Y:S04]  /*1770*/  LDG.E.64.CONSTANT R12, desc[UR6][R6.64+0x5000] ;  /* 0x00500006060c7981 */ /* 0x000f68000c1e9b00 */
[----:B------:R-:W5:Y:S04]  /*1780*/  LDG.E.64.CONSTANT R14, desc[UR6][R6.64+0x6400] ;  /* 0x00640006060e7981 */ /* 0x000f68000c1e9b00 */
[----:B------:R-:W5:Y:S04]  /*1790*/  LDG.E.64.CONSTANT R16, desc[UR6][R6.64+0x7800] ;  /* 0x0078000606107981 */ /* 0x000f68000c1e9b00 */
[----:B------:R-:W5:Y:S01]  /*17a0*/  LDG.E.64.CONSTANT R18, desc[UR6][R6.64+0x8c00] ;  /* 0x008c000606127981 */ /* 0x000f62000c1e9b00 */
[----:B------:R-:W-:Y:S01]  /*17b0*/  ISETP.GE.U32.AND P0, PT, R4, 0x2800, PT ;  /* 0x000028000400780c */ /* 0x000fe20003f06070 */
[----:B--2---:R-:W-:-:S08]  /*17c0*/  DADD R2, R20, R2 ;  /* 0x0000000014027229 */ /* 0x004fd00000000002 */
[----:B---3--:R-:W-:Y:S01]  /*17d0*/  DADD R2, R8, R2 ;  /* 0x0000000008027229 */ /* 0x008fe20000000002 */
[----:B------:R-:W-:-:S07]  /*17e0*/  IMAD.MOV.U32 R9, RZ, RZ, 0x1400 ;  /* 0x00001400ff097424 */ /* 0x000fce00078e00ff */
[----:B----4-:R-:W-:-:S08]  /*17f0*/  DADD R2, R10, R2 ;  /* 0x000000000a027229 */ /* 0x010fd00000000002 */
[----:B-----5:R-:W-:-:S08]  /*1800*/  DADD R2, R12, R2 ;  /* 0x000000000c027229 */ /* 0x020fd00000000002 */
[----:B------:R-:W-:-:S08]  /*1810*/  DADD R2, R14, R2 ;  /* 0x000000000e027229 */ /* 0x000fd00000000002 */
[----:B------:R-:W-:-:S08]  /*1820*/  DADD R2, R16, R2 ;  /* 0x0000000010027229 */ /* 0x000fd00000000002 */
[----:B------:R-:W-:Y:S01]  /*1830*/  DADD R2, R18, R2 ;  /* 0x0000000012027229 */ /* 0x000fe20000000002 */
[----:B------:R-:W-:Y:S10]  /*1840*/  @!P0 BRA `(.L_x_106) ;  /* 0x00000000006c8947 */ /* 0x000ff40003800000 */
[----:B------:R-:W0:Y:S01]  /*1850*/  LDC R26, c[0x0][0x390] ;  /* 0x0000e400ff1a7b82 */ /* 0x000e220000000800 */
[----:B------:R-:W-:Y:S02]  /*1860*/  VIADD R8, R4, 0xffffec00 ;  /* 0xffffec0004087836 */ /* 0x000fe40000000000 */
[----:B------:R-:W-:-:S07]  /*1870*/  IMAD.MOV.U32 R9, RZ, RZ, 0x1400 ;  /* 0x00001400ff097424 */ /* 0x000fce00078e00ff */
.L_x_108:
[----:B------:R-:W-:-:S05]  /*1880*/  IMAD.WIDE R12, R9, 0x8, R6 ;  /* 0x00000008090c7825 */ /* 0x000fca00078e0206 */
[----:B------:R-:W2:Y:S04]  /*1890*/  LDG.E.64.CONSTANT R4, desc[UR6][R12.64] ;  /* 0x000000060c047981 */ /* 0x000ea8000c1e9b00 */
[----:B------:R-:W3:Y:S04]  /*18a0*/  LDG.E.64.CONSTANT R14, desc[UR6][R12.64+0x1400] ;  /* 0x001400060c0e7981 */ /* 0x000ee8000c1e9b00 */
[----:B------:R-:W4:Y:S04]  /*18b0*/  LDG.E.64.CONSTANT R16, desc[UR6][R12.64+0x2800] ;  /* 0x002800060c107981 */ /* 0x000f28000c1e9b00 */
[----:B------:R-:W5:Y:S04]  /*18c0*/  LDG.E.64.CONSTANT R18, desc[UR6][R12.64+0x3c00] ;  /* 0x003c00060c127981 */ /* 0x000f68000c1e9b00 */
        /* <DEDUP_REMOVED lines=8> */
[----:B------:R-:W-:-:S08]  /*1950*/  DADD R4, R20, R4 ;  /* 0x0000000014047229 */ /* 0x000fd00000000004 */
[----:B------:R-:W-:Y:S01]  /*1960*/  DADD R22, R22, R4 ;  /* 0x0000000016167229 */ /* 0x000fe20000000004 */
[----:B0-----:R-:W-:-:S04]  /*1970*/  IMAD.MOV.U32 R4, RZ, RZ, R26 ;  /* 0x000000ffff047224 */ /* 0x001fc800078e001a */
[----:B------:R-:W-:-:S03]  /*1980*/  IMAD.IADD R2, R4, 0x1, -R9 ;  /* 0x0000000104027824 */ /* 0x000fc600078e0a09 */
[----:B------:R-:W-:Y:S02]  /*1990*/  DADD R22, R24, R22 ;  /* 0x0000000018167229 */ /* 0x000fe40000000016 */
[----:B------:R-:W-:-:S06]  /*19a0*/  ISETP.GE.AND P0, PT, R2, 0x1400, PT ;  /* 0x000014000200780c */ /* 0x000fcc0003f06270 */
[----:B------:R-:W-:-:S07]  /*19b0*/  DADD R2, R10, R22 ;  /* 0x000000000a027229 */ /* 0x000fce0000000016 */
[----:B------:R-:W-:Y:S05]  /*19c0*/  @!P0 BRA `(.L_x_107) ;  /* 0x0000000800348947 */ /* 0x000fea0003800000 */
[----:B------:R-:W-:-:S05]  /*19d0*/  VIADD R9, R9, 0x1400 ;  /* 0x0000140009097836 */ /* 0x000fca0000000000 */
[----:B------:R-:W-:-:S13]  /*19e0*/  ISETP.GT.AND P0, PT, R9, R8, PT ;  /* 0x000000080900720c */ /* 0x000fda0003f04270 */
[----:B------:R-:W-:Y:S05]  /*19f0*/  @!P0 BRA `(.L_x_108) ;  /* 0xfffffffc00a08947 */ /* 0x000fea000383ffff */
.L_x_106:
[----:B------:R-:W-:-:S13]  /*1a00*/  ISETP.GE.AND P0, PT, R9, R4, PT ;  /* 0x000000040900720c */ /* 0x000fda0003f06270 */
[----:B------:R-:W-:Y:S05]  /*1a10*/  @P0 BRA `(.L_x_107) ;  /* 0x0000000800200947 */ /* 0x000fea0003800000 */
[----:B------:R-:W-:Y:S01]  /*1a20*/  IMAD.IADD R39, R4, 0x1, -R9 ;  /* 0x0000000104277824 */ /* 0x000fe200078e0a09 */
[----:B------:R-:W-:Y:S04]  /*1a30*/  BSSY.RECONVERGENT B1, `(.L_x_107) ;  /* 0x0000086000017945 */ /* 0x000fe80003800200 */
[----:B------:R-:W-:-:S13]  /*1a40*/  ISETP.GE.AND P0, PT, R0, R39, PT ;  /* 0x000000270000720c */ /* 0x000fda0003f06270 */
[----:B------:R-:W-:Y:S05]  /*1a50*/  @P0 BRA `(.L_x_109) ;  /* 0x00000008000c0947 */ /* 0x000fea0003800000 */
[----:B------:R-:W-:Y:S01]  /*1a60*/  LOP3.LUT R5, RZ, R0, RZ, 0x33, !PT ;  /* 0x00000000ff057212 */ /* 0x000fe200078e33ff */
[----:B------:R-:W-:Y:S01]  /*1a70*/  BSSY.RECONVERGENT B2, `(.L_x_110) ;  /* 0x0000017000027945 */ /* 0x000fe20003800200 */
[----:B------:R-:W-:Y:S02]  /*1a80*/  IMAD.MOV.U32 R38, RZ, RZ, R0 ;  /* 0x000000ffff267224 */ /* 0x000fe400078e0000 */
[----:B------:R-:W-:-:S04]  /*1a90*/  IADD3 R5, PT, PT, -R9, R4, R5 ;  /* 0x0000000409057210 */ /* 0x000fc80007ffe105 */
[C---:B------:R-:W-:Y:S01]  /*1aa0*/  ISETP.GE.U32.AND P1, PT, R5.reuse, 0x780, PT ;  /* 0x000007800500780c */ /* 0x040fe20003f26070 */
[----:B------:R-:W-:-:S05]  /*1ab0*/  IMAD.HI.U32 R4, R5, -0x33333333, RZ ;  /* 0xcccccccd05047827 */ /* 0x000fca00078e00ff */
[----:B------:R-:W-:-:S04]  /*1ac0*/  SHF.R.U32.HI R4, RZ, 0x9, R4 ;  /* 0x00000009ff047819 */ /* 0x000fc80000011604 */
[----:B------:R-:W-:-:S04]  /*1ad0*/  LOP3.LUT R6, R4, 0x3, RZ, 0xc0, !PT ;  /* 0x0000000304067812 */ /* 0x000fc800078ec0ff */
[----:B------:R-:W-:-:S13]  /*1ae0*/  ISETP.NE.AND P0, PT, R6, 0x3, PT ;  /* 0x000000030600780c */ /* 0x000fda0003f05270 */
[----:B------:R-:W-:Y:S05]  /*1af0*/  @!P0 BRA `(.L_x_111) ;  /* 0x0000000000388947 */ /* 0x000fea0003800000 */
[----:B------:R-:W0:Y:S01]  /*1b00*/  LDC.64 R6, c[0x0][0x380] ;  /* 0x0000e000ff067b82 */ /* 0x000e220000000a00 */
[----:B------:R-:W-:Y:S02]  /*1b10*/  VIADD R4, R4, 0x1 ;  /* 0x0000000104047836 */ /* 0x000fe40000000000 */
[----:B------:R-:W-:Y:S02]  /*1b20*/  IMAD.IADD R11, R0, 0x1, R9 ;  /* 0x00000001000b7824 */ /* 0x000fe400078e0209 */
[----:B------:R-:W-:Y:S01]  /*1b30*/  IMAD.MOV.U32 R38, RZ, RZ, R0 ;  /* 0x000000ffff267224 */ /* 0x000fe200078e0000 */
[----:B------:R-:W-:-:S05]  /*1b40*/  LOP3.LUT R4, R4, 0x3, RZ, 0xc0, !PT ;  /* 0x0000000304047812 */ /* 0x000fca00078ec0ff */
[----:B------:R-:W-:-:S07]  /*1b50*/  IMAD.MOV R8, RZ, RZ, -R4 ;  /* 0x000000ffff087224 */ /* 0x000fce00078e0a04 */
.L_x_112:
[----:B0-----:R-:W-:-:S06]  /*1b60*/  IMAD.WIDE.U32 R4, R11, 0x8, R6 ;  /* 0x000000080b047825 */ /* 0x001fcc00078e0006 */
[----:B------:R-:W2:Y:S01]  /*1b70*/  LDG.E.64.CONSTANT R4, desc[UR6][R4.64] ;  /* 0x0000000604047981 */ /* 0x000ea2000c1e9b00 */
[----:B------:R-:W-:Y:S02]  /*1b80*/  VIADD R8, R8, 0x1 ;  /* 0x0000000108087836 */ /* 0x000fe40000000000 */
[----:B------:R-:W-:Y:S02]  /*1b90*/  VIADD R38, R38, 0x280 ;  /* 0x0000028026267836 */ /* 0x000fe40000000000 */
[----:B------:R-:W-:Y:S01]  /*1ba0*/  VIADD R11, R11, 0x280 ;  /* 0x000002800b0b7836 */ /* 0x000fe20000000000 */
[----:B------:R-:W-:Y:S01]  /*1bb0*/  ISETP.NE.AND P0, PT, R8, RZ, PT ;  /* 0x000000ff0800720c */ /* 0x000fe20003f05270 */
[----:B--2---:R-:W-:-:S12]  /*1bc0*/  DADD R2, R4, R2 ;  /* 0x0000000004027229 */ /* 0x004fd80000000002 */
[----:B------:R-:W-:Y:S05]  /*1bd0*/  @P0 BRA `(.L_x_112) ;  /* 0xfffffffc00e00947 */ /* 0x000fea000383ffff */
.L_x_111:
[----:B------:R-:W-:Y:S05]  /*1be0*/  BSYNC.RECONVERGENT B2 ;  /* 0x0000000000027941 */ /* 0x000fea0003800200 */
.L_x_110:
[----:B------:R-:W-:Y:S05]  /*1bf0*/  @!P1 BRA `(.L_x_109) ;  /* 0x0000000400a49947 */ /* 0x000fea0003800000 */
[----:B------:R-:W0:Y:S01]  /*1c00*/  LDCU.64 UR4, c[0x0][0x380] ;  /* 0x00007000ff0477ac */ /* 0x000e220008000a00 */
[----:B------:R-:W-:Y:S01]  /*1c10*/  IMAD.IADD R7, R39, 0x1, -R38 ;  /* 0x0000000127077824 */ /* 0x000fe200078e0a26 */
[C---:B------:R-:W-:Y:S01]  /*1c20*/  IADD3 R5, P0, PT, R38.reuse, R9, RZ ;  /* 0x0000000926057210 */ /* 0x040fe20007f1e0ff */
[----:B------:R-:W-:Y:S01]  /*1c30*/  BSSY.RECONVERGENT B2, `(.L_x_113) ;  /* 0x000003a000027945 */ /* 0x000fe20003800200 */
[----:B------:R-:W-:Y:S02]  /*1c40*/  IMAD.IADD R40, R38, 0x1, R9 ;  /* 0x0000000126287824 */ /* 0x000fe400078e0209 */
        /* <DEDUP_REMOVED lines=10> */
.L_x_115:
[----:B------:R-:W0:Y:S01]  /*1cf0*/  LDC.64 R30, c[0x0][0x380] ;  /* 0x0000e000ff1e7b82 */ /* 0x000e220000000a00 */
[----:B------:R-:W2:Y:S04]  /*1d00*/  LDG.E.64.CONSTANT R8, desc[UR6][R4.64+-0x1400] ;  /* 0xffec000604087981 */ /* 0x000ea8000c1e9b00 */
[----:B------:R-:W3:Y:S01]  /*1d10*/  LDG.E.64.CONSTANT R10, desc[UR6][R4.64] ;  /* 0x00000006040a7981 */ /* 0x000ee2000c1e9b00 */
[----:B------:R-:W-:-:S03]  /*1d20*/  VIADD R15, R40, 0xa00 ;  /* 0x00000a00280f7836 */ /* 0x000fc60000000000 */
[----:B------:R-:W4:Y:S04]  /*1d30*/  LDG.E.64.CONSTANT R12, desc[UR6][R4.64+0x1400] ;  /* 0x00140006040c7981 */ /* 0x000f28000c1e9b00 */
[----:B------:R-:W5:Y:S04]  /*1d40*/  LDG.E.64.CONSTANT R16, desc[UR6][R4.64+0x3c00] ;  /* 0x003c000604107981 */ /* 0x000f68000c1e9b00 */
[----:B------:R-:W5:Y:S01]  /*1d50*/  LDG.E.64.CONSTANT R18, desc[UR6][R4.64+0x5000] ;  /* 0x0050000604127981 */ /* 0x000f62000c1e9b00 */
[----:B------:R-:W-:-:S03]  /*1d60*/  VIADD R23, R40, 0x1400 ;  /* 0x0000140028177836 */ /* 0x000fc60000000000 */
[----:B------:R-:W5:Y:S01]  /*1d70*/  LDG.E.64.CONSTANT R20, desc[UR6][R4.64+0x6400] ;  /* 0x0064000604147981 */ /* 0x000f62000c1e9b00 */
[----:B0-----:R-:W-:-:S03]  /*1d80*/  IMAD.WIDE.U32 R6, R40, 0x8, R30 ;  /* 0x0000000828067825 */ /* 0x001fc600078e001e */
[----:B------:R-:W5:Y:S04]  /*1d90*/  LDG.E.64.CONSTANT R24, desc[UR6][R4.64+0x8c00] ;  /* 0x008c000604187981 */ /* 0x000f68000c1e9b00 */
[----:B------:R-:W5:Y:S04]  /*1da0*/  LDG.E.64.CONSTANT R26, desc[UR6][R4.64+0xa000] ;  /* 0x00a00006041a7981 */ /* 0x000f68000c1e9b00 */
[----:B------:R-:W2:Y:S01]  /*1db0*/  LDG.E.64.CONSTANT R6, desc[UR6][R6.64] ;  /* 0x0000000606067981 */ /* 0x000ea2000c1e9b00 */
[----:B------:R-:W-:-:S03]  /*1dc0*/  IMAD.WIDE.U32 R14, R15, 0x8, R30 ;  /* 0x000000080f0e7825 */ /* 0x000fc600078e001e */
[----:B------:R-:W5:Y:S04]  /*1dd0*/  LDG.E.64.CONSTANT R28, desc[UR6][R4.64+0xb400] ;  /* 0x00b40006041c7981 */ /* 0x000f68000c1e9b00 */
[----:B------:R-:W5:Y:S01]  /*1de0*/  LDG.E.64.CONSTANT R14, desc[UR6][R14.64] ;  /* 0x000000060e0e7981 */ /* 0x000f62000c1e9b00 */
[----:B------:R-:W-:-:S03]  /*1df0*/  IMAD.WIDE.U32 R22, R23, 0x8, R30 ;  /* 0x0000000817167825 */ /* 0x000fc600078e001e */
[----:B------:R-:W5:Y:S04]  /*1e00*/  LDG.E.64.CONSTANT R34, desc[UR6][R4.64+0xf000] ;  /* 0x00f0000604227981 */ /* 0x000f68000c1e9b00 */
[----:B------:R-:W5:Y:S01]  /*1e10*/  LDG.E.64.CONSTANT R22, desc[UR6][R22.64] ;  /* 0x0000000616167981 */ /* 0x000f62000c1e9b00 */
[----:B------:R-:W-:-:S03]  /*1e20*/  VIADD R33, R40, 0x1e00 ;  /* 0x00001e0028217836 */ /* 0x000fc60000000000 */
[----:B------:R-:W5:Y:S01]  /*1e30*/  LDG.E.64.CONSTANT R36, desc[UR6][R4.64+0x10400] ;  /* 0x0104000604247981 */ /* 0x000f62000c1e9b00 */
[----:B------:R-:W-:-:S03]  /*1e40*/  IMAD.WIDE.U32 R30, R33, 0x8, R30 ;  /* 0x00000008211e7825 */ /* 0x000fc600078e001e */
[----:B------:R0:W5:Y:S04]  /*1e50*/  LDG.E.64.CONSTANT R32, desc[UR6][R4.64+0xdc00] ;  /* 0x00dc000604207981 */ /* 0x000168000c1e9b00 */
[----:B------:R-:W5:Y:S01]  /*1e60*/  LDG.E.64.CONSTANT R30, desc[UR6][R30.64] ;  /* 0x000000061e1e7981 */ /* 0x000f62000c1e9b00 */
[----:B------:R-:W-:-:S05]  /*1e70*/  VIADD R38, R38, 0x2800 ;  /* 0x0000280026267836 */ /* 0x000fca0000000000 */
[----:B------:R-:W-:Y:S02]  /*1e80*/  ISETP.GE.AND P1, PT, R38, R41, PT ;  /* 0x000000292600720c */ /* 0x000fe40003f26270 */
[----:B0-----:R-:W-:Y:S01]  /*1e90*/  IADD3 R4, P2, PT, R4, 0x14000, RZ ;  /* 0x0001400004047810 */ /* 0x001fe20007f5e0ff */
[----:B------:R-:W-:-:S04]  /*1ea0*/  VIADD R40, R40, 0x2800 ;  /* 0x0000280028287836 */ /* 0x000fc80000000000 */
[----:B------:R-:W-:Y:S01]  /*1eb0*/  IMAD.X R5, RZ, RZ, R5, P2 ;  /* 0x000000ffff057224 */ /* 0x000fe200010e0605 */
[----:B--2---:R-:W-:-:S08]  /*1ec0*/  DADD R6, R6, R2 ;  /* 0x0000000006067229 */ /* 0x004fd00000000002 */
[----:B------:R-:W-:-:S08]  /*1ed0*/  DADD R6, R6, R8 ;  /* 0x0000000006067229 */ /* 0x000fd00000000008 */
[----:B---3--:R-:W-:-:S08]  /*1ee0*/  DADD R6, R6, R10 ;  /* 0x0000000006067229 */ /* 0x008fd0000000000a */
[----:B----4-:R-:W-:-:S08]  /*1ef0*/  DADD R6, R6, R12 ;  /* 0x0000000006067229 */ /* 0x010fd0000000000c */
        /* <DEDUP_REMOVED lines=13> */
.L_x_114:
[----:B------:R-:W-:Y:S05]  /*1fd0*/  BSYNC.RECONVERGENT B2 ;  /* 0x0000000000027941 */ /* 0x000fea0003800200 */
.L_x_113:
[----:B------:R-:W-:Y:S01]  /*1fe0*/  IMAD.IADD R6, R39, 0x1, -R38 ;  /* 0x0000000127067824 */ /* 0x000fe200078e0a26 */
[----:B------:R-:W-:Y:S04]  /*1ff0*/  BSSY.RECONVERGENT B2, `(.L_x_116) ;  /* 0x000001d000027945 */ /* 0x000fe80003800200 */
[----:B------:R-:W-:-:S13]  /*2000*/  ISETP.GT.AND P1, PT, R6, 0xa00, PT ;  /* 0x00000a000600780c */ /* 0x000fda0003f24270 */
[----:B------:R-:W-:Y:S05]  /*2010*/  @!P1 BRA `(.L_x_117) ;  /* 0x0000000000689947 */ /* 0x000fea0003800000 */
[----:B------:R-:W0:Y:S01]  /*2020*/  LDC.64 R14, c[0x0][0x380] ;  /* 0x0000e000ff0e7b82 */ /* 0x000e220000000a00 */
[----:B------:R-:W2:Y:S04]  /*2030*/  LDG.E.64.CONSTANT R8, desc[UR6][R4.64+-0x1400] ;  /* 0xffec000604087981 */ /* 0x000ea8000c1e9b00 */
[----:B------:R-:W3:Y:S01]  /*2040*/  LDG.E.64.CONSTANT R10, desc[UR6][R4.64] ;  /* 0x00000006040a7981 */ /* 0x000ee2000c1e9b00 */
[----:B------:R-:W-:-:S03]  /*2050*/  VIADD R17, R40, 0xa00 ;  /* 0x00000a0028117836 */ /* 0x000fc60000000000 */
[----:B------:R-:W4:Y:S04]  /*2060*/  LDG.E.64.CONSTANT R12, desc[UR6][R4.64+0x1400] ;  /* 0x00140006040c7981 */ /* 0x000f28000c1e9b00 */
[----:B------:R-:W5:Y:S04]  /*2070*/  LDG.E.64.CONSTANT R18, desc[UR6][R4.64+0x5000] ;  /* 0x0050000604127981 */ /* 0x000f68000c1e9b00 */
[----:B------:R1:W5:Y:S01]  /*2080*/  LDG.E.64.CONSTANT R20, desc[UR6][R4.64+0x6400] ;  /* 0x0064000604147981 */ /* 0x000362000c1e9b00 */
[----:B0-----:R-:W-:-:S06]  /*2090*/  IMAD.WIDE.U32 R6, R40, 0x8, R14 ;  /* 0x0000000828067825 */ /* 0x001fcc00078e000e */
[----:B------:R-:W2:Y:S01]  /*20a0*/  LDG.E.64.CONSTANT R6, desc[UR6][R6.64] ;  /* 0x0000000606067981 */ /* 0x000ea2000c1e9b00 */
[----:B------:R-:W-:-:S03]  /*20b0*/  IMAD.WIDE.U32 R14, R17, 0x8, R14 ;  /* 0x00000008110e7825 */ /* 0x000fc600078e000e */
[----:B------:R-:W5:Y:S04]  /*20c0*/  LDG.E.64.CONSTANT R16, desc[UR6][R4.64+0x3c00] ;  /* 0x003c000604107981 */ /* 0x000f68000c1e9b00 */
[----:B------:R-:W5:Y:S01]  /*20d0*/  LDG.E.64.CONSTANT R14, desc[UR6][R14.64] ;  /* 0x000000060e0e7981 */ /* 0x000f62000c1e9b00 */
[----:B------:R-:W-:Y:S01]  /*20e0*/  PLOP3.LUT P0, PT, PT, PT, PT, 0x8, 0x80 ;  /* 0x000000000080781c */ /* 0x000fe20003f0e170 */
[----:B------:R-:W-:Y:S02]  /*20f0*/  VIADD R38, R38, 0x1400 ;  /* 0x0000140026267836 */ /* 0x000fe40000000000 */
[----:B------:R-:W-:Y:S01]  /*2100*/  VIADD R40, R40, 0x1400 ;  /* 0x0000140028287836 */ /* 0x000fe20000000000 */
[----:B--2---:R-:W-:-:S08]  /*2110*/  DADD R2, R2, R6 ;  /* 0x0000000002027229 */ /* 0x004fd00000000006 */
[----:B------:R-:W-:-:S08]  /*2120*/  DADD R2, R2, R8 ;  /* 0x0000000002027229 */ /* 0x000fd00000000008 */
[----:B---3--:R-:W-:-:S08]  /*2130*/  DADD R2, R2, R10 ;  /* 0x0000000002027229 */ /* 0x008fd0000000000a */
[----:B----4-:R-:W-:-:S08]  /*2140*/  DADD R2, R2, R12 ;  /* 0x0000000002027229 */ /* 0x010fd0000000000c */
[----:B-----5:R-:W-:-:S08]  /*2150*/  DADD R2, R2, R14 ;  /* 0x0000000002027229 */ /* 0x020fd0000000000e */
[----:B------:R-:W-:Y:S01]  /*2160*/  DADD R2, R2, R16 ;  /* 0x0000000002027229 */ /* 0x000fe20000000010 */
[----:B------:R-:W-:-:S07]  /*2170*/  IADD3 R6, P1, PT, R4, 0xa000, RZ ;  /* 0x0000a00004067810 */ /* 0x000fce0007f3e0ff */
[----:B------:R-:W-:Y:S01]  /*2180*/  DADD R2, R2, R18 ;  /* 0x0000000002027229 */ /* 0x000fe20000000012 */
[----:B-1----:R-:W-:Y:S02]  /*2190*/  IMAD.X R5, RZ, RZ, R5, P1 ;  /* 0x000000ffff057224 */ /* 0x002fe400008e0605 */
[----:B------:R-:W-:-:S05]  /*21a0*/  IMAD.MOV.U32 R4, RZ, RZ, R6 ;  /* 0x000000ffff047224 */ /* 0x000fca00078e0006 */
[----:B------:R-:W-:-:S11]  /*21b0*/  DADD R2, R2, R20 ;  /* 0x0000000002027229 */ /* 0x000fd60000000014 */
.L_x_117:
[----:B------:R-:W-:Y:S05]  /*21c0*/  BSYNC.RECONVERGENT B2 ;  /* 0x0000000000027941 */ /* 0x000fea0003800200 */
.L_x_116:
[----:B------:R-:W-:-:S13]  /*21d0*/  ISETP.LT.OR P0, PT, R38, R39, P0 ;  /* 0x000000272600720c */ /* 0x000fda0000701670 */
[----:B------:R-:W-:Y:S05]  /*21e0*/  @!P0 BRA `(.L_x_109) ;  /* 0x0000000000288947 */ /* 0x000fea0003800000 */
[----:B------:R-:W0:Y:S01]  /*21f0*/  LDC.64 R6, c[0x0][0x380] ;  /* 0x0000e000ff067b82 */ /* 0x000e220000000a00 */
[----:B------:R-:W2:Y:S04]  /*2200*/  LDG.E.64.CONSTANT R8, desc[UR6][R4.64] ;  /* 0x0000000604087981 */ /* 0x000ea8000c1e9b00 */
[----:B------:R-:W3:Y:S01]  /*2210*/  LDG.E.64.CONSTANT R10, desc[UR6][R4.64+0x1400] ;  /* 0x00140006040a7981 */ /* 0x000ee2000c1e9b00 */
[----:B0-----:R-:W-:-:S03]  /*2220*/  IMAD.WIDE.U32 R40, R40, 0x8, R6 ;  /* 0x0000000828287825 */ /* 0x001fc600078e0006 */
[----:B------:R-:W4:Y:S04]  /*2230*/  LDG.E.64.CONSTANT R6, desc[UR6][R4.64+-0x1400] ;  /* 0xffec000604067981 */ /* 0x000f28000c1e9b00 */
[----:B------:R-:W5:Y:S02]  /*2240*/  LDG.E.64.CONSTANT R40, desc[UR6][R40.64] ;  /* 0x0000000628287981 */ /* 0x000f64000c1e9b00 */
[----:B-----5:R-:W-:-:S08]  /*2250*/  DADD R2, R2, R40 ;  /* 0x0000000002027229 */ /* 0x020fd00000000028 */
[----:B----4-:R-:W-:-:S08]  /*2260*/  DADD R2, R2, R6 ;  /* 0x0000000002027229 */ /* 0x010fd00000000006 */
[----:B--2---:R-:W-:-:S08]  /*2270*/  DADD R2, R2, R8 ;  /* 0x0000000002027229 */ /* 0x004fd00000000008 */
[----:B---3--:R-:W-:-:S11]  /*2280*/  DADD R2, R2, R10 ;  /* 0x0000000002027229 */ /* 0x008fd6000000000a */
.L_x_109:
[----:B------:R-:W-:Y:S05]  /*2290*/  BSYNC.RECONVERGENT B1 ;  /* 0x0000000000017941 */ /* 0x000fea0003800200 */
.L_x_107:
        /* <DEDUP_REMOVED lines=16> */
[----:B------:R-:W-:Y:S01]  /*23a0*/  SHFL.DOWN PT, R2, R4, 0x4, 0x1f ;  /* 0x08801f0004027f89 */ /* 0x000fe200000e0000 */
[----:B------:R-:W-:Y:S02]  /*23b0*/  @!P1 MOV R7, 0x400 ;  /* 0x0000040000079802 */ /* 0x000fe40000000f00 */
[----:B------:R-:W-:Y:S01]  /*23c0*/  @!P1 SHF.R.U32.HI R6, RZ, 0x2, R0 ;  /* 0x00000002ff069819 */ /* 0x000fe20000011600 */
[----:B------:R-:W0:Y:S01]  /*23d0*/  SHFL.DOWN PT, R3, R5, 0x4, 0x1f ;  /* 0x08801f0005037f89 */ /* 0x000e2200000e0000 */
[----:B-1----:R-:W-:-:S02]  /*23e0*/  @!P1 LEA R7, R12, R7, 0x18 ;  /* 0x000000070c079211 */ /* 0x002fc400078ec0ff */
[----:B------:R-:W-:-:S05]  /*23f0*/  @!P1 LOP3.LUT R6, R6, 0xf8, RZ, 0xc0, !PT ;  /* 0x000000f806069812 */ /* 0x000fca00078ec0ff */
[----:B------:R-:W-:Y:S01]  /*2400*/  @!P1 IMAD.IADD R7, R6, 0x1, R7 ;  /* 0x0000000106079824 */ /* 0x000fe200078e0207 */
        /* <DEDUP_REMOVED lines=22> */
[----:B------:R-:W1:Y:S04]  /*2570*/  LDS.128 R8, [UR4+0x20] ;  /* 0x00002004ff087984 */ /* 0x000e680008000c00 */
[----:B------:R-:W2:Y:S04]  /*2580*/  LDS.128 R16, [UR4+0x30] ;  /* 0x00003004ff107984 */ /* 0x000ea80008000c00 */
[----:B0-----:R-:W0:Y:S01]  /*2590*/  LDS.128 R4, [UR4+0x40] ;  /* 0x00004004ff047984 */ /* 0x001e220008000c00 */
[----:B-1----:R-:W-:-:S03]  /*25a0*/  DADD R8, R12, R8 ;  /* 0x000000000c087229 */ /* 0x002fc60000000008 */
[----:B------:R-:W-:Y:S05]  /*25b0*/  LDS.128 R12, [UR4+0x60] ;  /* 0x00006004ff0c7984 */ /* 0x000fea0008000c00 */
[----:B------:R-:W-:Y:S02]  /*25c0*/  DADD R2, R8, R10 ;  /* 0x0000000008027229 */ /* 0x000fe4000000000a */
[----:B------:R-:W1:Y:S06]  /*25d0*/  LDS.128 R8, [UR4+0x50] ;  /* 0x00005004ff087984 */ /* 0x000e6c0008000c00 */
[----:B--2---:R-:W-:-:S08]  /*25e0*/  DADD R2, R2, R16 ;  /* 0x0000000002027229 */ /* 0x004fd00000000010 */
[----:B------:R-:W-:-:S08]  /*25f0*/  DADD R2, R2, R18 ;  /* 0x0000000002027229 */ /* 0x000fd00000000012 */
[----:B0-----:R-:W-:-:S08]  /*2600*/  DADD R2, R2, R4 ;  /* 0x0000000002027229 */ /* 0x001fd00000000004 */
[----:B------:R-:W-:Y:S01]  /*2610*/  DADD R2, R2, R6 ;  /* 0x0000000002027229 */ /* 0x000fe20000000006 */
[----:B------:R-:W0:Y:S07]  /*2620*/  LDS.128 R4, [UR4+0x70] ;  /* 0x00007004ff047984 */ /* 0x000e2e0008000c00 */
[----:B-1----:R-:W-:-:S08]  /*2630*/  DADD R2, R2, R8 ;  /* 0x0000000002027229 */ /* 0x002fd00000000008 */
[----:B------:R-:W-:Y:S01]  /*2640*/  DADD R2, R2, R10 ;  /* 0x0000000002027229 */ /* 0x000fe2000000000a */
[----:B------:R-:W1:Y:S07]  /*2650*/  LDS.128 R8, [UR4+0x80] ;  /* 0x00008004ff087984 */ /* 0x000e6e0008000c00 */
[----:B------:R-:W-:-:S08]  /*2660*/  DADD R2, R2, R12 ;  /* 0x0000000002027229 */ /* 0x000fd0000000000c */
[----:B------:R-:W-:Y:S01]  /*2670*/  DADD R2, R2, R14 ;  /* 0x0000000002027229 */ /* 0x000fe2000000000e */
[----:B------:R-:W2:Y:S07]  /*2680*/  LDS.128 R12, [UR4+0x90] ;  /* 0x00009004ff0c7984 */ /* 0x000eae0008000c00 */
[----:B0-----:R-:W-:-:S08]  /*2690*/  DADD R2, R2, R4 ;  /* 0x0000000002027229 */ /* 0x001fd00000000004 */
[----:B------:R-:W-:Y:S01]  /*26a0*/  DADD R2, R2, R6 ;  /* 0x0000000002027229 */ /* 0x000fe20000000006 */
[----:B------:R-:W0:Y:S07]  /*26b0*/  LDS.128 R4, [UR4+0xa0] ;  /* 0x0000a004ff047984 */ /* 0x000e2e0008000c00 */
[----:B-1----:R-:W-:Y:S01]  /*26c0*/  DADD R2, R2, R8 ;  /* 0x0000000002027229 */ /* 0x002fe20000000008 */
[----:B------:R-:W1:Y:S07]  /*26d0*/  LDS.64 R8, [UR4+0xb0] ;  /* 0x0000b004ff087984 */ /* 0x000e6e0008000a00 */
[----:B------:R-:W-:-:S08]  /*26e0*/  DADD R2, R2, R10 ;  /* 0x0000000002027229 */ /* 0x000fd0000000000a */
[----:B--2---:R-:W-:-:S08]  /*26f0*/  DADD R2, R2, R12 ;  /* 0x0000000002027229 */ /* 0x004fd0000000000c */
[----:B------:R-:W-:-:S08]  /*2700*/  DADD R2, R2, R14 ;  /* 0x0000000002027229 */ /* 0x000fd0000000000e */
[----:B0-----:R-:W-:-:S08]  /*2710*/  DADD R2, R2, R4 ;  /* 0x0000000002027229 */ /* 0x001fd00000000004 */
[----:B------:R-:W-:-:S08]  /*2720*/  DADD R2, R2, R6 ;  /* 0x0000000002027229 */ /* 0x000fd00000000006 */
[----:B-1----:R-:W-:-:S11]  /*2730*/  DADD R12, R2, R8 ;  /* 0x00000000020c7229 */ /* 0x002fd60000000008 */
.L_x_105:
[----:B------:R-:W-:Y:S05]  /*2740*/  BSYNC.RECONVERGENT B0 ;  /* 0x0000000000007941 */ /* 0x000fea0003800200 */
.L_x_90:
[----:B------:R-:W-:Y:S05]  /*2750*/  @P0 EXIT ;  /* 0x000000000000094d */ /* 0x000fea0003800000 */
[----:B------:R-:W1:Y:S01]  /*2760*/  LDCU.64 UR4, c[0x0][0x398] ;  /* 0x00007300ff0477ac */ /* 0x000e620008000a00 */
[----:B0-----:R-:W0:Y:S01]  /*2770*/  LDC.64 R2, c[0x0][0x388] ;  /* 0x0000e200ff027b82 */ /* 0x001e220000000a00 */
[----:B-1----:R-:W-:-:S07]  /*2780*/  DADD R12, R12, UR4 ;  /* 0x000000040c0c7e29 */ /* 0x002fce0008000000 */
[----:B0-----:R-:W-:Y:S01]  /*2790*/  STG.E.64 desc[UR6][R2.64], R12 ;  /* 0x0000000c02007986 */ /* 0x001fe2000c101b06 */
[----:B------:R-:W-:Y:S05]  /*27a0*/  EXIT ;  /* 0x000000000000794d */ /* 0x000fea0003800000 */
.L_x_118:
        /* <DEDUP_REMOVED lines=13> */
.L_x_236:


//--------------------- .text._ZN3cub18CUB_300001_SM_10006detail6reduce18DeviceReduceKernelINS2_10policy_hubIdjN4cuda3std3__44plusIdEEE10Policy1000EN6thrust24THRUST_300001_SM_1000_NS6detail15normal_iteratorINSD_10device_ptrIdEEEEjS9_d6squareIdEEEvT0_PT3_T1_NS0_13GridEvenShareISO_EET2_T4_ --------------------------
	.section	.text._ZN3cub18CUB_300001_SM_10006detail6reduce18DeviceReduceKernelINS2_10policy_hubIdjN4cuda3std3__44plusIdEEE10Policy1000EN6thrust24THRUST_300001_SM_1000_NS6detail15normal_iteratorINSD_10device_ptrIdEEEEjS9_d6squareIdEEEvT0_PT3_T1_NS0_13GridEvenShareISO_EET2_T4_,"ax",@progbits
	.align	128
        .global         _ZN3cub18CUB_300001_SM_10006detail6reduce18DeviceReduceKernelINS2_10policy_hubIdjN4cuda3std3__44plusIdEEE10Policy1000EN6thrust24THRUST_300001_SM_1000_NS6detail15normal_iteratorINSD_10device_ptrIdEEEEjS9_d6squareIdEEEvT0_PT3_T1_NS0_13GridEvenShareISO_EET2_T4_
        .type           _ZN3cub18CUB_300001_SM_10006detail6reduce18DeviceReduceKernelINS2_10policy_hubIdjN4cuda3std3__44plusIdEEE10Policy1000EN6thrust24THRUST_300001_SM_1000_NS6detail15normal_iteratorINSD_10device_ptrIdEEEEjS9_d6squareIdEEEvT0_PT3_T1_NS0_13GridEvenShareISO_EET2_T4_,@function
        .size           _ZN3cub18CUB_300001_SM_10006detail6reduce18DeviceReduceKernelINS2_10policy_hubIdjN4cuda3std3__44plusIdEEE10Policy1000EN6thrust24THRUST_300001_SM_1000_NS6detail15normal_iteratorINSD_10device_ptrIdEEEEjS9_d6squareIdEEEvT0_PT3_T1_NS0_13GridEvenShareISO_EET2_T4_,(.L_x_237 - _ZN3cub18CUB_300001_SM_10006detail6reduce18DeviceReduceKernelINS2_10policy_hubIdjN4cuda3std3__44plusIdEEE10Policy1000EN6thrust24THRUST_300001_SM_1000_NS6detail15normal_iteratorINSD_10device_ptrIdEEEEjS9_d6squareIdEEEvT0_PT3_T1_NS0_13GridEvenShareISO_EET2_T4_)
        .other          _ZN3cub18CUB_300001_SM_10006detail6reduce18DeviceReduceKernelINS2_10policy_hubIdjN4cuda3std3__44plusIdEEE10Policy1000EN6thrust24THRUST_300001_SM_1000_NS6detail15normal_iteratorINSD_10device_ptrIdEEEEjS9_d6squareIdEEEvT0_PT3_T1_NS0_13GridEvenShareISO_EET2_T4_,@"STO_CUDA_ENTRY STV_DEFAULT"
_ZN3cub18CUB_300001_SM_10006detail6reduce18DeviceReduceKernelINS2_10policy_hubIdjN4cuda3std3__44plusIdEEE10Policy1000EN6thrust24THRUST_300001_SM_1000_NS6detail15normal_iteratorINSD_10device_ptrIdEEEEjS9_d6squareIdEEEvT0_PT3_T1_NS0_13GridEvenShareISO_EET2_T4_:
.text._ZN3cub18CUB_300001_SM_10006detail6reduce18DeviceReduceKernelINS2_10policy_hubIdjN4cuda3std3__44plusIdEEE10Policy1000EN6thrust24THRUST_300001_SM_1000_NS6detail15normal_iteratorINSD_10device_ptrIdEEEEjS9_d6squareIdEEEvT0_PT3_T1_NS0_13GridEvenShareISO_EET2_T4_:
[----:B------:R-:W-:Y:S01]  /*0000*/  LDC R1, c[0x0][0x37c] ;  /* 0x0000df00ff017b82 */ /* 0x000fe20000000800 */
[----:B------:R-:W0:Y:S07]  /*0010*/  S2R R0, SR_CTAID.X ;  /* 0x0000000000007919 */ /* 0x000e2e0000002500 */
[----:B------:R-:W1:Y:S01]  /*0020*/  LDC.64 R14, c[0x0][0x3a8] ;  /* 0x0000ea00ff0e7b82 */ /* 0x000e620000000a00 */
[----:B------:R-:W2:Y:S01]  /*0030*/  LDCU.64 UR6, c[0x0][0x358] ;  /* 0x00006b00ff0677ac */ /* 0x000ea20008000a00 */
[----:B------:R-:W-:Y:S01]  /*0040*/  BSSY.RECONVERGENT B0, `(.L_x_119) ;  /* 0x00002d6000007945 */ /* 0x000fe20003800200 */
[----:B-1----:R-:W-:-:S02]  /*0050*/  IMAD R5, R15, 0x1400, RZ ;  /* 0x000014000f057824 */ /* 0x002fc400078e02ff */
[----:B0-----:R-:W-:-:S05]  /*0060*/  IMAD R2, R0, -0x1400, R14 ;  /* 0xffffec0000027824 */ /* 0x001fca00078e020e */
[----:B------:R-:W-:-:S13]  /*0070*/  ISETP.GT.U32.AND P0, PT, R2, 0x13ff, PT ;  /* 0x000013ff0200780c */ /* 0x000fda0003f04070 */
[----:B--2---:R-:W-:Y:S05]  /*0080*/  @P0 BRA `(.L_x_120) ;  /* 0x0000001800400947 */ /* 0x004fea0003800000 */
[----:B------:R-:W0:Y:S01]  /*0090*/  S2R R3, SR_TID.X ;  /* 0x0000000000037919 */ /* 0x000e220000002100 */
[----:B------:R-:W-:Y:S01]  /*00a0*/  BSSY.RECONVERGENT B1, `(.L_x_121) ;  /* 0x000000b000017945 */ /* 0x000fe20003800200 */
[----:B------:R-:W-:Y:S02]  /*00b0*/  CS2R R8, SRZ ;  /* 0x0000000000087805 */ /* 0x000fe4000001ff00 */
[----:B0-----:R-:W-:Y:S01]  /*00c0*/  ISETP.GE.U32.AND P0, PT, R3, R2, PT ;  /* 0x000000020300720c */ /* 0x001fe20003f06070 */
[----:B------:R-:W-:-:S12]  /*00d0*/  IMAD.MOV.U32 R7, RZ, RZ, R3 ;  /* 0x000000ffff077224 */ /* 0x000fd800078e0003 */
[----:B------:R-:W-:Y:S05]  /*00e0*/  @P0 BRA `(.L_x_122) ;  /* 0x0000000000180947 */ /* 0x000fea0003800000 */
[----:B------:R-:W0:Y:S01]  /*00f0*/  LDC.64 R4, c[0x0][0x380] ;  /* 0x0000e000ff047b82 */ /* 0x000e220000000a00 */
[----:B------:R-:W-:-:S04]  /*0100*/  IMAD R7, R0, 0x1400, R3 ;  /* 0x0000140000077824 */ /* 0x000fc800078e0203 */
[----:B0-----:R-:W-:-:S06]  /*0110*/  IMAD.WIDE.U32 R4, R7, 0x8, R4 ;  /* 0x0000000807047825 */ /* 0x001fcc00078e0004 */
[----:B------:R-:W2:Y:S01]  /*0120*/  LDG.E.64 R4, desc[UR6][R4.64] ;  /* 0x0000000604047981 */ /* 0x000ea2000c1e1b00 */
[----:B------:R-:W-:Y:S01]  /*0130*/  VIADD R7, R3, 0x280 ;  /* 0x0000028003077836 */ /* 0x000fe20000000000 */
[----:B--2---:R-:W-:-:S11]  /*0140*/  DMUL R8, R4, R4 ;  /* 0x0000000404087228 */ /* 0x004fd60000000000 */
.L_x_122:
[----:B------:R-:W-:Y:S05]  /*0150*/  BSYNC.RECONVERGENT B1 ;  /* 0x0000000000017941 */ /* 0x000fea0003800200 */
.L_x_121:
[----:B------:R-:W-:Y:S01]  /*0160*/  ISETP.GE.U32.AND P0, PT, R7, R2, PT ;  /* 0x000000020700720c */ /* 0x000fe20003f06070 */
[----:B------:R-:W-:-:S12]  /*0170*/  BSSY.RECONVERGENT B1, `(.L_x_123) ;  /* 0x00000a6000017945 */ /* 0x000fd80003800200 */
[----:B------:R-:W-:Y:S05]  /*0180*/  @P0 BRA `(.L_x_124) ;  /* 0x0000000800900947 */ /* 0x000fea0003800000 */
[----:B------:R-:W-:Y:S01]  /*0190*/  LOP3.LUT R5, RZ, R7, RZ, 0x33, !PT ;  /* 0x00000007ff057212 */ /* 0x000fe200078e33ff */
[----:B------:R-:W-:Y:S04]  /*01a0*/  BSSY.RECONVERGENT B2, `(.L_x_125) ;  /* 0x0000054000027945 */ /* 0x000fe80003800200 */
[----:B------:R-:W-:-:S04]  /*01b0*/  IMAD.IADD R5, R5, 0x1, R14 ;  /* 0x0000000105057824 */ /* 0x000fc800078e020e */
[----:B------:R-:W-:-:S04]  /*01c0*/  IMAD R5, R0, -0x1400, R5 ;  /* 0xffffec0000057824 */ /* 0x000fc800078e0205 */
[C---:B------:R-:W-:Y:S01]  /*01d0*/  IMAD.HI.U32 R4, R5.reuse, -0x33333333, RZ ;  /* 0xcccccccd05047827 */ /* 0x040fe200078e00ff */
[----:B------:R-:W-:-:S04]  /*01e0*/  ISETP.GE.U32.AND P0, PT, R5, 0x2580, PT ;  /* 0x000025800500780c */ /* 0x000fc80003f06070 */
[----:B------:R-:W-:-:S04]  /*01f0*/  LEA.HI R5, R4, 0x1, RZ, 0x17 ;  /* 0x0000000104057811 */ /* 0x000fc800078fb8ff */
[----:B------:R-:W-:-:S05]  /*0200*/  LOP3.LUT R24, R5, 0xf, RZ, 0xc0, !PT ;  /* 0x0000000f05187812 */ /* 0x000fca00078ec0ff */
[----:B------:R-:W-:Y:S05]  /*0210*/  @!P0 BRA `(.L_x_126) ;  /* 0x0000000400308947 */ /* 0x000fea0003800000 */
[----:B------:R-:W-:Y:S01]  /*0220*/  LOP3.LUT R26, R5, 0xfffff0, RZ, 0xc0, !PT ;  /* 0x00fffff0051a7812 */ /* 0x000fe200078ec0ff */
[----:B------:R-:W-:Y:S01]  /*0230*/  BSSY.RECONVERGENT B3, `(.L_x_127) ;  /* 0x0000049000037945 */ /* 0x000fe20003800200 */
[----:B------:R-:W-:Y:S02]  /*0240*/  VIADD R4, R7, 0x1400 ;  /* 0x0000140007047836 */ /* 0x000fe40000000000 */
[----:B------:R-:W-:Y:S02]  /*0250*/  IMAD R25, R0, 0x1400, R7 ;  /* 0x0000140000197824 */ /* 0x000fe400078e0207 */
[----:B------:R-:W-:-:S07]  /*0260*/  IMAD.MOV R26, RZ, RZ, -R26 ;  /* 0x000000ffff1a7224 */ /* 0x000fce00078e0a1a */
.L_x_128:
[----:B------:R-:W0:Y:S01]  /*0270*/  LDC.64 R6, c[0x0][0x380] ;  /* 0x0000e000ff067b82 */ /* 0x000e220000000a00 */
[C---:B------:R-:W-:Y:S02]  /*0280*/  VIADD R21, R25.reuse, 0x280 ;  /* 0x0000028019157836 */ /* 0x040fe40000000000 */
[----:B0-----:R-:W-:-:S04]  /*0290*/  IMAD.WIDE.U32 R10, R25, 0x8, R6 ;  /* 0x00000008190a7825 */ /* 0x001fc800078e0006 */
[--C-:B------:R-:W-:Y:S02]  /*02a0*/  IMAD.WIDE.U32 R20, R21, 0x8, R6.reuse ;  /* 0x0000000815147825 */ /* 0x100fe400078e0006 */
[----:B------:R-:W2:Y:S04]  /*02b0*/  LDG.E.64 R10, desc[UR6][R10.64] ;  /* 0x000000060a0a7981 */ /* 0x000ea8000c1e1b00 */
[----:B------:R-:W3:Y:S01]  /*02c0*/  LDG.E.64 R20, desc[UR6][R20.64] ;  /* 0x0000000614147981 */ /* 0x000ee2000c1e1b00 */
[C---:B------:R-:W-:Y:S02]  /*02d0*/  VIADD R19, R25.reuse, 0x500 ;  /* 0x0000050019137836 */ /* 0x040fe40000000000 */
[----:B------:R-:W-:Y:S02]  /*02e0*/  VIADD R17, R25, 0x780 ;  /* 0x0000078019117836 */ /* 0x000fe40000000000 */
[----:B------:R-:W-:-:S04]  /*02f0*/  IMAD.WIDE.U32 R18, R19, 0x8, R6 ;  /* 0x0000000813127825 */ /* 0x000fc800078e0006 */
[--C-:B------:R-:W-:Y:S02]  /*0300*/  IMAD.WIDE.U32 R16, R17, 0x8, R6.reuse ;  /* 0x0000000811107825 */ /* 0x100fe400078e0006 */
[----:B------:R-:W4:Y:S02]  /*0310*/  LDG.E.64 R18, desc[UR6][R18.64] ;  /* 0x0000000612127981 */ /* 0x000f24000c1e1b00 */
[C---:B------:R-:W-:Y:S02]  /*0320*/  VIADD R15, R25.reuse, 0xa00 ;  /* 0x00000a00190f7836 */ /* 0x040fe40000000000 */
[----:B------:R-:W5:Y:S01]  /*0330*/  LDG.E.64 R16, desc[UR6][R16.64] ;  /* 0x0000000610107981 */ /* 0x000f62000c1e1b00 */
[----:B------:R-:W-:Y:S02]  /*0340*/  VIADD R13, R25, 0xc80 ;  /* 0x00000c80190d7836 */ /* 0x000fe40000000000 */
[----:B------:R-:W-:-:S04]  /*0350*/  IMAD.WIDE.U32 R14, R15, 0x8, R6 ;  /* 0x000000080f0e7825 */ /* 0x000fc800078e0006 */
[--C-:B------:R-:W-:Y:S02]  /*0360*/  IMAD.WIDE.U32 R12, R13, 0x8, R6.reuse ;  /* 0x000000080d0c7825 */ /* 0x100fe400078e0006 */
[----:B------:R-:W5:Y:S02]  /*0370*/  LDG.E.64 R14, desc[UR6][R14.64] ;  /* 0x000000060e0e7981 */ /* 0x000f64000c1e1b00 */
[----:B------:R-:W-:Y:S02]  /*0380*/  VIADD R23, R25, 0xf00 ;  /* 0x00000f0019177836 */ /* 0x000fe40000000000 */
[----:B------:R-:W5:Y:S01]  /*0390*/  LDG.E.64 R12, desc[UR6][R12.64] ;  /* 0x000000060c0c7981 */ /* 0x000f62000c1e1b00 */
[----:B--2---:R-:W-:Y:S01]  /*03a0*/  DFMA R8, R10, R10, R8 ;  /* 0x0000000a0a08722b */ /* 0x004fe20000000008 */
[----:B------:R-:W-:-:S04]  /*03b0*/  IMAD.WIDE.U32 R10, R23, 0x8, R6 ;  /* 0x00000008170a7825 */ /* 0x000fc800078e0006 */
[----:B------:R-:W-:Y:S02]  /*03c0*/  VIADD R23, R25, 0x1180 ;  /* 0x0000118019177836 */ /* 0x000fe40000000000 */
[----:B------:R-:W2:Y:S01]  /*03d0*/  LDG.E.64 R10, desc[UR6][R10.64] ;  /* 0x000000060a0a7981 */ /* 0x000ea2000c1e1b00 */
[----:B---3--:R-:W-:Y:S01]  /*03e0*/  DFMA R20, R20, R20, R8 ;  /* 0x000000141414722b */ /* 0x008fe20000000008 */
[----:B------:R-:W-:-:S04]  /*03f0*/  IMAD.WIDE.U32 R8, R23, 0x8, R6 ;  /* 0x0000000817087825 */ /* 0x000fc800078e0006 */
[----:B------:R-:W-:Y:S02]  /*0400*/  VIADD R23, R25, 0x1400 ;  /* 0x0000140019177836 */ /* 0x000fe40000000000 */
[----:B------:R-:W3:Y:S02]  /*0410*/  LDG.E.64 R8, desc[UR6][R8.64] ;  /* 0x0000000608087981 */ /* 0x000ee4000c1e1b00 */
[----:B------:R-:W-:-:S06]  /*0420*/  IMAD.WIDE.U32 R22, R23, 0x8, R6 ;  /* 0x0000000817167825 */ /* 0x000fcc00078e0006 */
[----:B------:R-:W3:Y:S01]  /*0430*/  LDG.E.64 R22, desc[UR6][R22.64] ;  /* 0x0000000616167981 */ /* 0x000ee2000c1e1b00 */
[----:B----4-:R-:W-:Y:S01]  /*0440*/  DFMA R18, R18, R18, R20 ;  /* 0x000000121212722b */ /* 0x010fe20000000014 */
[----:B------:R-:W-:-:S07]  /*0450*/  VIADD R21, R25, 0x1680 ;  /* 0x0000168019157836 */ /* 0x000fce0000000000 */
[----:B-----5:R-:W-:Y:S01]  /*0460*/  DFMA R18, R16, R16, R18 ;  /* 0x000000101012722b */ /* 0x020fe20000000012 */
[----:B------:R-:W-:Y:S01]  /*0470*/  IMAD.WIDE.U32 R16, R21, 0x8, R6 ;  /* 0x0000000815107825 */ /* 0x000fe200078e0006 */
[----:B------:R-:W-:-:S05]  /*0480*/  IADD3 R21, PT, PT, R25, 0x1900, RZ ;  /* 0x0000190019157810 */ /* 0x000fca0007ffe0ff */
[----:B------:R-:W4:Y:S01]  /*0490*/  LDG.E.64 R16, desc[UR6][R16.64] ;  /* 0x0000000610107981 */ /* 0x000f22000c1e1b00 */
[----:B------:R-:W-:Y:S01]  /*04a0*/  DFMA R18, R14, R14, R18 ;  /* 0x0000000e0e12722b */ /* 0x000fe20000000012 */
[----:B------:R-:W-:-:S04]  /*04b0*/  IMAD.WIDE.U32 R14, R21, 0x8, R6 ;  /* 0x00000008150e7825 */ /* 0x000fc800078e0006 */
[----:B------:R-:W-:Y:S02]  /*04c0*/  VIADD R21, R25, 0x1b80 ;  /* 0x00001b8019157836 */ /* 0x000fe40000000000 */
[----:B------:R-:W5:Y:S01]  /*04d0*/  LDG.E.64 R14, desc[UR6][R14.64] ;  /* 0x000000060e0e7981 */ /* 0x000f62000c1e1b00 */
[----:B------:R-:W-:Y:S01]  /*04e0*/  DFMA R18, R12, R12, R18 ;  /* 0x0000000c0c12722b */ /* 0x000fe20000000012 */
[----:B------:R-:W-:-:S04]  /*04f0*/  IMAD.WIDE.U32 R12, R21, 0x8, R6 ;  /* 0x00000008150c7825 */ /* 0x000fc800078e0006 */
        /* <DEDUP_REMOVED lines=9> */
[----:B------:R-:W3:Y:S01]  /*0590*/  LDG.E.64 R8, desc[UR6][R8.64] ;  /* 0x0000000608087981 */ /* 0x000ee2000c1e1b00 */
[----:B------:R-:W-:Y:S01]  /*05a0*/  DFMA R22, R22, R22, R18 ;  /* 0x000000161616722b */ /* 0x000fe20000000012 */
[----:B------:R-:W-:-:S04]  /*05b0*/  IMAD.WIDE.U32 R18, R21, 0x8, R6 ;  /* 0x0000000815127825 */ /* 0x000fc800078e0006 */
[----:B------:R-:W-:Y:S02]  /*05c0*/  VIADD R21, R25, 0x2580 ;  /* 0x0000258019157836 */ /* 0x000fe40000000000 */
[----:B------:R-:W3:Y:S02]  /*05d0*/  LDG.E.64 R18, desc[UR6][R18.64] ;  /* 0x0000000612127981 */ /* 0x000ee4000c1e1b00 */
[----:B------:R-:W-:-:S06]  /*05e0*/  IMAD.WIDE.U32 R6, R21, 0x8, R6 ;  /* 0x0000000815067825 */ /* 0x000fcc00078e0006 */
[----:B------:R-:W3:Y:S01]  /*05f0*/  LDG.E.64 R6, desc[UR6][R6.64] ;  /* 0x0000000606067981 */ /* 0x000ee2000c1e1b00 */
[----:B----4-:R-:W-:Y:S01]  /*0600*/  DFMA R22, R16, R16, R22 ;  /* 0x000000101016722b */ /* 0x010fe20000000016 */
[----:B------:R-:W-:Y:S02]  /*0610*/  VIADD R26, R26, 0x10 ;  /* 0x000000101a1a7836 */ /* 0x000fe40000000000 */
[----:B------:R-:W-:Y:S02]  /*0620*/  VIADD R4, R4, 0x2800 ;  /* 0x0000280004047836 */ /* 0x000fe40000000000 */
[----:B------:R-:W-:Y:S01]  /*0630*/  VIADD R25, R25, 0x2800 ;  /* 0x0000280019197836 */ /* 0x000fe20000000000 */
[----:B------:R-:W-:Y:S02]  /*0640*/  ISETP.NE.AND P0, PT, R26, RZ, PT ;  /* 0x000000ff1a00720c */ /* 0x000fe40003f05270 */
[----:B-----5:R-:W-:-:S08]  /*0650*/  DFMA R22, R14, R14, R22 ;  /* 0x0000000e0e16722b */ /* 0x020fd00000000016 */
[----:B------:R-:W-:-:S08]  /*0660*/  DFMA R22, R12, R12, R22 ;  /* 0x0000000c0c16722b */ /* 0x000fd00000000016 */
[----:B--2---:R-:W-:-:S08]  /*0670*/  DFMA R22, R10, R10, R22 ;  /* 0x0000000a0a16722b */ /* 0x004fd00000000016 */
[----:B---3--:R-:W-:-:S08]  /*0680*/  DFMA R22, R8, R8, R22 ;  /* 0x000000080816722b */ /* 0x008fd00000000016 */
[----:B------:R-:W-:-:S08]  /*0690*/  DFMA R22, R18, R18, R22 ;  /* 0x000000121216722b */ /* 0x000fd00000000016 */
[----:B------:R-:W-:Y:S01]  /*06a0*/  DFMA R8, R6, R6, R22 ;  /* 0x000000060608722b */ /* 0x000fe20000000016 */
[----:B------:R-:W-:Y:S10]  /*06b0*/  @P0 BRA `(.L_x_128) ;  /* 0xfffffff800ec0947 */ /* 0x000ff4000383ffff */
[----:B------:R-:W-:Y:S05]  /*06c0*/  BSYNC.RECONVERGENT B3 ;  /* 0x0000000000037941 */ /* 0x000fea0003800200 */
.L_x_127:
[----:B------:R-:W-:-:S07]  /*06d0*/  VIADD R7, R4, 0xffffec00 ;  /* 0xffffec0004077836 */ /* 0x000fce0000000000 */
.L_x_126:
[----:B------:R-:W-:Y:S05]  /*06e0*/  BSYNC.RECONVERGENT B2 ;  /* 0x0000000000027941 */ /* 0x000fea0003800200 */
.L_x_125:
[----:B------:R-:W-:-:S13]  /*06f0*/  ISETP.NE.AND P0, PT, R24, RZ, PT ;  /* 0x000000ff1800720c */ /* 0x000fda0003f05270 */
[----:B------:R-:W-:Y:S05]  /*0700*/  @!P0 BRA `(.L_x_124) ;  /* 0x0000000400308947 */ /* 0x000fea0003800000 */
[----:B------:R-:W-:Y:S01]  /*0710*/  ISETP.GE.U32.AND P0, PT, R24, 0x8, PT ;  /* 0x000000081800780c */ /* 0x000fe20003f06070 */
[----:B------:R-:W-:Y:S01]  /*0720*/  BSSY.RECONVERGENT B2, `(.L_x_129) ;  /* 0x0000026000027945 */ /* 0x000fe20003800200 */
[----:B------:R-:W-:-:S04]  /*0730*/  LOP3.LUT R4, R5, 0x7, RZ, 0xc0, !PT ;  /* 0x0000000705047812 */ /* 0x000fc800078ec0ff */
[----:B------:R-:W-:-:S07]  /*0740*/  ISETP.NE.AND P1, PT, R4, RZ, PT ;  /* 0x000000ff0400720c */ /* 0x000fce0003f25270 */
[----:B------:R-:W-:Y:S06]  /*0750*/  @!P0 BRA `(.L_x_130) ;  /* 0x0000000000888947 */ /* 0x000fec0003800000 */
[----:B------:R-:W0:Y:S01]  /*0760*/  LDC.64 R24, c[0x0][0x380] ;  /* 0x0000e000ff187b82 */ /* 0x000e220000000a00 */
[----:B------:R-:W-:-:S04]  /*0770*/  IMAD R27, R0, 0x1400, R7 ;  /* 0x00001400001b7824 */ /* 0x000fc800078e0207 */
[C---:B------:R-:W-:Y:S02]  /*0780*/  VIADD R21, R27.reuse, 0x280 ;  /* 0x000002801b157836 */ /* 0x040fe40000000000 */
[C---:B------:R-:W-:Y:S02]  /*0790*/  VIADD R19, R27.reuse, 0x500 ;  /* 0x000005001b137836 */ /* 0x040fe40000000000 */
[----:B0-----:R-:W-:-:S04]  /*07a0*/  IMAD.WIDE.U32 R22, R27, 0x8, R24 ;  /* 0x000000081b167825 */ /* 0x001fc800078e0018 */
[--C-:B------:R-:W-:Y:S02]  /*07b0*/  IMAD.WIDE.U32 R20, R21, 0x8, R24.reuse ;  /* 0x0000000815147825 */ /* 0x100fe400078e0018 */
[----:B------:R-:W2:Y:S02]  /*07c0*/  LDG.E.64 R22, desc[UR6][R22.64] ;  /* 0x0000000616167981 */ /* 0x000ea4000c1e1b00 */
[--C-:B------:R-:W-:Y:S02]  /*07d0*/  IMAD.WIDE.U32 R18, R19, 0x8, R24.reuse ;  /* 0x0000000813127825 */ /* 0x100fe400078e0018 */
[----:B------:R-:W3:Y:S02]  /*07e0*/  LDG.E.64 R20, desc[UR6][R20.64] ;  /* 0x0000000614147981 */ /* 0x000ee4000c1e1b00 */
[C---:B------:R-:W-:Y:S02]  /*07f0*/  VIADD R17, R27.reuse, 0x780 ;  /* 0x000007801b117836 */ /* 0x040fe40000000000 */
[----:B------:R-:W4:Y:S01]  /*0800*/  LDG.E.64 R18, desc[UR6][R18.64] ;  /* 0x0000000612127981 */ /* 0x000f22000c1e1b00 */
[----:B------:R-:W-:Y:S01]  /*0810*/  IADD3 R15, PT, PT, R27, 0xa00, RZ ;  /* 0x00000a001b0f7810 */ /* 0x000fe20007ffe0ff */
[----:B------:R-:W-:-:S04]  /*0820*/  IMAD.WIDE.U32 R16, R17, 0x8, R24 ;  /* 0x0000000811107825 */ /* 0x000fc800078e0018 */
[--C-:B------:R-:W-:Y:S02]  /*0830*/  IMAD.WIDE.U32 R14, R15, 0x8, R24.reuse ;  /* 0x000000080f0e7825 */ /* 0x100fe400078e0018 */
[----:B------:R-:W5:Y:S02]  /*0840*/  LDG.E.64 R16, desc[UR6][R16.64] ;  /* 0x0000000610107981 */ /* 0x000f64000c1e1b00 */
[C---:B------:R-:W-:Y:S02]  /*0850*/  VIADD R13, R27.reuse, 0xc80 ;  /* 0x00000c801b0d7836 */ /* 0x040fe40000000000 */
[----:B------:R-:W5:Y:S01]  /*0860*/  LDG.E.64 R14, desc[UR6][R14.64] ;  /* 0x000000060e0e7981 */ /* 0x000f62000c1e1b00 */
[----:B------:R-:W-:Y:S02]  /*0870*/  VIADD R11, R27, 0xf00 ;  /* 0x00000f001b0b7836 */ /* 0x000fe40000000000 */
[----:B------:R-:W-:-:S04]  /*0880*/  IMAD.WIDE.U32 R12, R13, 0x8, R24 ;  /* 0x000000080d0c7825 */ /* 0x000fc800078e0018 */
[--C-:B------:R-:W-:Y:S02]  /*0890*/  IMAD.WIDE.U32 R10, R11, 0x8, R24.reuse ;  /* 0x000000080b0a7825 */ /* 0x100fe400078e0018 */
[----:B------:R-:W5:Y:S02]  /*08a0*/  LDG.E.64 R12, desc[UR6][R12.64] ;  /* 0x000000060c0c7981 */ /* 0x000f64000c1e1b00 */
[----:B------:R-:W-:Y:S02]  /*08b0*/  VIADD R27, R27, 0x1180 ;  /* 0x000011801b1b7836 */ /* 0x000fe40000000000 */
[----:B------:R-:W5:Y:S02]  /*08c0*/  LDG.E.64 R10, desc[UR6][R10.64] ;  /* 0x000000060a0a7981 */ /* 0x000f64000c1e1b00 */
[----:B------:R-:W-:-:S06]  /*08d0*/  IMAD.WIDE.U32 R24, R27, 0x8, R24 ;  /* 0x000000081b187825 */ /* 0x000fcc00078e0018 */
        /* <DEDUP_REMOVED lines=10> */
.L_x_130:
[----:B------:R-:W-:Y:S05]  /*0980*/  BSYNC.RECONVERGENT B2 ;  /* 0x0000000000027941 */ /* 0x000fea0003800200 */
.L_x_129:
        /* <DEDUP_REMOVED lines=15> */
[----:B------:R-:W-:Y:S02]  /*0a80*/  VIADD R19, R19, 0x780 ;  /* 0x0000078013137836 */ /* 0x000fe40000000000 */
[----:B------:R-:W4:Y:S02]  /*0a90*/  LDG.E.64 R16, desc[UR6][R16.64] ;  /* 0x0000000610107981 */ /* 0x000f24000c1e1b00 */
[----:B------:R-:W-:-:S06]  /*0aa0*/  IMAD.WIDE.U32 R14, R19, 0x8, R14 ;  /* 0x00000008130e7825 */ /* 0x000fcc00078e000e */
[----:B------:R-:W5:Y:S01]  /*0ab0*/  LDG.E.64 R14, desc[UR6][R14.64] ;  /* 0x000000060e0e7981 */ /* 0x000f62000c1e1b00 */
[----:B------:R-:W-:Y:S01]  /*0ac0*/  VIADD R7, R7, 0xa00 ;  /* 0x00000a0007077836 */ /* 0x000fe20000000000 */
[----:B--2---:R-:W-:-:S08]  /*0ad0*/  DFMA R8, R10, R10, R8 ;  /* 0x0000000a0a08722b */ /* 0x004fd00000000008 */
[----:B---3--:R-:W-:-:S08]  /*0ae0*/  DFMA R8, R12, R12, R8 ;  /* 0x0000000c0c08722b */ /* 0x008fd00000000008 */
[----:B----4-:R-:W-:-:S08]  /*0af0*/  DFMA R8, R16, R16, R8 ;  /* 0x000000101008722b */ /* 0x010fd00000000008 */
[----:B-----5:R-:W-:-:S11]  /*0b00*/  DFMA R8, R14, R14, R8 ;  /* 0x0000000e0e08722b */ /* 0x020fd60000000008 */
.L_x_132:
[----:B------:R-:W-:Y:S05]  /*0b10*/  BSYNC.RECONVERGENT B2 ;  /* 0x0000000000027941 */ /* 0x000fea0003800200 */
.L_x_131:
[----:B------:R-:W-:Y:S05]  /*0b20*/  @!P1 BRA `(.L_x_124) ;  /* 0x0000000000289947 */ /* 0x000fea0003800000 */
[----:B------:R-:W0:Y:S01]  /*0b30*/  LDC.64 R10, c[0x0][0x380] ;  /* 0x0000e000ff0a7b82 */ /* 0x000e220000000a00 */
[----:B------:R-:W-:Y:S02]  /*0b40*/  IMAD R7, R0, 0x1400, R7 ;  /* 0x0000140000077824 */ /* 0x000fe400078e0207 */
[----:B------:R-:W-:-:S07]  /*0b50*/  IMAD.MOV R6, RZ, RZ, -R5 ;  /* 0x000000ffff067224 */ /* 0x000fce00078e0a05 */
.L_x_133:
[----:B0-----:R-:W-:-:S06]  /*0b60*/  IMAD.WIDE.U32 R4, R7, 0x8, R10 ;  /* 0x0000000807047825 */ /* 0x001fcc00078e000a */
[----:B------:R-:W2:Y:S01]  /*0b70*/  LDG.E.64 R4, desc[UR6][R4.64] ;  /* 0x0000000604047981 */ /* 0x000ea2000c1e1b00 */
[----:B------:R-:W-:Y:S02]  /*0b80*/  VIADD R6, R6, 0x1 ;  /* 0x0000000106067836 */ /* 0x000fe40000000000 */
[----:B------:R-:W-:-:S03]  /*0b90*/  VIADD R7, R7, 0x280 ;  /* 0x0000028007077836 */ /* 0x000fc60000000000 */
[----:B------:R-:W-:Y:S01]  /*0ba0*/  ISETP.NE.AND P0, PT, R6, RZ, PT ;  /* 0x000000ff0600720c */ /* 0x000fe20003f05270 */
[----:B--2---:R-:W-:-:S12]  /*0bb0*/  DFMA R8, R4, R4, R8 ;  /* 0x000000040408722b */ /* 0x004fd80000000008 */
[----:B------:R-:W-:Y:S05]  /*0bc0*/  @P0 BRA `(.L_x_133) ;  /* 0xfffffffc00e40947 */ /* 0x000fea000383ffff */
.L_x_124:
[----:B------:R-:W-:Y:S05]  /*0bd0*/  BSYNC.RECONVERGENT B1 ;  /* 0x0000000000017941 */ /* 0x000fea0003800200 */
.L_x_123:
[----:B------:R-:W-:-:S13]  /*0be0*/  ISETP.GE.U32.AND P0, PT, R2, 0x280, PT ;  /* 0x000002800200780c */ /* 0x000fda0003f06070 */
        /* <DEDUP_REMOVED lines=50> */
[----:B------:R-:W1:Y:S05]  /*0f10*/  LDS.128 R4, [UR4+0x50] ;  /* 0x00005004ff047984 */ /* 0x000e6a0008000c00 */
[----:B------:R-:W-:-:S08]  /*0f20*/  DADD R16, R16, R18 ;  /* 0x0000000010107229 */ /* 0x000fd00000000012 */
[----:B--2---:R-:W-:-:S08]  /*0f30*/  DADD R12, R16, R12 ;  /* 0x00000000100c7229 */ /* 0x004fd0000000000c */
[----:B------:R-:W-:Y:S02]  /*0f40*/  DADD R2, R12, R14 ;  /* 0x000000000c027229 */ /* 0x000fe4000000000e */
[----:B------:R-:W2:Y:S06]  /*0f50*/  LDS.128 R12, [UR4+0x60] ;  /* 0x00006004ff0c7984 */ /* 0x000eac0008000c00 */
[----:B0-----:R-:W-:-:S08]  /*0f60*/  DADD R2, R2, R8 ;  /* 0x0000000002027229 */ /* 0x001fd00000000008 */
[----:B------:R-:W-:Y:S01]  /*0f70*/  DADD R2, R2, R10 ;  /* 0x0000000002027229 */ /* 0x000fe2000000000a */
[----:B------:R-:W0:Y:S07]  /*0f80*/  LDS.128 R8, [UR4+0x70] ;  /* 0x00007004ff087984 */ /* 0x000e2e0008000c00 */
        /* <DEDUP_REMOVED lines=16> */
[----:B-1----:R-:W-:Y:S01]  /*1090*/  DADD R4, R2, R4 ;  /* 0x0000000002047229 */ /* 0x002fe20000000004 */
[----:B------:R-:W-:Y:S10]  /*10a0*/  BRA `(.L_x_135) ;  /* 0x0000001c003c7947 */ /* 0x000ff40003800000 */
.L_x_134:
[----:B------:R-:W-:-:S04]  /*10b0*/  LOP3.LUT R4, R3, 0x3e0, RZ, 0xc0, !PT ;  /* 0x000003e003047812 */ /* 0x000fc800078ec0ff */
[----:B------:R-:W-:Y:S02]  /*10c0*/  LOP3.LUT R7, RZ, R4, RZ, 0x33, !PT ;  /* 0x00000004ff077212 */ /* 0x000fe400078e33ff */
[----:B------:R-:W-:Y:S02]  /*10d0*/  IADD3 R5, PT, PT, R4, 0x20, RZ ;  /* 0x0000002004057810 */ /* 0x000fe40007ffe0ff */
[----:B------:R-:W0:Y:S01]  /*10e0*/  S2R R4, SR_LANEID ;  /* 0x0000000000047919 */ /* 0x000e220000000000 */
[----:B------:R-:W-:Y:S01]  /*10f0*/  IMAD.IADD R7, R2, 0x1, R7 ;  /* 0x0000000102077824 */ /* 0x000fe200078e0207 */
[----:B------:R-:W-:-:S04]  /*1100*/  ISETP.GT.U32.AND P0, PT, R5, R2, PT ;  /* 0x000000020500720c */ /* 0x000fc80003f04070 */
[----:B------:R-:W-:-:S05]  /*1110*/  SEL R7, R7, 0x1f, P0 ;  /* 0x0000001f07077807 */ /* 0x000fca0000000000 */
[----:B------:R-:W-:Y:S04]  /*1120*/  SHFL.DOWN PT, R10, R8, 0x1, R7 ;  /* 0x08200000080a7989 */ /* 0x000fe800000e0007 */
[----:B------:R-:W1:Y:S01]  /*1130*/  SHFL.DOWN PT, R11, R9, 0x1, R7 ;  /* 0x08200000090b7989 */ /* 0x000e6200000e0007 */
[C---:B0-----:R-:W-:Y:S01]  /*1140*/  ISETP.GE.AND P0, PT, R4.reuse, R7, PT ;  /* 0x000000070400720c */ /* 0x041fe20003f06270 */
[----:B------:R-:W-:Y:S01]  /*1150*/  VIADD R6, R4, 0x2 ;  /* 0x0000000204067836 */ /* 0x000fe20000000000 */
[----:B-1----:R-:W-:-:S10]  /*1160*/  DADD R10, R10, R8 ;  /* 0x000000000a0a7229 */ /* 0x002fd40000000008 */
        /* <DEDUP_REMOVED lines=11> */
[----:B------:R-:W-:-:S03]  /*1220*/  VIADD R6, R4, 0x8 ;  /* 0x0000000804067836 */ /* 0x000fc60000000000 */
[----:B------:R-:W0:Y:S02]  /*1230*/  SHFL.DOWN PT, R9, R11, 0x4, R7 ;  /* 0x088000000b097989 */ /* 0x000e2400000e0007 */
[----:B------:R-:W-:Y:S01]  /*1240*/  ISETP.GT.AND P1, PT, R6, R7, PT ;  /* 0x000000070600720c */ /* 0x000fe20003f24270 */
[----:B0-----:R-:W-:-:S10]  /*1250*/  DADD R8, R8, R10 ;  /* 0x0000000008087229 */ /* 0x001fd4000000000a */
[----:B------:R-:W-:Y:S02]  /*1260*/  FSEL R12, R10, R8, P0 ;  /* 0x000000080a0c7208 */ /* 0x000fe40000000000 */
[----:B------:R-:W-:Y:S02]  /*1270*/  FSEL R13, R11, R9, P0 ;  /* 0x000000090b0d7208 */ /* 0x000fe40000000000 */
[C---:B------:R-:W-:Y:S01]  /*1280*/  ISETP.NE.AND P0, PT, R4.reuse, RZ, PT ;  /* 0x000000ff0400720c */ /* 0x040fe20003f05270 */
[----:B------:R-:W-:Y:S01]  /*1290*/  SHFL.DOWN PT, R8, R12, 0x8, R7 ;  /* 0x090000000c087989 */ /* 0x000fe200000e0007 */
[----:B------:R-:W-:-:S03]  /*12a0*/  VIADD R4, R4, 0x10 ;  /* 0x0000001004047836 */ /* 0x000fc60000000000 */
[----:B------:R-:W0:Y:S08]  /*12b0*/  SHFL.DOWN PT, R9, R13, 0x8, R7 ;  /* 0x090000000d097989 */ /* 0x000e3000000e0007 */
[----:B------:R-:W1:Y:S01]  /*12c0*/  @!P0 S2R R15, SR_CgaCtaId ;  /* 0x00000000000f8919 */ /* 0x000e620000008800 */
[----:B------:R-:W-:Y:S02]  /*12d0*/  @!P0 MOV R6, 0x400 ;  /* 0x0000040000068802 */ /* 0x000fe40000000f00 */
[----:B------:R-:W-:Y:S01]  /*12e0*/  @!P0 SHF.R.U32.HI R5, RZ, 0x2, R3 ;  /* 0x00000002ff058819 */ /* 0x000fe20000011603 */
[----:B0-----:R-:W-:-:S10]  /*12f0*/  DADD R8, R8, R12 ;  /* 0x0000000008087229 */ /* 0x001fd4000000000c */
[----:B------:R-:W-:Y:S02]  /*1300*/  FSEL R10, R12, R8, P1 ;  /* 0x000000080c0a7208 */ /* 0x000fe40000800000 */
[----:B------:R-:W-:Y:S02]  /*1310*/  FSEL R11, R13, R9, P1 ;  /* 0x000000090d0b7208 */ /* 0x000fe40000800000 */
[----:B------:R-:W-:Y:S01]  /*1320*/  ISETP.GT.AND P1, PT, R4, R7, PT ;  /* 0x000000070400720c */ /* 0x000fe20003f24270 */
[----:B------:R-:W-:Y:S01]  /*1330*/  SHFL.DOWN PT, R8, R10, 0x10, R7 ;  /* 0x0a0000000a087989 */ /* 0x000fe200000e0007 */
[----:B-1----:R-:W-:Y:S02]  /*1340*/  @!P0 LEA R15, R15, R6, 0x18 ;  /* 0x000000060f0f8211 */ /* 0x002fe400078ec0ff */
[----:B------:R-:W-:Y:S01]  /*1350*/  @!P0 LOP3.LUT R6, R5, 0xf8, RZ, 0xc0, !PT ;  /* 0x000000f805068812 */ /* 0x000fe200078ec0ff */
[----:B------:R-:W0:Y:S04]  /*1360*/  SHFL.DOWN PT, R9, R11, 0x10, R7 ;  /* 0x0a0000000b097989 */ /* 0x000e2800000e0007 */
        /* <DEDUP_REMOVED lines=10> */
[----:B------:R-:W-:Y:S01]  /*1410*/  ISETP.GT.U32.AND P1, PT, R2, 0x20, PT ;  /* 0x000000200200780c */ /* 0x000fe20003f24070 */
[----:B0-----:R-:W-:-:S09]  /*1420*/  ULEA UR4, UR5, UR4, 0x18 ;  /* 0x0000000405047291 */ /* 0x001fd2000f8ec0ff */
[----:B------:R-:W0:Y:S04]  /*1430*/  LDS.128 R12, [UR4+0x20] ;  /* 0x00002004ff0c7984 */ /* 0x000e280008000c00 */
[----:B------:R-:W1:Y:S01]  /*1440*/  LDS.128 R8, [UR4+0x30] ;  /* 0x00003004ff087984 */ /* 0x000e620008000c00 */
[----:B0-----:R-:W-:-:S10]  /*1450*/  DADD R12, R4, R12 ;  /* 0x00000000040c7229 */ /* 0x001fd4000000000c */
[----:B------:R-:W-:Y:S02]  /*1460*/  FSEL R4, R12, R4, P1 ;  /* 0x000000040c047208 */ /* 0x000fe40000800000 */
[----:B------:R-:W-:Y:S02]  /*1470*/  FSEL R5, R13, R5, P1 ;  /* 0x000000050d057208 */ /* 0x000fe40000800000 */
[----:B------:R-:W-:-:S04]  /*1480*/  ISETP.GT.U32.AND P1, PT, R2, 0x40, PT ;  /* 0x000000400200780c */ /* 0x000fc80003f24070 */
[----:B------:R-:W-:-:S10]  /*1490*/  DADD R14, R4, R14 ;  /* 0x00000000040e7229 */ /* 0x000fd4000000000e */
[----:B------:R-:W-:Y:S02]  /*14a0*/  FSEL R12, R14, R4, P1 ;  /* 0x000000040e0c7208 */ /* 0x000fe40000800000 */
[----:B------:R-:W-:Y:S02]  /*14b0*/  FSEL R13, R15, R5, P1 ;  /* 0x000000050f0d7208 */ /* 0x000fe40000800000 */
[----:B------:R-:W0:Y:S01]  /*14c0*/  LDS.128 R4, [UR4+0x40] ;  /* 0x00004004ff047984 */ /* 0x000e220008000c00 */
[----:B------:R-:W-:-:S03]  /*14d0*/  ISETP.GT.U32.AND P1, PT, R2, 0x60, PT ;  /* 0x000000600200780c */ /* 0x000fc60003f24070 */
[----:B-1----:R-:W-:-:S10]  /*14e0*/  DADD R8, R8, R12 ;  /* 0x0000000008087229 */ /* 0x002fd4000000000c */
[----:B------:R-:W-:Y:S02]  /*14f0*/  FSEL R8, R8, R12, P1 ;  /* 0x0000000c08087208 */ /* 0x000fe40000800000 */
[----:B------:R-:W-:Y:S02]  /*1500*/  FSEL R9, R9, R13, P1 ;  /* 0x0000000d09097208 */ /* 0x000fe40000800000 */
[----:B------:R-:W-:-:S04]  /*1510*/  ISETP.GT.U32.AND P1, PT, R2, 0x80, PT ;  /* 0x000000800200780c */ /* 0x000fc80003f24070 */
[----:B------:R-:W-:-:S10]  /*1520*/  DADD R10, R8, R10 ;  /* 0x00000000080a7229 */ /* 0x000fd4000000000a */
[----:B------:R-:W-:Y:S02]  /*1530*/  FSEL R12, R10, R8, P1 ;  /* 0x000000080a0c7208 */ /* 0x000fe40000800000 */
[----:B------:R-:W-:Y:S02]  /*1540*/  FSEL R13, R11, R9, P1 ;  /* 0x000000090b0d7208 */ /* 0x000fe40000800000 */
[----:B------:R-:W1:Y:S01]  /*1550*/  LDS.128 R8, [UR4+0x50] ;  /* 0x00005004ff087984 */ /* 0x000e620008000c00 */
[----:B------:R-:W-:-:S03]  /*1560*/  ISETP.GT.U32.AND P1, PT, R2, 0xa0, PT ;  /* 0x000000a00200780c */ /* 0x000fc60003f24070 */
        /* <DEDUP_REMOVED lines=52> */
[----:B------:R-:W1:Y:S01]  /*18b0*/  LDS.64 R8, [UR4+0xb0] ;  /* 0x0000b004ff087984 */ /* 0x000e620008000a00 */
        /* <DEDUP_REMOVED lines=8> */
[----:B------:R-:W-:-:S04]  /*1940*/  ISETP.GT.U32.AND P1, PT, R2, 0x260, PT ;  /* 0x000002600200780c */ /* 0x000fc80003f24070 */
[----:B-1----:R-:W-:-:S10]  /*1950*/  DADD R8, R8, R4 ;  /* 0x0000000008087229 */ /* 0x002fd40000000004 */
[----:B------:R-:W-:Y:S02]  /*1960*/  FSEL R4, R8, R4, P1 ;  /* 0x0000000408047208 */ /* 0x000fe40000800000 */
[----:B------:R-:W-:Y:S01]  /*1970*/  FSEL R5, R9, R5, P1 ;  /* 0x0000000509057208 */ /* 0x000fe20000800000 */
[----:B------:R-:W-:Y:S06]  /*1980*/  BRA `(.L_x_135) ;  /* 0x0000001400047947 */ /* 0x000fec0003800000 */
.L_x_120:
[----:B------:R-:W0:Y:S01]  /*1990*/  S2R R25, SR_TID.X ;  /* 0x0000000000197919 */ /* 0x000e220000002100 */
[----:B------:R-:W1:Y:S02]  /*19a0*/  LDCU.64 UR4, c[0x0][0x380] ;  /* 0x00007000ff0477ac */ /* 0x000e640008000a00 */
[----:B-1----:R-:W-:Y:S02]  /*19b0*/  IMAD.U32 R8, RZ, RZ, UR4 ;  /* 0x00000004ff087e24 */ /* 0x002fe4000f8e00ff */
[----:B------:R-:W-:Y:S02]  /*19c0*/  IMAD.U32 R9, RZ, RZ, UR5 ;  /* 0x00000005ff097e24 */ /* 0x000fe4000f8e00ff */
[----:B0-----:R-:W-:-:S04]  /*19d0*/  IMAD R29, R0, 0x1400, R25 ;  /* 0x00001400001d7824 */ /* 0x001fc800078e0219 */
[----:B------:R-:W-:-:S05]  /*19e0*/  IMAD.WIDE.U32 R28, R29, 0x8, R8 ;  /* 0x000000081d1c7825 */ /* 0x000fca00078e0008 */
        /* <DEDUP_REMOVED lines=8> */
[----:B------:R-:W-:Y:S01]  /*1a70*/  ISETP.GE.U32.AND P0, PT, R2, R5, PT ;  /* 0x000000050200720c */ /* 0x000fe20003f06070 */
[----:B--2---:R-:W-:-:S08]  /*1a80*/  DMUL R26, R26, R26 ;  /* 0x0000001a1a1a7228 */ /* 0x004fd00000000000 */
[----:B---3--:R-:W-:-:S08]  /*1a90*/  DFMA R26, R22, R22, R26 ;  /* 0x00000016161a722b */ /* 0x008fd0000000001a */
[----:B----4-:R-:W-:-:S08]  /*1aa0*/  DFMA R26, R20, R20, R26 ;  /* 0x00000014141a722b */ /* 0x010fd0000000001a */
[----:B-----5:R-:W-:-:S08]  /*1ab0*/  DFMA R26, R18, R18, R26 ;  /* 0x00000012121a722b */ /* 0x020fd0000000001a */
[----:B------:R-:W-:-:S08]  /*1ac0*/  DFMA R26, R16, R16, R26 ;  /* 0x00000010101a722b */ /* 0x000fd0000000001a */
[----:B------:R-:W-:-:S08]  /*1ad0*/  DFMA R26, R10, R10, R26 ;  /* 0x0000000a0a1a722b */ /* 0x000fd0000000001a */
[----:B------:R-:W-:-:S08]  /*1ae0*/  DFMA R26, R6, R6, R26 ;  /* 0x00000006061a722b */ /* 0x000fd0000000001a */
[----:B------:R-:W-:Y:S01]  /*1af0*/  DFMA R12, R12, R12, R26 ;  /* 0x0000000c0c0c722b */ /* 0x000fe2000000001a */
[----:B------:R-:W-:Y:S10]  /*1b00*/  @!P0 BRA `(.L_x_136) ;  /* 0x0000000c00708947 */ /* 0x000ff40003800000 */
[----:B------:R-:W-:Y:S01]  /*1b10*/  IMAD.IADD R3, R0, 0x1, R15 ;  /* 0x0000000100037824 */ /* 0x000fe200078e020f */
[----:B------:R-:W-:Y:S01]  /*1b20*/  LOP3.LUT R4, RZ, R25, RZ, 0x33, !PT ;  /* 0x00000019ff047212 */ /* 0x000fe200078e33ff */
[----:B------:R-:W-:Y:S01]  /*1b30*/  VIADD R2, R14, 0xffffec00 ;  /* 0xffffec000e027836 */ /* 0x000fe20000000000 */
[----:B------:R-:W-:Y:S01]  /*1b40*/  UMOV UR4, URZ ;  /* 0x000000ff00047c82 */ /* 0x000fe20008000000 */
[----:B------:R-:W-:Y:S01]  /*1b50*/  IMAD R3, R3, 0x1400, RZ ;  /* 0x0000140003037824 */ /* 0x000fe200078e02ff */
[----:B------:R-:W-:-:S03]  /*1b60*/  IADD3 R7, PT, PT, -R5, R14, R4 ;  /* 0x0000000e05077210 */ /* 0x000fc60007ffe104 */
[----:B------:R-:W-:Y:S01]  /*1b70*/  IMAD.MOV.U32 R6, RZ, RZ, R3 ;  /* 0x000000ffff067224 */ /* 0x000fe200078e0003 */
[C---:B------:R-:W-:Y:S01]  /*1b80*/  ISETP.GT.U32.AND P0, PT, R3.reuse, R2, PT ;  /* 0x000000020300720c */ /* 0x040fe20003f04070 */
[----:B------:R-:W-:Y:S01]  /*1b90*/  IMAD R4, R0, -0x1400, R7 ;  /* 0xffffec0000047824 */ /* 0x000fe200078e0207 */
[----:B------:R-:W-:-:S11]  /*1ba0*/  IADD3 R25, PT, PT, R3, 0x1400, R25 ;  /* 0x0000140003197810 */ /* 0x000fd60007ffe019 */
[----:B------:R-:W-:Y:S05]  /*1bb0*/  @P0 BRA `(.L_x_137) ;  /* 0x0000000000800947 */ /* 0x000fea0003800000 */
[----:B------:R-:W0:Y:S08]  /*1bc0*/  LDC R7, c[0x0][0x3a8] ;  /* 0x0000ea00ff077b82 */ /* 0x000e300000000800 */
[----:B------:R-:W1:Y:S02]  /*1bd0*/  LDC.64 R8, c[0x0][0x380] ;  /* 0x0000e000ff087b82 */ /* 0x000e640000000a00 */
.L_x_138:
[----:B------:R-:W2:Y:S02]  /*1be0*/  S2R R10, SR_TID.X ;  /* 0x00000000000a7919 */ /* 0x000ea40000002100 */
[----:B--2---:R-:W-:-:S04]  /*1bf0*/  IMAD.IADD R11, R10, 0x1, R3 ;  /* 0x000000010a0b7824 */ /* 0x004fc800078e0203 */
[----:B-1----:R-:W-:-:S05]  /*1c00*/  IMAD.WIDE.U32 R10, R11, 0x8, R8 ;  /* 0x000000080b0a7825 */ /* 0x002fca00078e0008 */
[----:B------:R-:W2:Y:S04]  /*1c10*/  LDG.E.64 R22, desc[UR6][R10.64] ;  /* 0x000000060a167981 */ /* 0x000ea8000c1e1b00 */
[----:B------:R-:W3:Y:S04]  /*1c20*/  LDG.E.64 R20, desc[UR6][R10.64+0x1400] ;  /* 0x001400060a147981 */ /* 0x000ee8000c1e1b00 */
[----:B------:R-:W4:Y:S04]  /*1c30*/  LDG.E.64 R14, desc[UR6][R10.64+0x2800] ;  /* 0x002800060a0e7981 */ /* 0x000f28000c1e1b00 */
[----:B------:R-:W5:Y:S04]  /*1c40*/  LDG.E.64 R18, desc[UR6][R10.64+0x3c00] ;  /* 0x003c00060a127981 */ /* 0x000f68000c1e1b00 */
[----:B------:R-:W5:Y:S04]  /*1c50*/  LDG.E.64 R16, desc[UR6][R10.64+0x5000] ;  /* 0x005000060a107981 */ /* 0x000f68000c1e1b00 */
[----:B------:R-:W5:Y:S01]  /*1c60*/  LDG.E.64 R26, desc[UR6][R10.64+0x8c00] ;  /* 0x008c00060a1a7981 */ /* 0x000f62000c1e1b00 */
[----:B--2---:R-:W-:-:S03]  /*1c70*/  DFMA R12, R22, R22, R12 ;  /* 0x00000016160c722b */ /* 0x004fc6000000000c */
[----:B------:R-:W2:Y:S05]  /*1c80*/  LDG.E.64 R22, desc[UR6][R10.64+0x6400] ;  /* 0x006400060a167981 */ /* 0x000eaa000c1e1b00 */
[----:B---3--:R-:W-:Y:S01]  /*1c90*/  DFMA R12, R20, R20, R12 ;  /* 0x00000014140c722b */ /* 0x008fe2000000000c */
[----:B------:R-:W3:Y:S07]  /*1ca0*/  LDG.E.64 R20, desc[UR6][R10.64+0x7800] ;  /* 0x007800060a147981 */ /* 0x000eee000c1e1b00 */
[----:B----4-:R-:W-:-:S08]  /*1cb0*/  DFMA R12, R14, R14, R12 ;  /* 0x0000000e0e0c722b */ /* 0x010fd0000000000c */
[----:B-----5:R-:W-:Y:S01]  /*1cc0*/  DFMA R12, R18, R18, R12 ;  /* 0x00000012120c722b */ /* 0x020fe2000000000c */
[----:B0-----:R-:W-:-:S07]  /*1cd0*/  MOV R14, R7 ;  /* 0x00000007000e7202 */ /* 0x001fce0000000f00 */
[----:B------:R-:W-:Y:S01]  /*1ce0*/  DFMA R12, R16, R16, R12 ;  /* 0x00000010100c722b */ /* 0x000fe2000000000c */
[----:B------:R-:W-:-:S05]  /*1cf0*/  IMAD.IADD R16, R14, 0x1, -R3 ;  /* 0x000000010e107824 */ /* 0x000fca00078e0a03 */
[----:B------:R-:W-:Y:S02]  /*1d00*/  ISETP.GE.U32.AND P0, PT, R16, R5, PT ;  /* 0x000000051000720c */ /* 0x000fe40003f06070 */
[----:B--2---:R-:W-:-:S08]  /*1d10*/  DFMA R12, R22, R22, R12 ;  /* 0x00000016160c722b */ /* 0x004fd0000000000c */
[----:B---3--:R-:W-:-:S08]  /*1d20*/  DFMA R12, R20, R20, R12 ;  /* 0x00000014140c722b */ /* 0x008fd0000000000c */
[----:B------:R-:W-:Y:S01]  /*1d30*/  DFMA R12, R26, R26, R12 ;  /* 0x0000001a1a0c722b */ /* 0x000fe2000000000c */
[----:B------:R-:W-:Y:S10]  /*1d40*/  @!P0 BRA `(.L_x_136) ;  /* 0x0000000800e08947 */ /* 0x000ff40003800000 */
[C---:B------:R-:W-:Y:S01]  /*1d50*/  IMAD.IADD R3, R5.reuse, 0x1, R3 ;  /* 0x0000000105037824 */ /* 0x040fe200078e0203 */
[----:B------:R-:W-:Y:S01]  /*1d60*/  UIADD3 UR4, UPT, UPT, UR4, 0x1, URZ ;  /* 0x0000000104047890 */ /* 0x000fe2000fffe0ff */
[----:B------:R-:W-:Y:S02]  /*1d70*/  IMAD.IADD R6, R5, 0x1, R6 ;  /* 0x0000000105067824 */ /* 0x000fe400078e0206 */
[----:B------:R-:W-:Y:S01]  /*1d80*/  IMAD.IADD R4, R4, 0x1, -R5 ;  /* 0x0000000104047824 */ /* 0x000fe200078e0a05 */
[----:B------:R-:W-:Y:S01]  /*1d90*/  ISETP.GT.U32.AND P0, PT, R3, R2, PT ;  /* 0x000000020300720c */ /* 0x000fe20003f04070 */
[----:B------:R-:W-:-:S12]  /*1da0*/  IMAD.IADD R25, R5, 0x1, R25 ;  /* 0x0000000105197824 */ /* 0x000fd800078e0219 */
[----:B------:R-:W-:Y:S05]  /*1db0*/  @!P0 BRA `(.L_x_138) ;  /* 0xfffffffc00888947 */ /* 0x000fea000383ffff */
.L_x_137:
[----:B------:R-:W0:Y:S01]  /*1dc0*/  S2R R11, SR_TID.X ;  /* 0x00000000000b7919 */ /* 0x000e220000002100 */
[----:B------:R-:W-:Y:S01]  /*1dd0*/  IMAD.IADD R2, R14, 0x1, -R3 ;  /* 0x000000010e027824 */ /* 0x000fe200078e0a03 */
[----:B------:R-:W-:Y:S04]  /*1de0*/  BSSY.RECONVERGENT B1, `(.L_x_136) ;  /* 0x00000ae000017945 */ /* 0x000fe80003800200 */
[----:B0-----:R-:W-:-:S04]  /*1df0*/  ISETP.GE.AND P0, PT, R11, R2, PT ;  /* 0x000000020b00720c */ /* 0x001fc80003f06270 */
[----:B------:R-:W-:-:S13]  /*1e00*/  ISETP.GE.U32.OR P0, PT, R3, R14, P0 ;  /* 0x0000000e0300720c */ /* 0x000fda0000706470 */
[----:B------:R-:W-:Y:S05]  /*1e10*/  @P0 BRA `(.L_x_139) ;  /* 0x0000000800a80947 */ /* 0x000fea0003800000 */
[----:B------:R-:W0:Y:S01]  /*1e20*/  LDCU UR5, c[0x0][0x3ac] ;  /* 0x00007580ff0577ac */ /* 0x000e220008000800 */
[----:B------:R-:W1:Y:S01]  /*1e30*/  LDC R2, c[0x0][0x3ac] ;  /* 0x0000eb00ff027b82 */ /* 0x000e620000000800 */
[----:B------:R-:W-:Y:S01]  /*1e40*/  BSSY.RECONVERGENT B2, `(.L_x_140) ;  /* 0x0000059000027945 */ /* 0x000fe20003800200 */
[----:B0-----:R-:W-:-:S04]  /*1e50*/  VIADD R5, R0, UR5 ;  /* 0x0000000500057c36 */ /* 0x001fc80008000000 */
[----:B------:R-:W-:Y:S01]  /*1e60*/  IMAD R7, R5, 0x1400, RZ ;  /* 0x0000140005077824 */ /* 0x000fe200078e02ff */
[----:B------:R-:W-:-:S04]  /*1e70*/  LOP3.LUT R5, RZ, R11, RZ, 0x33, !PT ;  /* 0x0000000bff057212 */ /* 0x000fc800078e33ff */
[----:B------:R-:W-:Y:S01]  /*1e80*/  IADD3 R14, PT, PT, -R7, R14, R5 ;  /* 0x0000000e070e7210 */ /* 0x000fe20007ffe105 */
[----:B-1----:R-:W-:Y:S02]  /*1e90*/  IMAD R5, R2, UR4, RZ ;  /* 0x0000000402057c24 */ /* 0x002fe4000f8e02ff */
[----:B------:R-:W-:Y:S02]  /*1ea0*/  IMAD.MOV.U32 R2, RZ, RZ, R11 ;  /* 0x000000ffff027224 */ /* 0x000fe400078e000b */
[----:B------:R-:W-:-:S04]  /*1eb0*/  IMAD R5, R5, -0x1400, R14 ;  /* 0xffffec0005057824 */ /* 0x000fc800078e020e */
[C---:B------:R-:W-:Y:S01]  /*1ec0*/  IMAD.HI.U32 R7, R5.reuse, -0x33333333, RZ ;  /* 0xcccccccd05077827 */ /* 0x040fe200078e00ff */
[----:B------:R-:W-:-:S04]  /*1ed0*/  ISETP.GE.U32.AND P0, PT, R5, 0x2580, PT ;  /* 0x000025800500780c */ /* 0x000fc80003f06070 */
[----:B------:R-:W-:-:S04]  /*1ee0*/  LEA.HI R7, R7, 0x1, RZ, 0x17 ;  /* 0x0000000107077811 */ /* 0x000fc800078fb8ff */
[----:B------:R-:W-:-:S05]  /*1ef0*/  LOP3.LUT R24, R7, 0xf, RZ, 0xc0, !PT ;  /* 0x0000000f07187812 */ /* 0x000fca00078ec0ff */
[----:B------:R-:W-:Y:S05]  /*1f00*/  @!P0 BRA `(.L_x_141) ;  /* 0x0000000400308947 */ /* 0x000fea0003800000 */
[----:B------:R-:W-:Y:S01]  /*1f10*/  IMAD.HI.U32 R2, R4, -0x33333333, RZ ;  /* 0xcccccccd04027827 */ /* 0x000fe200078e00ff */
[----:B------:R-:W-:Y:S04]  /*1f20*/  BSSY.RECONVERGENT B3, `(.L_x_142) ;  /* 0x0000049000037945 */ /* 0x000fe80003800200 */
[----:B------:R-:W-:-:S04]  /*1f30*/  LEA.HI R2, R2, 0x1, RZ, 0x17 ;  /* 0x0000000102027811 */ /* 0x000fc800078fb8ff */
[----:B------:R-:W-:Y:S02]  /*1f40*/  LOP3.LUT R5, R2, 0xfffff0, RZ, 0xc0, !PT ;  /* 0x00fffff002057812 */ /* 0x000fe400078ec0ff */
[----:B------:R-:W-:-:S03]  /*1f50*/  LOP3.LUT R2, R11, 0x1400, RZ, 0xfc, !PT ;  /* 0x000014000b027812 */ /* 0x000fc600078efcff */
[----:B------:R-:W-:-:S07]  /*1f60*/  IMAD.MOV R5, RZ, RZ, -R5 ;  /* 0x000000ffff057224 */ /* 0x000fce00078e0a05 */
.L_x_143:
[C---:B------:R-:W-:Y:S02]  /*1f70*/  VIADD R11, R25.reuse, 0xffffec00 ;  /* 0xffffec00190b7836 */ /* 0x040fe40000000000 */
[----:B------:R-:W-:Y:S02]  /*1f80*/  VIADD R23, R25, 0xffffee80 ;  /* 0xffffee8019177836 */ /* 0x000fe40000000000 */
[----:B------:R-:W-:-:S04]  /*1f90*/  IMAD.WIDE.U32 R10, R11, 0x8, R8 ;  /* 0x000000080b0a7825 */ /* 0x000fc800078e0008 */
[--C-:B------:R-:W-:Y:S02]  /*1fa0*/  IMAD.WIDE.U32 R22, R23, 0x8, R8.reuse ;  /* 0x0000000817167825 */ /* 0x100fe400078e0008 */
[----:B------:R-:W2:Y:S02]  /*1fb0*/  LDG.E.64 R10, desc[UR6][R10.64] ;  /* 0x000000060a0a7981 */ /* 0x000ea4000c1e1b00 */
[C---:B------:R-:W-:Y:S02]  /*1fc0*/  VIADD R21, R25.reuse, 0xfffff100 ;  /* 0xfffff10019157836 */ /* 0x040fe40000000000 */
[----:B------:R-:W3:Y:S01]  /*1fd0*/  LDG.E.64 R22, desc[UR6][R22.64] ;  /* 0x0000000616167981 */ /* 0x000ee2000c1e1b00 */
[----:B------:R-:W-:Y:S01]  /*1fe0*/  IADD3 R19, PT, PT, R25, -0xc80, RZ ;  /* 0xfffff38019137810 */ /* 0x000fe20007ffe0ff */
[----:B------:R-:W-:-:S04]  /*1ff0*/  IMAD.WIDE.U32 R20, R21, 0x8, R8 ;  /* 0x0000000815147825 */ /* 0x000fc800078e0008 */
[--C-:B------:R-:W-:Y:S02]  /*2000*/  IMAD.WIDE.U32 R18, R19, 0x8, R8.reuse ;  /* 0x0000000813127825 */ /* 0x100fe400078e0008 */
[----:B------:R-:W4:Y:S04]  /*2010*/  LDG.E.64 R20, desc[UR6][R20.64] ;  /* 0x0000000614147981 */ /* 0x000f28000c1e1b00 */
[----:B------:R-:W5:Y:S01]  /*2020*/  LDG.E.64 R18, desc[UR6][R18.64] ;  /* 0x0000000612127981 */ /* 0x000f62000c1e1b00 */
[C---:B------:R-:W-:Y:S02]  /*2030*/  VIADD R17, R25.reuse, 0xfffff600 ;  /* 0xfffff60019117836 */ /* 0x040fe40000000000 */
[----:B------:R-:W-:Y:S02]  /*2040*/  VIADD R15, R25, 0xfffff880 ;  /* 0xfffff880190f7836 */ /* 0x000fe40000000000 */
[----:B------:R-:W-:-:S04]  /*2050*/  IMAD.WIDE.U32 R16, R17, 0x8, R8 ;  /* 0x0000000811107825 */ /* 0x000fc800078e0008 */
[----:B------:R-:W-:Y:S02]  /*2060*/  IMAD.WIDE.U32 R14, R15, 0x8, R8 ;  /* 0x000000080f0e7825 */ /* 0x000fe400078e0008 */
[----:B------:R-:W5:Y:S04]  /*2070*/  LDG.E.64 R16, desc[UR6][R16.64] ;  /* 0x0000000610107981 */ /* 0x000f68000c1e1b00 */
[----:B------:R-:W5:Y:S01]  /*2080*/  LDG.E.64 R14, desc[UR6][R14.64] ;  /* 0x000000060e0e7981 */ /* 0x000f62000c1e1b00 */
[----:B--2---:R-:W-:Y:S01]  /*2090*/  DFMA R10, R10, R10, R12 ;  /* 0x0000000a0a0a722b */ /* 0x004fe2000000000c */
[----:B------:R-:W-:-:S04]  /*20a0*/  VIADD R13, R25, 0xfffffb00 ;  /* 0xfffffb00190d7836 */ /* 0x000fc80000000000 */
[----:B------:R-:W-:-:S03]  /*20b0*/  IMAD.WIDE.U32 R12, R13, 0x8, R8 ;  /* 0x000000080d0c7825 */ /* 0x000fc600078e0008 */
[----:B---3--:R-:W-:Y:S01]  /*20c0*/  DFMA R22, R22, R22, R10 ;  /* 0x000000161616722b */ /* 0x008fe2000000000a */
[----:B------:R-:W-:Y:S02]  /*20d0*/  VIADD R11, R25, 0xfffffd80 ;  /* 0xfffffd80190b7836 */ /* 0x000fe40000000000 */
[----:B------:R-:W2:Y:S02]  /*20e0*/  LDG.E.64 R12, desc[UR6][R12.64] ;  /* 0x000000060c0c7981 */ /* 0x000ea4000c1e1b00 */
[----:B------:R-:W-:-:S03]  /*20f0*/  IMAD.WIDE.U32 R10, R11, 0x8, R8 ;  /* 0x000000080b0a7825 */ /* 0x000fc600078e0008 */
[----:B----4-:R-:W-:Y:S01]  /*2100*/  DFMA R20, R20, R20, R22 ;  /* 0x000000141414722b */ /* 0x010fe20000000016 */
[C---:B------:R-:W-:Y:S02]  /*2110*/  IMAD.WIDE.U32 R22, R25.reuse, 0x8, R8 ;  /* 0x0000000819167825 */ /* 0x040fe400078e0008 */
[----:B------:R-:W3:Y:S05]  /*2120*/  LDG.E.64 R10, desc[UR6][R10.64] ;  /* 0x000000060a0a7981 */ /* 0x000eea000c1e1b00 */
[----:B-----5:R-:W-:Y:S01]  /*2130*/  DFMA R18, R18, R18, R20 ;  /* 0x000000121212722b */ /* 0x020fe20000000014 */
[----:B------:R-:W4:Y:S01]  /*2140*/  LDG.E.64 R22, desc[UR6][R22.64] ;  /* 0x0000000616167981 */ /* 0x000f22000c1e1b00 */
[----:B------:R-:W-:-:S04]  /*2150*/  VIADD R21, R25, 0x280 ;  /* 0x0000028019157836 */ /* 0x000fc80000000000 */
[----:B------:R-:W-:-:S06]  /*2160*/  IMAD.WIDE.U32 R20, R21, 0x8, R8 ;  /* 0x0000000815147825 */ /* 0x000fcc00078e0008 */
[----:B------:R-:W5:Y:S01]  /*2170*/  LDG.E.64 R20, desc[UR6][R20.64] ;  /* 0x0000000614147981 */ /* 0x000f62000c1e1b00 */
[----:B------:R-:W-:Y:S01]  /*2180*/  DFMA R16, R16, R16, R18 ;  /* 0x000000101010722b */ /* 0x000fe20000000012 */
[----:B------:R-:W-:-:S04]  /*2190*/  VIADD R19, R25, 0x500 ;  /* 0x0000050019137836 */ /* 0x000fc80000000000 */
[----:B------:R-:W-:-:S03]  /*21a0*/  IMAD.WIDE.U32 R18, R19, 0x8, R8 ;  /* 0x0000000813127825 */ /* 0x000fc600078e0008 */
[----:B------:R-:W-:Y:S01]  /*21b0*/  DFMA R14, R14, R14, R16 ;  /* 0x0000000e0e0e722b */ /* 0x000fe20000000010 */
[----:B------:R-:W-:Y:S02]  /*21c0*/  VIADD R17, R25, 0x780 ;  /* 0x0000078019117836 */ /* 0x000fe40000000000 */
[----:B------:R-:W5:Y:S02]  /*21d0*/  LDG.E.64 R18, desc[UR6][R18.64] ;  /* 0x0000000612127981 */ /* 0x000f64000c1e1b00 */
[----:B------:R-:W-:-:S06]  /*21e0*/  IMAD.WIDE.U32 R16, R17, 0x8, R8 ;  /* 0x0000000811107825 */ /* 0x000fcc00078e0008 */
        /* <DEDUP_REMOVED lines=9> */
[----:B------:R-:W-:Y:S02]  /*2280*/  VIADD R11, R25, 0xf00 ;  /* 0x00000f00190b7836 */ /* 0x000fe40000000000 */
[----:B------:R-:W3:Y:S02]  /*2290*/  LDG.E.64 R12, desc[UR6][R12.64] ;  /* 0x000000060c0c7981 */ /* 0x000ee4000c1e1b00 */
[----:B------:R-:W-:-:S03]  /*22a0*/  IMAD.WIDE.U32 R10, R11, 0x8, R8 ;  /* 0x000000080b0a7825 */ /* 0x000fc600078e0008 */
[----:B-----5:R-:W-:Y:S01]  /*22b0*/  DFMA R20, R20, R20, R22 ;  /* 0x000000141414722b */ /* 0x020fe20000000016 */
[----:B------:R-:W-:Y:S02]  /*22c0*/  VIADD R23, R25, 0x1180 ;  /* 0x0000118019177836 */ /* 0x000fe40000000000 */
[----:B------:R-:W4:Y:S02]  /*22d0*/  LDG.E.64 R10, desc[UR6][R10.64] ;  /* 0x000000060a0a7981 */ /* 0x000f24000c1e1b00 */
[----:B------:R-:W-:-:S06]  /*22e0*/  IMAD.WIDE.U32 R22, R23, 0x8, R8 ;  /* 0x0000000817167825 */ /* 0x000fcc00078e0008 */
[----:B------:R-:W5:Y:S01]  /*22f0*/  LDG.E.64 R22, desc[UR6][R22.64] ;  /* 0x0000000616167981 */ /* 0x000f62000c1e1b00 */
[----:B------:R-:W-:-:S08]  /*2300*/  DFMA R20, R18, R18, R20 ;  /* 0x000000121214722b */ /* 0x000fd00000000014 */
[----:B------:R-:W-:Y:S01]  /*2310*/  DFMA R20, R16, R16, R20 ;  /* 0x000000101014722b */ /* 0x000fe20000000014 */
[----:B------:R-:W-:-:S05]  /*2320*/  VIADD R5, R5, 0x10 ;  /* 0x0000001005057836 */ /* 0x000fca0000000000 */
[----:B------:R-:W-:Y:S01]  /*2330*/  ISETP.NE.AND P0, PT, R5, RZ, PT ;  /* 0x000000ff0500720c */ /* 0x000fe20003f05270 */
[----:B------:R-:W-:Y:S01]  /*2340*/  VIADD R25, R25, 0x2800 ;  /* 0x0000280019197836 */ /* 0x000fe20000000000 */
[----:B------:R-:W-:Y:S01]  /*2350*/  IADD3 R2, PT, PT, R2, 0x2800, RZ ;  /* 0x0000280002027810 */ /* 0x000fe20007ffe0ff */
[----:B--2---:R-:W-:-:S08]  /*2360*/  DFMA R20, R14, R14, R20 ;  /* 0x0000000e0e14722b */ /* 0x004fd00000000014 */
[----:B---3--:R-:W-:-:S08]  /*2370*/  DFMA R20, R12, R12, R20 ;  /* 0x0000000c0c14722b */ /* 0x008fd00000000014 */
[----:B----4-:R-:W-:-:S08]  /*2380*/  DFMA R20, R10, R10, R20 ;  /* 0x0000000a0a14722b */ /* 0x010fd00000000014 */
[----:B-----5:R-:W-:Y:S01]  /*2390*/  DFMA R12, R22, R22, R20 ;  /* 0x00000016160c722b */ /* 0x020fe20000000014 */
[----:B------:R-:W-:Y:S10]  /*23a0*/  @P0 BRA `(.L_x_143) ;  /* 0xfffffff800f00947 */ /* 0x000ff4000383ffff */
[----:B------:R-:W-:Y:S05]  /*23b0*/  BSYNC.RECONVERGENT B3 ;  /* 0x0000000000037941 */ /* 0x000fea0003800200 */
.L_x_142:
[----:B------:R-:W-:-:S07]  /*23c0*/  VIADD R2, R2, 0xffffec00 ;  /* 0xffffec0002027836 */ /* 0x000fce0000000000 */
.L_x_141:
[----:B------:R-:W-:Y:S05]  /*23d0*/  BSYNC.RECONVERGENT B2 ;  /* 0x0000000000027941 */ /* 0x000fea0003800200 */
.L_x_140:
[----:B------:R-:W-:-:S13]  /*23e0*/  ISETP.NE.AND P0, PT, R24, RZ, PT ;  /* 0x000000ff1800720c */ /* 0x000fda0003f05270 */
[----:B------:R-:W-:Y:S05]  /*23f0*/  @!P0 BRA `(.L_x_139) ;  /* 0x0000000400308947 */ /* 0x000fea0003800000 */
[----:B------:R-:W-:Y:S01]  /*2400*/  ISETP.GE.U32.AND P0, PT, R24, 0x8, PT ;  /* 0x000000081800780c */ /* 0x000fe20003f06070 */
[----:B------:R-:W-:Y:S01]  /*2410*/  BSSY.RECONVERGENT B2, `(.L_x_144) ;  /* 0x0000025000027945 */ /* 0x000fe20003800200 */
[----:B------:R-:W-:-:S04]  /*2420*/  LOP3.LUT R5, R7, 0x7, RZ, 0xc0, !PT ;  /* 0x0000000707057812 */ /* 0x000fc800078ec0ff */
[----:B------:R-:W-:-:S07]  /*2430*/  ISETP.NE.AND P1, PT, R5, RZ, PT ;  /* 0x000000ff0500720c */ /* 0x000fce0003f25270 */
[----:B------:R-:W-:Y:S06]  /*2440*/  @!P0 BRA `(.L_x_145) ;  /* 0x0000000000848947 */ /* 0x000fec0003800000 */
[----:B------:R-:W-:-:S04]  /*2450*/  IMAD.IADD R25, R2, 0x1, R3 ;  /* 0x0000000102197824 */ /* 0x000fc800078e0203 */
[----:B------:R-:W-:-:S06]  /*2460*/  IMAD.WIDE.U32 R22, R25, 0x8, R8 ;  /* 0x0000000819167825 */ /* 0x000fcc00078e0008 */
[----:B------:R-:W2:Y:S01]  /*2470*/  LDG.E.64 R22, desc[UR6][R22.64] ;  /* 0x0000000616167981 */ /* 0x000ea2000c1e1b00 */
[C---:B------:R-:W-:Y:S02]  /*2480*/  VIADD R21, R25.reuse, 0x280 ;  /* 0x0000028019157836 */ /* 0x040fe40000000000 */
[----:B------:R-:W-:Y:S02]  /*2490*/  VIADD R19, R25, 0x500 ;  /* 0x0000050019137836 */ /* 0x000fe40000000000 */
[----:B------:R-:W-:-:S04]  /*24a0*/  IMAD.WIDE.U32 R20, R21, 0x8, R8 ;  /* 0x0000000815147825 */ /* 0x000fc800078e0008 */
[--C-:B------:R-:W-:Y:S02]  /*24b0*/  IMAD.WIDE.U32 R18, R19, 0x8, R8.reuse ;  /* 0x0000000813127825 */ /* 0x100fe400078e0008 */
[----:B------:R-:W3:Y:S02]  /*24c0*/  LDG.E.64 R20, desc[UR6][R20.64] ;  /* 0x0000000614147981 */ /* 0x000ee4000c1e1b00 */
[C---:B------:R-:W-:Y:S02]  /*24d0*/  VIADD R17, R25.reuse, 0x780 ;  /* 0x0000078019117836 */ /* 0x040fe40000000000 */
[----:B------:R-:W4:Y:S01]  /*24e0*/  LDG.E.64 R18, desc[UR6][R18.64] ;  /* 0x0000000612127981 */ /* 0x000f22000c1e1b00 */
[----:B------:R-:W-:Y:S02]  /*24f0*/  VIADD R15, R25, 0xa00 ;  /* 0x00000a00190f7836 */ /* 0x000fe40000000000 */
[----:B------:R-:W-:-:S04]  /*2500*/  IMAD.WIDE.U32 R16, R17, 0x8, R8 ;  /* 0x0000000811107825 */ /* 0x000fc800078e0008 */
[--C-:B------:R-:W-:Y:S02]  /*2510*/  IMAD.WIDE.U32 R14, R15, 0x8, R8.reuse ;  /* 0x000000080f0e7825 */ /* 0x100fe400078e0008 */
[----:B------:R-:W5:Y:S02]  /*2520*/  LDG.E.64 R16, desc[UR6][R16.64] ;  /* 0x0000000610107981 */ /* 0x000f64000c1e1b00 */
[C---:B------:R-:W-:Y:S02]  /*2530*/  VIADD R11, R25.reuse, 0xc80 ;  /* 0x00000c80190b7836 */ /* 0x040fe40000000000 */
[----:B------:R-:W5:Y:S01]  /*2540*/  LDG.E.64 R14, desc[UR6][R14.64] ;  /* 0x000000060e0e7981 */ /* 0x000f62000c1e1b00 */
[----:B------:R-:W-:Y:S02]  /*2550*/  VIADD R27, R25, 0xf00 ;  /* 0x00000f00191b7836 */ /* 0x000fe40000000000 */
[----:B------:R-:W-:-:S06]  /*2560*/  IMAD.WIDE.U32 R10, R11, 0x8, R8 ;  /* 0x000000080b0a7825 */ /* 0x000fcc00078e0008 */
[----:B------:R-:W5:Y:S01]  /*2570*/  LDG.E.64 R10, desc[UR6][R10.64] ;  /* 0x000000060a0a7981 */ /* 0x000f62000c1e1b00 */
[----:B------:R-:W-:-:S04]  /*2580*/  VIADD R25, R25, 0x1180 ;  /* 0x0000118019197836 */ /* 0x000fc80000000000 */
[----:B------:R-:W-:-:S06]  /*2590*/  IMAD.WIDE.U32 R24, R25, 0x8, R8 ;  /* 0x0000000819187825 */ /* 0x000fcc00078e0008 */
[----:B------:R-:W5:Y:S01]  /*25a0*/  LDG.E.64 R24, desc[UR6][R24.64] ;  /* 0x0000000618187981 */ /* 0x000f62000c1e1b00 */
[----:B--2---:R-:W-:Y:S01]  /*25b0*/  DFMA R12, R22, R22, R12 ;  /* 0x00000016160c722b */ /* 0x004fe2000000000c */
[----:B------:R-:W-:-:S06]  /*25c0*/  IMAD.WIDE.U32 R22, R27, 0x8, R8 ;  /* 0x000000081b167825 */ /* 0x000fcc00078e0008 */
[----:B------:R-:W2:Y:S01]  /*25d0*/  LDG.E.64 R22, desc[UR6][R22.64] ;  /* 0x0000000616167981 */ /* 0x000ea2000c1e1b00 */
[----:B---3--:R-:W-:-:S08]  /*25e0*/  DFMA R12, R20, R20, R12 ;  /* 0x00000014140c722b */ /* 0x008fd0000000000c */
[----:B----4-:R-:W-:-:S08]  /*25f0*/  DFMA R12, R18, R18, R12 ;  /* 0x00000012120c722b */ /* 0x010fd0000000000c */
[----:B-----5:R-:W-:-:S08]  /*2600*/  DFMA R12, R16, R16, R12 ;  /* 0x00000010100c722b */ /* 0x020fd0000000000c */
[----:B------:R-:W-:-:S08]  /*2610*/  DFMA R12, R14, R14, R12 ;  /* 0x0000000e0e0c722b */ /* 0x000fd0000000000c */
[----:B------:R-:W-:Y:S01]  /*2620*/  DFMA R12, R10, R10, R12 ;  /* 0x0000000a0a0c722b */ /* 0x000fe2000000000c */
[----:B------:R-:W-:-:S07]  /*2630*/  VIADD R2, R2, 0x1400 ;  /* 0x0000140002027836 */ /* 0x000fce0000000000 */
[----:B--2---:R-:W-:-:S08]  /*2640*/  DFMA R12, R22, R22, R12 ;  /* 0x00000016160c722b */ /* 0x004fd0000000000c */
[----:B------:R-:W-:-:S11]  /*2650*/  DFMA R12, R24, R24, R12 ;  /* 0x00000018180c722b */ /* 0x000fd6000000000c */
.L_x_145:
[----:B------:R-:W-:Y:S05]  /*2660*/  BSYNC.RECONVERGENT B2 ;  /* 0x0000000000027941 */ /* 0x000fea0003800200 */
.L_x_144:
[----:B------:R-:W-:Y:S05]  /*2670*/  @!P1 BRA `(.L_x_139) ;  /* 0x0000000000909947 */ /* 0x000fea0003800000 */
[----:B------:R-:W-:Y:S01]  /*2680*/  ISETP.GE.U32.AND P0, PT, R5, 0x4, PT ;  /* 0x000000040500780c */ /* 0x000fe20003f06070 */
[----:B------:R-:W-:Y:S01]  /*2690*/  BSSY.RECONVERGENT B2, `(.L_x_146) ;  /* 0x0000014000027945 */ /* 0x000fe20003800200 */
[----:B------:R-:W-:-:S11]  /*26a0*/  LOP3.LUT P1, RZ, R7, 0x3, RZ, 0xc0, !PT ;  /* 0x0000000307ff7812 */ /* 0x000fd6000782c0ff */
[----:B------:R-:W-:Y:S05]  /*26b0*/  @!P0 BRA `(.L_x_147) ;  /* 0x0000000000448947 */ /* 0x000fea0003800000 */
[----:B------:R-:W-:-:S04]  /*26c0*/  IMAD.IADD R3, R2, 0x1, R3 ;  /* 0x0000000102037824 */ /* 0x000fc800078e0203 */
[C---:B------:R-:W-:Y:S01]  /*26d0*/  IMAD.WIDE.U32 R10, R3.reuse, 0x8, R8 ;  /* 0x00000008030a7825 */ /* 0x040fe200078e0008 */
[----:B------:R-:W-:-:S05]  /*26e0*/  IADD3 R15, PT, PT, R3, 0x280, RZ ;  /* 0x00000280030f7810 */ /* 0x000fca0007ffe0ff */
[----:B------:R-:W2:Y:S01]  /*26f0*/  LDG.E.64 R10, desc[UR6][R10.64] ;  /* 0x000000060a0a7981 */ /* 0x000ea2000c1e1b00 */
[----:B------:R-:W-:-:S04]  /*2700*/  IMAD.WIDE.U32 R14, R15, 0x8, R8 ;  /* 0x000000080f0e7825 */ /* 0x000fc800078e0008 */
[C---:B------:R-:W-:Y:S02]  /*2710*/  VIADD R17, R3.reuse, 0x500 ;  /* 0x0000050003117836 */ /* 0x040fe40000000000 */
[----:B------:R-:W3:Y:S01]  /*2720*/  LDG.E.64 R14, desc[UR6][R14.64] ;  /* 0x000000060e0e7981 */ /* 0x000ee2000c1e1b00 */
[----:B------:R-:W-:Y:S02]  /*2730*/  VIADD R19, R3, 0x780 ;  /* 0x0000078003137836 */ /* 0x000fe40000000000 */
[----:B------:R-:W-:-:S04]  /*2740*/  IMAD.WIDE.U32 R16, R17, 0x8, R8 ;  /* 0x0000000811107825 */ /* 0x000fc800078e0008 */
[----:B------:R-:W-:Y:S02]  /*2750*/  IMAD.WIDE.U32 R18, R19, 0x8, R8 ;  /* 0x0000000813127825 */ /* 0x000fe400078e0008 */
[----:B------:R-:W4:Y:S04]  /*2760*/  LDG.E.64 R16, desc[UR6][R16.64] ;  /* 0x0000000610107981 */ /* 0x000f28000c1e1b00 */
[----:B------:R-:W5:Y:S01]  /*2770*/  LDG.E.64 R18, desc[UR6][R18.64] ;  /* 0x0000000612127981 */ /* 0x000f62000c1e1b00 */
[----:B------:R-:W-:Y:S01]  /*2780*/  VIADD R2, R2, 0xa00 ;  /* 0x00000a0002027836 */ /* 0x000fe20000000000 */
[----:B--2---:R-:W-:-:S08]  /*2790*/  DFMA R12, R10, R10, R12 ;  /* 0x0000000a0a0c722b */ /* 0x004fd0000000000c */
[----:B---3--:R-:W-:-:S08]  /*27a0*/  DFMA R12, R14, R14, R12 ;  /* 0x0000000e0e0c722b */ /* 0x008fd0000000000c */
[----:B----4-:R-:W-:-:S08]  /*27b0*/  DFMA R12, R16, R16, R12 ;  /* 0x00000010100c722b */ /* 0x010fd0000000000c */
[----:B-----5:R-:W-:-:S11]  /*27c0*/  DFMA R12, R18, R18, R12 ;  /* 0x00000012120c722b */ /* 0x020fd6000000000c */
.L_x_147:
[----:B------:R-:W-:Y:S05]  /*27d0*/  BSYNC.RECONVERGENT B2 ;  /* 0x0000000000027941 */ /* 0x000fea0003800200 */
.L_x_146:
[----:B------:R-:W-:Y:S05]  /*27e0*/  @!P1 BRA `(.L_x_139) ;  /* 0x0000000000349947 */ /* 0x000fea0003800000 */
[----:B------:R-:W-:-:S04]  /*27f0*/  IMAD.HI.U32 R3, R4, -0x33333333, RZ ;  /* 0xcccccccd04037827 */ /* 0x000fc800078e00ff */
[----:B------:R-:W-:Y:S01]  /*2800*/  IMAD.IADD R5, R2, 0x1, R6 ;  /* 0x0000000102057824 */ /* 0x000fe200078e0206 */
[----:B------:R-:W-:-:S04]  /*2810*/  LOP3.LUT R3, R3, 0xffff, RZ, 0xc0, !PT ;  /* 0x0000ffff03037812 */ /* 0x000fc800078ec0ff */
[----:B------:R-:W-:-:S04]  /*2820*/  LEA.HI R3, R3, 0x1, RZ, 0x17 ;  /* 0x0000000103037811 */ /* 0x000fc800078fb8ff */
[----:B------:R-:W-:-:S05]  /*2830*/  LOP3.LUT R3, R3, 0x3, RZ, 0xc0, !PT ;  /* 0x0000000303037812 */ /* 0x000fca00078ec0ff */
[----:B------:R-:W-:-:S07]  /*2840*/  IMAD.MOV R4, RZ, RZ, -R3 ;  /* 0x000000ffff047224 */ /* 0x000fce00078e0a03 */
.L_x_148:
[----:B------:R-:W-:-:S06]  /*2850*/  IMAD.WIDE.U32 R2, R5, 0x8, R8 ;  /* 0x0000000805027825 */ /* 0x000fcc00078e0008 */
[----:B------:R-:W2:Y:S01]  /*2860*/  LDG.E.64 R2, desc[UR6][R2.64] ;  /* 0x0000000602027981 */ /* 0x000ea2000c1e1b00 */
[----:B------:R-:W-:Y:S02]  /*2870*/  VIADD R4, R4, 0x1 ;  /* 0x0000000104047836 */ /* 0x000fe40000000000 */
[----:B------:R-:W-:-:S03]  /*2880*/  VIADD R5, R5, 0x280 ;  /* 0x0000028005057836 */ /* 0x000fc60000000000 */
[----:B------:R-:W-:Y:S01]  /*2890*/  ISETP.NE.AND P0, PT, R4, RZ, PT ;  /* 0x000000ff0400720c */ /* 0x000fe20003f05270 */
[----:B--2---:R-:W-:-:S12]  /*28a0*/  DFMA R12, R2, R2, R12 ;  /* 0x00000002020c722b */ /* 0x004fd8000000000c */
[----:B------:R-:W-:Y:S05]  /*28b0*/  @P0 BRA `(.L_x_148) ;  /* 0xfffffffc00e40947 */ /* 0x000fea000383ffff */
.L_x_139:
[----:B------:R-:W-:Y:S05]  /*28c0*/  BSYNC.RECONVERGENT B1 ;  /* 0x0000000000017941 */ /* 0x000fea0003800200 */
.L_x_136:
[----:B------:R-:W0:Y:S01]  /*28d0*/  S2R R2, SR_LANEID ;  /* 0x0000000000027919 */ /* 0x000e220000000000 */
[----:B------:R-:W-:Y:S04]  /*28e0*/  SHFL.DOWN PT, R4, R12, 0x1, 0x1f ;  /* 0x08201f000c047f89 */ /* 0x000fe800000e0000 */
[----:B------:R-:W1:Y:S02]  /*28f0*/  SHFL.DOWN PT, R5, R13, 0x1, 0x1f ;  /* 0x08201f000d057f89 */ /* 0x000e6400000e0000 */
[----:B-1----:R-:W-:Y:S01]  /*2900*/  DADD R4, R4, R12 ;  /* 0x0000000004047229 */ /* 0x002fe2000000000c */
[C---:B0-----:R-:W-:Y:S02]  /*2910*/  ISETP.GT.AND P0, PT, R2.reuse, 0x1e, PT ;  /* 0x0000001e0200780c */ /* 0x041fe40003f04270 */
[----:B------:R-:W-:-:S07]  /*2920*/  ISETP.NE.AND P1, PT, R2, RZ, PT ;  /* 0x000000ff0200720c */ /* 0x000fce0003f25270 */
[----:B------:R-:W-:Y:S02]  /*2930*/  FSEL R6, R12, R4, P0 ;  /* 0x000000040c067208 */ /* 0x000fe40000000000 */
[----:B------:R-:W-:Y:S01]  /*2940*/  FSEL R7, R13, R5, P0 ;  /* 0x000000050d077208 */ /* 0x000fe20000000000 */
[----:B------:R-:W0:Y:S01]  /*2950*/  S2R R12, SR_TID.X ;  /* 0x00000000000c7919 */ /* 0x000e220000002100 */
[----:B------:R-:W-:Y:S01]  /*2960*/  ISETP.GT.AND P0, PT, R2, 0x1d, PT ;  /* 0x0000001d0200780c */ /* 0x000fe20003f04270 */
[----:B------:R-:W-:Y:S04]  /*2970*/  SHFL.DOWN PT, R4, R6, 0x2, 0x1f ;  /* 0x08401f0006047f89 */ /* 0x000fe800000e0000 */
[----:B------:R-:W1:Y:S01]  /*2980*/  SHFL.DOWN PT, R5, R7, 0x2, 0x1f ;  /* 0x08401f0007057f89 */ /* 0x000e6200000e0000 */
[----:B------:R-:W2:Y:S01]  /*2990*/  @!P1 S2R R13, SR_CgaCtaId ;  /* 0x00000000000d9919 */ /* 0x000ea20000008800 */
[----:B-1----:R-:W-:Y:S01]  /*29a0*/  DADD R4, R4, R6 ;  /* 0x0000000004047229 */ /* 0x002fe20000000006 */
[----:B0-----:R-:W-:-:S04]  /*29b0*/  @!P1 SHF.R.U32.HI R3, RZ, 0x2, R12 ;  /* 0x00000002ff039819 */ /* 0x001fc8000001160c */
[----:B------:R-:W-:-:S05]  /*29c0*/  @!P1 LOP3.LUT R3, R3, 0xf8, RZ, 0xc0, !PT ;  /* 0x000000f803039812 */ /* 0x000fca00078ec0ff */
        /* <DEDUP_REMOVED lines=12> */
[----:B--2---:R-:W-:-:S05]  /*2a90*/  @!P1 LEA R8, R13, R8, 0x18 ;  /* 0x000000080d089211 */ /* 0x004fca00078ec0ff */
        /* <DEDUP_REMOVED lines=19> */
[----:B------:R-:W0:Y:S04]  /*2bd0*/  LDS.128 R16, [UR4+0x20] ;  /* 0x00002004ff107984 */ /* 0x000e280008000c00 */
[----:B------:R-:W1:Y:S04]  /*2be0*/  LDS.128 R12, [UR4+0x30] ;  /* 0x00003004ff0c7984 */ /* 0x000e680008000c00 */
[----:B------:R-:W2:Y:S01]  /*2bf0*/  LDS.128 R8, [UR4+0x40] ;  /* 0x00004004ff087984 */ /* 0x000ea20008000c00 */
[----:B0-----:R-:W-:-:S03]  /*2c00*/  DADD R16, R4, R16 ;  /* 0x0000000004107229 */ /* 0x001fc60000000010 */
[----:B------:R-:W0:Y:S05]  /*2c10*/  LDS.128 R4, [UR4+0x50] ;  /* 0x00005004ff047984 */ /* 0x000e2a0008000c00 */
[----:B------:R-:W-:-:S08]  /*2c20*/  DADD R16, R16, R18 ;  /* 0x0000000010107229 */ /* 0x000fd00000000012 */
[----:B-1----:R-:W-:-:S08]  /*2c30*/  DADD R12, R16, R12 ;  /* 0x00000000100c7229 */ /* 0x002fd0000000000c */
[----:B------:R-:W-:Y:S02]  /*2c40*/  DADD R2, R12, R14 ;  /* 0x000000000c027229 */ /* 0x000fe4000000000e */
[----:B------:R-:W1:Y:S06]  /*2c50*/  LDS.128 R12, [UR4+0x60] ;  /* 0x00006004ff0c7984 */ /* 0x000e6c0008000c00 */
        /* <DEDUP_REMOVED lines=12> */
[----:B0-----:R-:W-:Y:S01]  /*2d20*/  DADD R2, R2, R4 ;  /* 0x0000000002027229 */ /* 0x001fe20000000004 */
[----:B------:R-:W0:Y:S07]  /*2d30*/  LDS.64 R4, [UR4+0xb0] ;  /* 0x0000b004ff047984 */ /* 0x000e2e0008000a00 */
[----:B------:R-:W-:-:S08]  /*2d40*/  DADD R2, R2, R6 ;  /* 0x0000000002027229 */ /* 0x000fd00000000006 */
[----:B-1----:R-:W-:-:S08]  /*2d50*/  DADD R2, R2, R12 ;  /* 0x0000000002027229 */ /* 0x002fd0000000000c */
[----:B------:R-:W-:-:S08]  /*2d60*/  DADD R2, R2, R14 ;  /* 0x0000000002027229 */ /* 0x000fd0000000000e */
[----:B--2---:R-:W-:-:S08]  /*2d70*/  DADD R2, R2, R8 ;  /* 0x0000000002027229 */ /* 0x004fd00000000008 */
[----:B------:R-:W-:-:S08]  /*2d80*/  DADD R2, R2, R10 ;  /* 0x0000000002027229 */ /* 0x000fd0000000000a */
[----:B0-----:R-:W-:-:S11]  /*2d90*/  DADD R4, R2, R4 ;  /* 0x0000000002047229 */ /* 0x001fd60000000004 */
.L_x_135:
[----:B------:R-:W-:Y:S05]  /*2da0*/  BSYNC.RECONVERGENT B0 ;  /* 0x0000000000007941 */ /* 0x000fea0003800200 */
.L_x_119:
[----:B------:R-:W-:Y:S05]  /*2db0*/  @P0 EXIT ;  /* 0x000000000000094d */ /* 0x000fea0003800000 */
[----:B------:R-:W1:Y:S02]  /*2dc0*/  LDC.64 R2, c[0x0][0x388] ;  /* 0x0000e200ff027b82 */ /* 0x000e640000000a00 */
[----:B-1----:R-:W-:-:S05]  /*2dd0*/  IMAD.WIDE.U32 R2, R0, 0x8, R2 ;  /* 0x0000000800027825 */ /* 0x002fca00078e0002 */
[----:B------:R-:W-:Y:S01]  /*2de0*/  STG.E.64 desc[UR6][R2.64], R4 ;  /* 0x0000000402007986 */ /* 0x000fe2000c101b06 */
[----:B------:R-:W-:Y:S05]  /*2df0*/  EXIT ;  /* 0x000000000000794d */ /* 0x000fea0003800000 */
.L_x_149:
        /* <DEDUP_REMOVED lines=16> */
.L_x_237:


//--------------------- .text._ZN3cub18CUB_300001_SM_10006detail6reduce28DeviceReduceSingleTileKernelINS2_10policy_hubIdjN4cuda3std3__44plusIdEEE10Policy1000EN6thrust24THRUST_300001_SM_1000_NS6detail15normal_iteratorINSD_10device_ptrIdEEEEPdjS9_dd6squareIdEEEvT0_T1_T2_T3_T4_T6_ --------------------------
	.section	.text._ZN3cub18CUB_300001_SM_10006detail6reduce28DeviceReduceSingleTileKernelINS2_10policy_hubIdjN4cuda3std3__44plusIdEEE10Policy1000EN6thrust24THRUST_300001_SM_1000_NS6detail15normal_iteratorINSD_10device_ptrIdEEEEPdjS9_dd6squareIdEEEvT0_T1_T2_T3_T4_T6_,"ax",@progbits
	.align	128
        .global         _ZN3cub18CUB_300001_SM_10006detail6reduce28DeviceReduceSingleTileKernelINS2_10policy_hubIdjN4cuda3std3__44plusIdEEE10Policy1000EN6thrust24THRUST_300001_SM_1000_NS6detail15normal_iteratorINSD_10device_ptrIdEEEEPdjS9_dd6squareIdEEEvT0_T1_T2_T3_T4_T6_
        .type           _ZN3cub18CUB_300001_SM_10006detail6reduce28DeviceReduceSingleTileKernelINS2_10policy_hubIdjN4cuda3std3__44plusIdEEE10Policy1000EN6thrust24THRUST_300001_SM_1000_NS6detail15normal_iteratorINSD_10device_ptrIdEEEEPdjS9_dd6squareIdEEEvT0_T1_T2_T3_T4_T6_,@function
        .size           _ZN3cub18CUB_300001_SM_10006detail6reduce28DeviceReduceSingleTileKernelINS2_10policy_hubIdjN4cuda3std3__44plusIdEEE10Policy1000EN6thrust24THRUST_300001_SM_1000_NS6detail15normal_iteratorINSD_10device_ptrIdEEEEPdjS9_dd6squareIdEEEvT0_T1_T2_T3_T4_T6_,(.L_x_238 - _ZN3cub18CUB_300001_SM_10006detail6reduce28DeviceReduceSingleTileKernelINS2_10policy_hubIdjN4cuda3std3__44plusIdEEE10Policy1000EN6thrust24THRUST_300001_SM_1000_NS6detail15normal_iteratorINSD_10device_ptrIdEEEEPdjS9_dd6squareIdEEEvT0_T1_T2_T3_T4_T6_)
        .other          _ZN3cub18CUB_300001_SM_10006detail6reduce28DeviceReduceSingleTileKernelINS2_10policy_hubIdjN4cuda3std3__44plusIdEEE10Policy1000EN6thrust24THRUST_300001_SM_1000_NS6detail15normal_iteratorINSD_10device_ptrIdEEEEPdjS9_dd6squareIdEEEvT0_T1_T2_T3_T4_T6_,@"STO_CUDA_ENTRY STV_DEFAULT"
_ZN3cub18CUB_300001_SM_10006detail6reduce28DeviceReduceSingleTileKernelINS2_10policy_hubIdjN4cuda3std3__44plusIdEEE10Policy1000EN6thrust24THRUST_300001_SM_1000_NS6detail15normal_iteratorINSD_10device_ptrIdEEEEPdjS9_dd6squareIdEEEvT0_T1_T2_T3_T4_T6_:
.text._ZN3cub18CUB_300001_SM_10006detail6reduce28DeviceReduceSingleTileKernelINS2_10policy_hubIdjN4cuda3std3__44plusIdEEE10Policy1000EN6thrust24THRUST_300001_SM_1000_NS6detail15normal_iteratorINSD_10device_ptrIdEEEEPdjS9_dd6squareIdEEEvT0_T1_T2_T3_T4_T6_:
        /* <DEDUP_REMOVED lines=13> */
.L_x_150:
[----:B------:R-:W-:Y:S01]  /*00d0*/  ISETP.GT.U32.AND P0, PT, R2, 0x13ff, PT ;  /* 0x000013ff0200780c */ /* 0x000fe20003f04070 */
[----:B------:R-:W-:-:S12]  /*00e0*/  BSSY.RECONVERGENT B0, `(.L_x_151) ;  /* 0x0000282000007945 */ /* 0x000fd80003800200 */
        /* <DEDUP_REMOVED lines=12> */
.L_x_154:
[----:B------:R-:W-:Y:S05]  /*01b0*/  BSYNC.RECONVERGENT B1 ;  /* 0x0000000000017941 */ /* 0x000fea0003800200 */
.L_x_153:
[----:B------:R-:W-:Y:S01]  /*01c0*/  ISETP.GE.U32.AND P0, PT, R41, R2, PT ;  /* 0x000000022900720c */ /* 0x000fe20003f06070 */
[----:B------:R-:W-:-:S12]  /*01d0*/  BSSY.RECONVERGENT B1, `(.L_x_155) ;  /* 0x0000073000017945 */ /* 0x000fd80003800200 */
[----:B------:R-:W-:Y:S05]  /*01e0*/  @P0 BRA `(.L_x_156) ;  /* 0x0000000400c40947 */ /* 0x000fea0003800000 */
[----:B------:R-:W-:Y:S01]  /*01f0*/  LOP3.LUT R5, RZ, R41, RZ, 0x33, !PT ;  /* 0x00000029ff057212 */ /* 0x000fe200078e33ff */
[----:B------:R-:W-:Y:S04]  /*0200*/  BSSY.RECONVERGENT B2, `(.L_x_157) ;  /* 0x0000034000027945 */ /* 0x000fe80003800200 */
[----:B------:R-:W-:-:S04]  /*0210*/  IMAD.IADD R5, R5, 0x1, R2 ;  /* 0x0000000105057824 */ /* 0x000fc800078e0202 */
[C---:B------:R-:W-:Y:S01]  /*0220*/  IMAD.HI.U32 R40, R5.reuse, -0x33333333, RZ ;  /* 0xcccccccd05287827 */ /* 0x040fe200078e00ff */
[----:B------:R-:W-:-:S04]  /*0230*/  ISETP.GE.U32.AND P1, PT, R5, 0x2580, PT ;  /* 0x000025800500780c */ /* 0x000fc80003f26070 */
[----:B------:R-:W-:-:S04]  /*0240*/  LEA.HI R40, R40, 0x1, RZ, 0x17 ;  /* 0x0000000128287811 */ /* 0x000fc800078fb8ff */
[----:B------:R-:W-:-:S04]  /*0250*/  LOP3.LUT R42, R40, 0xf, RZ, 0xc0, !PT ;  /* 0x0000000f282a7812 */ /* 0x000fc800078ec0ff */
[----:B------:R-:W-:Y:S01]  /*0260*/  ISETP.NE.AND P0, PT, R42, RZ, PT ;  /* 0x000000ff2a00720c */ /* 0x000fe20003f05270 */
[----:B------:R-:W-:-:S12]  /*0270*/  @!P1 BRA `(.L_x_158) ;  /* 0x0000000000b09947 */ /* 0x000fd80003800000 */
[----:B------:R-:W0:Y:S01]  /*0280*/  LDC.64 R4, c[0x0][0x380] ;  /* 0x0000e000ff047b82 */ /* 0x000e220000000a00 */
[----:B------:R-:W-:-:S05]  /*0290*/  LOP3.LUT R0, R40, 0xfffff0, RZ, 0xc0, !PT ;  /* 0x00fffff028007812 */ /* 0x000fca00078ec0ff */
[----:B------:R-:W-:Y:S02]  /*02a0*/  IMAD.MOV R0, RZ, RZ, -R0 ;  /* 0x000000ffff007224 */ /* 0x000fe400078e0a00 */
[----:B0-----:R-:W-:-:S03]  /*02b0*/  IMAD.WIDE.U32 R4, R41, 0x8, R4 ;  /* 0x0000000829047825 */ /* 0x001fc600078e0004 */
[----:B------:R-:W-:-:S05]  /*02c0*/  IADD3 R4, P1, PT, R4, 0xa000, RZ ;  /* 0x0000a00004047810 */ /* 0x000fca0007f3e0ff */
[----:B------:R-:W-:-:S08]  /*02d0*/  IMAD.X R5, RZ, RZ, R5, P1 ;  /* 0x000000ffff057224 */ /* 0x000fd000008e0605 */
.L_x_159:
        /* <DEDUP_REMOVED lines=38> */
.L_x_158:
[----:B------:R-:W-:Y:S05]  /*0540*/  BSYNC.RECONVERGENT B2 ;  /* 0x0000000000027941 */ /* 0x000fea0003800200 */
.L_x_157:
[----:B------:R-:W-:Y:S05]  /*0550*/  @!P0 BRA `(.L_x_156) ;  /* 0x0000000000e88947 */ /* 0x000fea0003800000 */
[----:B------:R-:W-:Y:S01]  /*0560*/  ISETP.GE.U32.AND P0, PT, R42, 0x8, PT ;  /* 0x000000082a00780c */ /* 0x000fe20003f06070 */
[----:B------:R-:W-:Y:S01]  /*0570*/  BSSY.RECONVERGENT B2, `(.L_x_160) ;  /* 0x0000017000027945 */ /* 0x000fe20003800200 */
[----:B------:R-:W-:-:S04]  /*0580*/  LOP3.LUT R22, R40, 0x7, RZ, 0xc0, !PT ;  /* 0x0000000728167812 */ /* 0x000fc800078ec0ff */
[----:B------:R-:W-:-:S07]  /*0590*/  ISETP.NE.AND P1, PT, R22, RZ, PT ;  /* 0x000000ff1600720c */ /* 0x000fce0003f25270 */
[----:B------:R-:W-:Y:S06]  /*05a0*/  @!P0 BRA `(.L_x_161) ;  /* 0x00000000004c8947 */ /* 0x000fec0003800000 */
        /* <DEDUP_REMOVED lines=19> */
.L_x_161:
[----:B------:R-:W-:Y:S05]  /*06e0*/  BSYNC.RECONVERGENT B2 ;  /* 0x0000000000027941 */ /* 0x000fea0003800200 */
.L_x_160:
        /* <DEDUP_REMOVED lines=17> */
.L_x_163:
[----:B------:R-:W-:Y:S05]  /*0800*/  BSYNC.RECONVERGENT B2 ;  /* 0x0000000000027941 */ /* 0x000fea0003800200 */
.L_x_162:
[----:B------:R-:W-:Y:S05]  /*0810*/  @!P1 BRA `(.L_x_156) ;  /* 0x0000000000389947 */ /* 0x000fea0003800000 */
[----:B------:R-:W0:Y:S01]  /*0820*/  LDC.64 R4, c[0x0][0x380] ;  /* 0x0000e000ff047b82 */ /* 0x000e220000000a00 */
[----:B------:R-:W-:Y:S02]  /*0830*/  IMAD.MOV R0, RZ, RZ, -R0 ;  /* 0x000000ffff007224 */ /* 0x000fe400078e0a00 */
[----:B0-----:R-:W-:-:S04]  /*0840*/  IMAD.WIDE.U32 R4, R41, 0x8, R4 ;  /* 0x0000000829047825 */ /* 0x001fc800078e0004 */
[----:B------:R-:W-:Y:S02]  /*0850*/  IMAD.MOV.U32 R6, RZ, RZ, R4 ;  /* 0x000000ffff067224 */ /* 0x000fe400078e0004 */
[----:B------:R-:W-:-:S07]  /*0860*/  IMAD.MOV.U32 R7, RZ, RZ, R5 ;  /* 0x000000ffff077224 */ /* 0x000fce00078e0005 */
.L_x_164:
        /* <DEDUP_REMOVED lines=9> */
.L_x_156:
[----:B------:R-:W-:Y:S05]  /*0900*/  BSYNC.RECONVERGENT B1 ;  /* 0x0000000000017941 */ /* 0x000fea0003800200 */
.L_x_155:
        /* <DEDUP_REMOVED lines=28> */
[----:B-1----:R-:W-:-:S03]  /*0ad0*/  @!P1 LEA R9, R13, R2, 0x18 ;  /* 0x000000020d099211 */ /* 0x002fc600078ec0ff */
[----:B------:R-:W0:Y:S02]  /*0ae0*/  SHFL.DOWN PT, R5, R11, 0x8, 0x1f ;  /* 0x09001f000b057f89 */ /* 0x000e2400000e0000 */
[----:B0-----:R-:W-:-:S10]  /*0af0*/  DADD R4, R4, R10 ;  /* 0x0000000004047229 */ /* 0x001fd4000000000a */
[----:B------:R-:W-:Y:S02]  /*0b00*/  FSEL R6, R10, R4, P0 ;  /* 0x000000040a067208 */ /* 0x000fe40000000000 */
[----:B------:R-:W-:Y:S01]  /*0b10*/  FSEL R7, R11, R5, P0 ;  /* 0x000000050b077208 */ /* 0x000fe20000000000 */
[----:B------:R-:W-:Y:S01]  /*0b20*/  @!P1 IMAD.IADD R11, R0, 0x1, R9 ;  /* 0x00000001000b9824 */ /* 0x000fe200078e0209 */
        /* <DEDUP_REMOVED lines=14> */
[----:B------:R-:W2:Y:S04]  /*0c10*/  LDS.128 R16, [UR4+0x30] ;  /* 0x00003004ff107984 */ /* 0x000ea80008000c00 */
[----:B-1----:R-:W1:Y:S01]  /*0c20*/  LDS.128 R4, [UR4+0x40] ;  /* 0x00004004ff047984 */ /* 0x002e620008000c00 */
[----:B0-----:R-:W-:-:S03]  /*0c30*/  DADD R12, R8, R12 ;  /* 0x00000000080c7229 */ /* 0x001fc6000000000c */
[----:B------:R-:W0:Y:S05]  /*0c40*/  LDS.128 R8, [UR4+0x50] ;  /* 0x00005004ff087984 */ /* 0x000e2a0008000c00 */
[----:B------:R-:W-:-:S08]  /*0c50*/  DADD R12, R12, R14 ;  /* 0x000000000c0c7229 */ /* 0x000fd0000000000e */
[----:B--2---:R-:W-:-:S08]  /*0c60*/  DADD R12, R12, R16 ;  /* 0x000000000c0c7229 */ /* 0x004fd00000000010 */
[----:B------:R-:W-:Y:S02]  /*0c70*/  DADD R18, R12, R18 ;  /* 0x000000000c127229 */ /* 0x000fe40000000012 */
[----:B------:R-:W2:Y:S06]  /*0c80*/  LDS.128 R12, [UR4+0x60] ;  /* 0x00006004ff0c7984 */ /* 0x000eac0008000c00 */
[----:B-1----:R-:W-:-:S08]  /*0c90*/  DADD R4, R18, R4 ;  /* 0x0000000012047229 */ /* 0x002fd00000000004 */
[----:B------:R-:W-:Y:S02]  /*0ca0*/  DADD R2, R4, R6 ;  /* 0x0000000004027229 */ /* 0x000fe40000000006 */
[----:B------:R-:W1:Y:S06]  /*0cb0*/  LDS.128 R4, [UR4+0x70] ;  /* 0x00007004ff047984 */ /* 0x000e6c0008000c00 */
[----:B0-----:R-:W-:-:S08]  /*0cc0*/  DADD R2, R2, R8 ;  /* 0x0000000002027229 */ /* 0x001fd00000000008 */
[----:B------:R-:W-:Y:S01]  /*0cd0*/  DADD R2, R2, R10 ;  /* 0x0000000002027229 */ /* 0x000fe2000000000a */
[----:B------:R-:W0:Y:S07]  /*0ce0*/  LDS.128 R8, [UR4+0x80] ;  /* 0x00008004ff087984 */ /* 0x000e2e0008000c00 */
[----:B--2---:R-:W-:-:S08]  /*0cf0*/  DADD R2, R2, R12 ;  /* 0x0000000002027229 */ /* 0x004fd0000000000c */
        /* <DEDUP_REMOVED lines=14> */
.L_x_165:
        /* <DEDUP_REMOVED lines=26> */
[----:B0-----:R-:W-:-:S10]  /*0f80*/  DADD R4, R4, R8 ;  /* 0x0000000004047229 */ /* 0x001fd40000000008 */
[----:B------:R-:W-:Y:S02]  /*0f90*/  FSEL R6, R8, R4, P0 ;  /* 0x0000000408067208 */ /* 0x000fe40000000000 */
[----:B------:R-:W-:Y:S01]  /*0fa0*/  FSEL R7, R9, R5, P0 ;  /* 0x0000000509077208 */ /* 0x000fe20000000000 */
[----:B------:R-:W0:Y:S01]  /*0fb0*/  @!P1 S2R R8, SR_CgaCtaId ;  /* 0x0000000000089919 */ /* 0x000e220000008800 */
[----:B------:R-:W-:Y:S01]  /*0fc0*/  ISETP.GT.AND P0, PT, R0, R13, PT ;  /* 0x0000000d0000720c */ /* 0x000fe20003f04270 */
[----:B------:R-:W-:Y:S01]  /*0fd0*/  VIADD R0, R12, 0x10 ;  /* 0x000000100c007836 */ /* 0x000fe20000000000 */
[----:B------:R-:W-:Y:S04]  /*0fe0*/  SHFL.DOWN PT, R4, R6, 0x8, R13 ;  /* 0x0900000006047989 */ /* 0x000fe800000e000d */
[----:B------:R-:W1:Y:S02]  /*0ff0*/  SHFL.DOWN PT, R5, R7, 0x8, R13 ;  /* 0x0900000007057989 */ /* 0x000e6400000e000d */
[----:B-1----:R-:W-:-:S10]  /*1000*/  DADD R4, R4, R6 ;  /* 0x0000000004047229 */ /* 0x002fd40000000006 */
[----:B------:R-:W-:Y:S02]  /*1010*/  FSEL R10, R6, R4, P0 ;  /* 0x00000004060a7208 */ /* 0x000fe40000000000 */
[----:B------:R-:W-:Y:S02]  /*1020*/  FSEL R11, R7, R5, P0 ;  /* 0x00000005070b7208 */ /* 0x000fe40000000000 */
[----:B------:R-:W-:Y:S01]  /*1030*/  @!P1 MOV R7, 0x400 ;  /* 0x0000040000079802 */ /* 0x000fe20000000f00 */
[----:B------:R-:W-:Y:S01]  /*1040*/  SHFL.DOWN PT, R4, R10, 0x10, R13 ;  /* 0x0a0000000a047989 */ /* 0x000fe200000e000d */
[----:B------:R-:W-:Y:S02]  /*1050*/  ISETP.GT.AND P0, PT, R0, R13, PT ;  /* 0x0000000d0000720c */ /* 0x000fe40003f04270 */
        /* <DEDUP_REMOVED lines=14> */
[----:B------:R-:W-:Y:S01]  /*1140*/  ISETP.GT.U32.AND P1, PT, R2, 0x20, PT ;  /* 0x000000200200780c */ /* 0x000fe20003f24070 */
[----:B-1----:R-:W-:-:S09]  /*1150*/  ULEA UR4, UR5, UR4, 0x18 ;  /* 0x0000000405047291 */ /* 0x002fd2000f8ec0ff */
[----:B------:R-:W1:Y:S04]  /*1160*/  LDS.128 R12, [UR4+0x20] ;  /* 0x00002004ff0c7984 */ /* 0x000e680008000c00 */
[----:B0-----:R-:W0:Y:S01]  /*1170*/  LDS.128 R4, [UR4+0x30] ;  /* 0x00003004ff047984 */ /* 0x001e220008000c00 */
        /* <DEDUP_REMOVED lines=70> */
[----:B------:R-:W0:Y:S01]  /*15e0*/  LDS.64 R4, [UR4+0xb0] ;  /* 0x0000b004ff047984 */ /* 0x000e220008000a00 */
        /* <DEDUP_REMOVED lines=8> */
[----:B------:R-:W-:-:S04]  /*1670*/  ISETP.GT.U32.AND P1, PT, R2, 0x260, PT ;  /* 0x000002600200780c */ /* 0x000fc80003f24070 */
[----:B0-----:R-:W-:-:S10]  /*1680*/  DADD R4, R4, R6 ;  /* 0x0000000004047229 */ /* 0x001fd40000000006 */
[----:B------:R-:W-:Y:S02]  /*1690*/  FSEL R8, R4, R6, P1 ;  /* 0x0000000604087208 */ /* 0x000fe40000800000 */
[----:B------:R-:W-:Y:S01]  /*16a0*/  FSEL R9, R5, R7, P1 ;  /* 0x0000000705097208 */ /* 0x000fe20000800000 */
[----:B------:R-:W-:Y:S06]  /*16b0*/  BRA `(.L_x_166) ;  /* 0x0000001000907947 */ /* 0x000fec0003800000 */
.L_x_152:
[----:B------:R-:W0:Y:S01]  /*16c0*/  S2R R0, SR_TID.X ;  /* 0x0000000000007919 */ /* 0x000e220000002100 */
[----:B------:R-:W1:Y:S02]  /*16d0*/  LDCU.64 UR4, c[0x0][0x380] ;  /* 0x00007000ff0477ac */ /* 0x000e640008000a00 */
[----:B-1----:R-:W-:Y:S02]  /*16e0*/  IMAD.U32 R6, RZ, RZ, UR4 ;  /* 0x00000004ff067e24 */ /* 0x002fe4000f8e00ff */
[----:B------:R-:W-:Y:S02]  /*16f0*/  IMAD.U32 R7, RZ, RZ, UR5 ;  /* 0x00000005ff077e24 */ /* 0x000fe4000f8e00ff */
        /* <DEDUP_REMOVED lines=10> */
[----:B------:R-:W-:-:S04]  /*17a0*/  UMOV UR4, 0x1400 ;  /* 0x0000140000047882 */ /* 0x000fc80000000000 */
[----:B------:R-:W-:Y:S01]  /*17b0*/  ISETP.GE.U32.AND P0, PT, R3, 0x1400, PT ;  /* 0x000014000300780c */ /* 0x000fe20003f06070 */
        /* <DEDUP_REMOVED lines=9> */
[----:B------:R-:W0:Y:S01]  /*1850*/  LDC R2, c[0x0][0x390] ;  /* 0x0000e400ff027b82 */ /* 0x000e220000000800 */
[----:B------:R-:W-:-:S07]  /*1860*/  UMOV UR4, 0x1400 ;  /* 0x0000140000047882 */ /* 0x000fce0000000000 */
[----:B------:R-:W1:Y:S02]  /*1870*/  LDC.64 R6, c[0x0][0x380] ;  /* 0x0000e000ff067b82 */ /* 0x000e640000000a00 */
.L_x_169:
[----:B------:R-:W-:-:S04]  /*1880*/  VIADD R9, R0, UR4 ;  /* 0x0000000400097c36 */ /* 0x000fc80008000000 */
[----:B-1----:R-:W-:-:S05]  /*1890*/  IMAD.WIDE.U32 R8, R9, 0x8, R6 ;  /* 0x0000000809087825 */ /* 0x002fca00078e0006 */
        /* <DEDUP_REMOVED lines=8> */
[----:B--2---:R-:W-:-:S08]  /*1920*/  DFMA R10, R10, R10, R38 ;  /* 0x0000000a0a0a722b */ /* 0x004fd00000000026 */
[----:B---3--:R-:W-:Y:S01]  /*1930*/  DFMA R10, R12, R12, R10 ;  /* 0x0000000c0c0a722b */ /* 0x008fe2000000000a */
[----:B0-----:R-:W-:-:S05]  /*1940*/  VIADD R12, R2, -UR4 ;  /* 0x80000004020c7c36 */ /* 0x001fca0008000000 */
[----:B------:R-:W-:Y:S02]  /*1950*/  ISETP.GE.U32.AND P0, PT, R12, 0x1400, PT ;  /* 0x000014000c00780c */ /* 0x000fe40003f06070 */
[----:B----4-:R-:W-:-:S08]  /*1960*/  DFMA R10, R14, R14, R10 ;  /* 0x0000000e0e0a722b */ /* 0x010fd0000000000a */
[----:B-----5:R-:W-:-:S08]  /*1970*/  DFMA R10, R16, R16, R10 ;  /* 0x00000010100a722b */ /* 0x020fd0000000000a */
[----:B------:R-:W-:-:S08]  /*1980*/  DFMA R10, R18, R18, R10 ;  /* 0x00000012120a722b */ /* 0x000fd0000000000a */
[----:B------:R-:W-:-:S08]  /*1990*/  DFMA R10, R20, R20, R10 ;  /* 0x00000014140a722b */ /* 0x000fd0000000000a */
[----:B------:R-:W-:-:S08]  /*19a0*/  DFMA R10, R22, R22, R10 ;  /* 0x00000016160a722b */ /* 0x000fd0000000000a */
[----:B------:R-:W-:Y:S01]  /*19b0*/  DFMA R38, R4, R4, R10 ;  /* 0x000000040426722b */ /* 0x000fe2000000000a */
[----:B------:R-:W-:Y:S10]  /*19c0*/  @!P0 BRA `(.L_x_168) ;  /* 0x0000000800a48947 */ /* 0x000ff40003800000 */
[----:B------:R-:W-:-:S06]  /*19d0*/  UIADD3 UR4, UPT, UPT, UR4, 0x1400, URZ ;  /* 0x0000140004047890 */ /* 0x000fcc000fffe0ff */
[----:B------:R-:W-:-:S13]  /*19e0*/  ISETP.LT.U32.AND P0, PT, R3, UR4, PT ;  /* 0x0000000403007c0c */ /* 0x000fda000bf01070 */
[----:B------:R-:W-:Y:S05]  /*19f0*/  @!P0 BRA `(.L_x_169) ;  /* 0xfffffffc00a08947 */ /* 0x000fea000383ffff */
.L_x_167:
[----:B------:R-:W-:Y:S01]  /*1a00*/  VIADD R3, R2, -UR4 ;  /* 0x8000000402037c36 */ /* 0x000fe20008000000 */
[----:B------:R-:W-:Y:S04]  /*1a10*/  BSSY.RECONVERGENT B1, `(.L_x_168) ;  /* 0x00000a4000017945 */ /* 0x000fe80003800200 */
[----:B------:R-:W-:-:S04]  /*1a20*/  ISETP.GE.AND P0, PT, R0, R3, PT ;  /* 0x000000030000720c */ /* 0x000fc80003f06270 */
[----:B------:R-:W-:-:S13]  /*1a30*/  ISETP.LE.U32.OR P0, PT, R2, UR4, P0 ;  /* 0x0000000402007c0c */ /* 0x000fda0008703470 */
[----:B------:R-:W-:Y:S05]  /*1a40*/  @P0 BRA `(.L_x_170) ;  /* 0x0000000800800947 */ /* 0x000fea0003800000 */
[----:B------:R-:W-:Y:S01]  /*1a50*/  LOP3.LUT R3, RZ, R0, RZ, 0x33, !PT ;  /* 0x00000000ff037212 */ /* 0x000fe200078e33ff */
[----:B------:R-:W-:Y:S03]  /*1a60*/  BSSY.RECONVERGENT B2, `(.L_x_171) ;  /* 0x0000053000027945 */ /* 0x000fe60003800200 */
[----:B------:R-:W-:-:S04]  /*1a70*/  IADD3 R3, PT, PT, R2, -UR4, R3 ;  /* 0x8000000402037c10 */ /* 0x000fc8000fffe003 */
[C---:B------:R-:W-:Y:S01]  /*1a80*/  ISETP.GE.U32.AND P0, PT, R3.reuse, 0x2580, PT ;  /* 0x000025800300780c */ /* 0x040fe20003f06070 */
[----:B------:R-:W-:-:S05]  /*1a90*/  IMAD.HI.U32 R2, R3, -0x33333333, RZ ;  /* 0xcccccccd03027827 */ /* 0x000fca00078e00ff */
[----:B------:R-:W-:Y:S01]  /*1aa0*/  LEA.HI R3, R2, 0x1, RZ, 0x17 ;  /* 0x0000000102037811 */ /* 0x000fe200078fb8ff */
[----:B------:R-:W-:-:S03]  /*1ab0*/  IMAD.MOV.U32 R2, RZ, RZ, R0 ;  /* 0x000000ffff027224 */ /* 0x000fc600078e0000 */
[----:B------:R-:W-:-:S03]  /*1ac0*/  LOP3.LUT R4, R3, 0xf, RZ, 0xc0, !PT ;  /* 0x0000000f03047812 */ /* 0x000fc600078ec0ff */
[----:B------:R-:W-:Y:S05]  /*1ad0*/  @!P0 BRA `(.L_x_172) ;  /* 0x00000004002c8947 */ /* 0x000fea0003800000 */
[----:B------:R-:W-:Y:S01]  /*1ae0*/  LOP3.LUT R42, R3, 0xfffff0, RZ, 0xc0, !PT ;  /* 0x00fffff0032a7812 */ /* 0x000fe200078ec0ff */
[----:B------:R-:W-:Y:S01]  /*1af0*/  BSSY.RECONVERGENT B3, `(.L_x_173) ;  /* 0x0000048000037945 */ /* 0x000fe20003800200 */
[C---:B------:R-:W-:Y:S01]  /*1b00*/  LOP3.LUT R2, R0.reuse, 0x1400, RZ, 0xfc, !PT ;  /* 0x0000140000027812 */ /* 0x040fe200078efcff */
[----:B------:R-:W-:Y:S02]  /*1b10*/  VIADD R5, R0, UR4 ;  /* 0x0000000400057c36 */ /* 0x000fe40008000000 */
[----:B------:R-:W-:-:S07]  /*1b20*/  IMAD.MOV R42, RZ, RZ, -R42 ;  /* 0x000000ffff2a7224 */ /* 0x000fce00078e0a2a */
.L_x_174:
[----:B------:R-:W-:-:S04]  /*1b30*/  IMAD.WIDE.U32 R36, R5, 0x8, R6 ;  /* 0x0000000805247825 */ /* 0x000fc800078e0006 */
[C---:B------:R-:W-:Y:S02]  /*1b40*/  VIADD R35, R5.reuse, 0x280 ;  /* 0x0000028005237836 */ /* 0x040fe40000000000 */
[----:B------:R-:W2:Y:S01]  /*1b50*/  LDG.E.64 R36, desc[UR6][R36.64] ;  /* 0x0000000624247981 */ /* 0x000ea2000c1e1b00 */
        /* <DEDUP_REMOVED lines=44> */
[----:B------:R-:W-:Y:S02]  /*1e20*/  VIADD R42, R42, 0x10 ;  /* 0x000000102a2a7836 */ /* 0x000fe40000000000 */
[----:B------:R-:W-:Y:S02]  /*1e30*/  VIADD R2, R2, 0x2800 ;  /* 0x0000280002027836 */ /* 0x000fe40000000000 */
[----:B------:R-:W-:Y:S01]  /*1e40*/  VIADD R5, R5, 0x2800 ;  /* 0x0000280005057836 */ /* 0x000fe20000000000 */
[----:B------:R-:W-:Y:S01]  /*1e50*/  ISETP.NE.AND P0, PT, R42, RZ, PT ;  /* 0x000000ff2a00720c */ /* 0x000fe20003f05270 */
        /* <DEDUP_REMOVED lines=17> */
[----:B------:R-:W-:Y:S05]  /*1f70*/  BSYNC.RECONVERGENT B3 ;  /* 0x0000000000037941 */ /* 0x000fea0003800200 */
.L_x_173:
[----:B------:R-:W-:-:S07]  /*1f80*/  VIADD R2, R2, 0xffffec00 ;  /* 0xffffec0002027836 */ /* 0x000fce0000000000 */
.L_x_172:
[----:B------:R-:W-:Y:S05]  /*1f90*/  BSYNC.RECONVERGENT B2 ;  /* 0x0000000000027941 */ /* 0x000fea0003800200 */
.L_x_171:
[----:B------:R-:W-:-:S13]  /*1fa0*/  ISETP.NE.AND P0, PT, R4, RZ, PT ;  /* 0x000000ff0400720c */ /* 0x000fda0003f05270 */
[----:B------:R-:W-:Y:S05]  /*1fb0*/  @!P0 BRA `(.L_x_170) ;  /* 0x0000000400248947 */ /* 0x000fea0003800000 */
[----:B------:R-:W-:Y:S01]  /*1fc0*/  ISETP.GE.U32.AND P0, PT, R4, 0x8, PT ;  /* 0x000000080400780c */ /* 0x000fe20003f06070 */
[----:B------:R-:W-:Y:S01]  /*1fd0*/  BSSY.RECONVERGENT B2, `(.L_x_175) ;  /* 0x0000025000027945 */ /* 0x000fe20003800200 */
[----:B------:R-:W-:-:S04]  /*1fe0*/  LOP3.LUT R18, R3, 0x7, RZ, 0xc0, !PT ;  /* 0x0000000703127812 */ /* 0x000fc800078ec0ff */
[----:B------:R-:W-:-:S07]  /*1ff0*/  ISETP.NE.AND P1, PT, R18, RZ, PT ;  /* 0x000000ff1200720c */ /* 0x000fce0003f25270 */
[----:B------:R-:W-:Y:S06]  /*2000*/  @!P0 BRA `(.L_x_176) ;  /* 0x0000000000848947 */ /* 0x000fec0003800000 */
[----:B------:R-:W-:-:S04]  /*2010*/  VIADD R19, R2, UR4 ;  /* 0x0000000402137c36 */ /* 0x000fc80008000000 */
        /* <DEDUP_REMOVED lines=32> */
.L_x_176:
[----:B------:R-:W-:Y:S05]  /*2220*/  BSYNC.RECONVERGENT B2 ;  /* 0x0000000000027941 */ /* 0x000fea0003800200 */
.L_x_175:
        /* <DEDUP_REMOVED lines=23> */
.L_x_178:
[----:B------:R-:W-:Y:S05]  /*23a0*/  BSYNC.RECONVERGENT B2 ;  /* 0x0000000000027941 */ /* 0x000fea0003800200 */
.L_x_177:
[----:B------:R-:W-:Y:S05]  /*23b0*/  @!P1 BRA `(.L_x_170) ;  /* 0x0000000000249947 */ /* 0x000fea0003800000 */
[----:B------:R-:W-:Y:S02]  /*23c0*/  VIADD R5, R2, UR4 ;  /* 0x0000000402057c36 */ /* 0x000fe40008000000 */
[----:B------:R-:W-:-:S07]  /*23d0*/  IMAD.MOV R4, RZ, RZ, -R3 ;  /* 0x000000ffff047224 */ /* 0x000fce00078e0a03 */
.L_x_179:
[----:B------:R-:W-:-:S06]  /*23e0*/  IMAD.WIDE.U32 R2, R5, 0x8, R6 ;  /* 0x0000000805027825 */ /* 0x000fcc00078e0006 */
[----:B------:R-:W2:Y:S01]  /*23f0*/  LDG.E.64 R2, desc[UR6][R2.64] ;  /* 0x0000000602027981 */ /* 0x000ea2000c1e1b00 */
[----:B------:R-:W-:Y:S02]  /*2400*/  VIADD R4, R4, 0x1 ;  /* 0x0000000104047836 */ /* 0x000fe40000000000 */
[----:B------:R-:W-:-:S03]  /*2410*/  VIADD R5, R5, 0x280 ;  /* 0x0000028005057836 */ /* 0x000fc60000000000 */
[----:B------:R-:W-:Y:S01]  /*2420*/  ISETP.NE.AND P0, PT, R4, RZ, PT ;  /* 0x000000ff0400720c */ /* 0x000fe20003f05270 */
[----:B--2---:R-:W-:-:S12]  /*2430*/  DFMA R38, R2, R2, R38 ;  /* 0x000000020226722b */ /* 0x004fd80000000026 */
[----:B------:R-:W-:Y:S05]  /*2440*/  @P0 BRA `(.L_x_179) ;  /* 0xfffffffc00e40947 */ /* 0x000fea000383ffff */
.L_x_170:
[----:B------:R-:W-:Y:S05]  /*2450*/  BSYNC.RECONVERGENT B1 ;  /* 0x0000000000017941 */ /* 0x000fea0003800200 */
.L_x_168:
        /* <DEDUP_REMOVED lines=49> */
[----:B------:R-:W0:Y:S05]  /*2770*/  LDS.128 R8, [UR4+0x50] ;  /* 0x00005004ff087984 */ /* 0x000e2a0008000c00 */
[----:B------:R-:W-:-:S08]  /*2780*/  DADD R12, R12, R14 ;  /* 0x000000000c0c7229 */ /* 0x000fd0000000000e */
[----:B-1----:R-:W-:-:S08]  /*2790*/  DADD R12, R12, R16 ;  /* 0x000000000c0c7229 */ /* 0x002fd00000000010 */
[----:B------:R-:W-:Y:S02]  /*27a0*/  DADD R18, R12, R18 ;  /* 0x000000000c127229 */ /* 0x000fe40000000012 */
[----:B------:R-:W1:Y:S06]  /*27b0*/  LDS.128 R12, [UR4+0x60] ;  /* 0x00006004ff0c7984 */ /* 0x000e6c0008000c00 */
        /* <DEDUP_REMOVED lines=20> */
.L_x_166:
[----:B------:R-:W-:Y:S05]  /*2900*/  BSYNC.RECONVERGENT B0 ;  /* 0x0000000000007941 */ /* 0x000fea0003800200 */
.L_x_151:
[----:B------:R-:W-:Y:S05]  /*2910*/  @P0 EXIT ;  /* 0x000000000000094d */ /* 0x000fea0003800000 */
[----:B------:R-:W0:Y:S01]  /*2920*/  LDCU.64 UR4, c[0x0][0x398] ;  /* 0x00007300ff0477ac */ /* 0x000e220008000a00 */
[----:B--2---:R-:W2:Y:S01]  /*2930*/  LDC.64 R2, c[0x0][0x388] ;  /* 0x0000e200ff027b82 */ /* 0x004ea20000000a00 */
[----:B0-----:R-:W-:-:S07]  /*2940*/  DADD R8, R8, UR4 ;  /* 0x0000000408087e29 */ /* 0x001fce0008000000 */
[----:B--2---:R-:W-:Y:S01]  /*2950*/  STG.E.64 desc[UR6][R2.64], R8 ;  /* 0x0000000802007986 */ /* 0x004fe2000c101b06 */
[----:B------:R-:W-:Y:S05]  /*2960*/  EXIT ;  /* 0x000000000000794d */ /* 0x000fea0003800000 */
.L_x_180:
        /* <DEDUP_REMOVED lines=9> */
.L_x_238:


//--------------------- .text._ZN3cub18CUB_300001_SM_10006detail8for_each13static_kernelINS2_12policy_hub_t12policy_500_tEmN6thrust24THRUST_300001_SM_1000_NS8cuda_cub20__uninitialized_fill7functorINS7_10device_ptrIdEEdEEEEvT0_T1_ --------------------------
	.section	.text._ZN3cub18CUB_300001_SM_10006detail8for_each13static_kernelINS2_12policy_hub_t12policy_500_tEmN6thrust24THRUST_300001_SM_1000_NS8cuda_cub20__uninitialized_fill7functorINS7_10device_ptrIdEEdEEEEvT0_T1_,"ax",@progbits
	.align	128
        .global         _ZN3cub18CUB_300001_SM_10006detail8for_each13static_kernelINS2_12policy_hub_t12policy_500_tEmN6thrust24THRUST_300001_SM_1000_NS8cuda_cub20__uninitialized_fill7functorINS7_10device_ptrIdEEdEEEEvT0_T1_
        .type           _ZN3cub18CUB_300001_SM_10006detail8for_each13static_kernelINS2_12policy_hub_t12policy_500_tEmN6thrust24THRUST_300001_SM_1000_NS8cuda_cub20__uninitialized_fill7functorINS7_10device_ptrIdEEdEEEEvT0_T1_,@function
        .size           _ZN3cub18CUB_300001_SM_10006detail8for_each13static_kernelINS2_12policy_hub_t12policy_500_tEmN6thrust24THRUST_300001_SM_1000_NS8cuda_cub20__uninitialized_fill7functorINS7_10device_ptrIdEEdEEEEvT0_T1_,(.L_x_239 - _ZN3cub18CUB_300001_SM_10006detail8for_each13static_kernelINS2_12policy_hub_t12policy_500_tEmN6thrust24THRUST_300001_SM_1000_NS8cuda_cub20__uninitialized_fill7functorINS7_10device_ptrIdEEdEEEEvT0_T1_)
        .other          _ZN3cub18CUB_300001_SM_10006detail8for_each13static_kernelINS2_12policy_hub_t12policy_500_tEmN6thrust24THRUST_300001_SM_1000_NS8cuda_cub20__uninitialized_fill7functorINS7_10device_ptrIdEEdEEEEvT0_T1_,@"STO_CUDA_ENTRY STV_DEFAULT"
_ZN3cub18CUB_300001_SM_10006detail8for_each13static_kernelINS2_12policy_hub_t12policy_500_tEmN6thrust24THRUST_300001_SM_1000_NS8cuda_cub20__uninitialized_fill7functorINS7_10device_ptrIdEEdEEEEvT0_T1_:
.text._ZN3cub18CUB_300001_SM_10006detail8for_each13static_kernelINS2_12policy_hub_t12policy_500_tEmN6thrust24THRUST_300001_SM_1000_NS8cuda_cub20__uninitialized_fill7functorINS7_10device_ptrIdEEdEEEEvT0_T1_:
[----:B------:R-:W-:Y:S08]  /*0000*/  LDC R1, c[0x0][0x37c] ;  /* 0x0000df00ff017b82 */ /* 0x000ff00000000800 */
[----:B------:R-:W0:Y:S01]  /*0010*/  S2UR UR4, SR_CTAID.X ;  /* 0x00000000000479c3 */ /* 0x000e220000002500 */
[----:B------:R-:W1:Y:S01]  /*0020*/  LDCU.64 UR6, c[0x0][0x380] ;  /* 0x00007000ff0677ac */ /* 0x000e620008000a00 */
[----:B------:R-:W2:Y:S01]  /*0030*/  LDCU.64 UR8, c[0x0][0x358] ;  /* 0x00006b00ff0877ac */ /* 0x000ea20008000a00 */
[----:B0-----:R-:W-:-:S04]  /*0040*/  UIMAD.WIDE.U32 UR4, UR4, 0x200, URZ ;  /* 0x00000200040478a5 */ /* 0x001fc8000f8e00ff */
[----:B-1----:R-:W-:-:S04]  /*0050*/  UIADD3 UR6, UP0, UPT, -UR4, UR6, URZ ;  /* 0x0000000604067290 */ /* 0x002fc8000ff1e1ff */
[----:B------:R-:W-:Y:S02]  /*0060*/  UIADD3.X UR7, UPT, UPT, ~UR5, UR7, URZ, UP0, !UPT ;  /* 0x0000000705077290 */ /* 0x000fe400087fe5ff */
[----:B------:R-:W-:-:S04]  /*0070*/  UISETP.GE.U32.AND UP0, UPT, UR6, 0x200, UPT ;  /* 0x000002000600788c */ /* 0x000fc8000bf06070 */
[----:B------:R-:W-:-:S09]  /*0080*/  UISETP.GE.U32.AND.EX UP0, UPT, UR7, URZ, UPT, UP0 ;  /* 0x000000ff0700728c */ /* 0x000fd2000bf06100 */
[----:B--2---:R-:W-:Y:S05]  /*0090*/  BRA.U !UP0, `(.L_x_181) ;  /* 0x0000000108287547 */ /* 0x004fea000b800000 */
[----:B------:R-:W0:Y:S01]  /*00a0*/  S2R R0, SR_TID.X ;  /* 0x0000000000007919 */ /* 0x000e220000002100 */
[----:B------:R-:W1:Y:S01]  /*00b0*/  LDCU.64 UR6, c[0x0][0x388] ;  /* 0x00007100ff0677ac */ /* 0x000e620008000a00 */
[----:B------:R-:W2:Y:S01]  /*00c0*/  LDC.64 R4, c[0x0][0x390] ;  /* 0x0000e400ff047b82 */ /* 0x000ea20000000a00 */
[----:B0-----:R-:W-:-:S05]  /*00d0*/  IADD3 R0, P0, PT, R0, UR4, RZ ;  /* 0x0000000400007c10 */ /* 0x001fca000ff1e0ff */
[----:B------:R-:W-:Y:S01]  /*00e0*/  IMAD.X R3, RZ, RZ, UR5, P0 ;  /* 0x00000005ff037e24 */ /* 0x000fe200080e06ff */
[----:B-1----:R-:W-:-:S04]  /*00f0*/  LEA R2, P0, R0, UR6, 0x3 ;  /* 0x0000000600027c11 */ /* 0x002fc8000f8018ff */
[----:B------:R-:W-:-:S05]  /*0100*/  LEA.HI.X R3, R0, UR7, R3, 0x3, P0 ;  /* 0x0000000700037c11 */ /* 0x000fca00080f1c03 */
[----:B--2---:R-:W-:Y:S04]  /*0110*/  STG.E.64 desc[UR8][R2.64], R4 ;  /* 0x0000000402007986 */ /* 0x004fe8000c101b08 */
[----:B------:R-:W-:Y:S01]  /*0120*/  STG.E.64 desc[UR8][R2.64+0x800], R4 ;  /* 0x0008000402007986 */ /* 0x000fe2000c101b08 */
[----:B------:R-:W-:Y:S05]  /*0130*/  EXIT ;  /* 0x000000000000794d */ /* 0x000fea0003800000 */
.L_x_181:
[----:B------:R-:W0:Y:S01]  /*0140*/  S2R R0, SR_TID.X ;  /* 0x0000000000007919 */ /* 0x000e220000002100 */
[----:B------:R-:W-:Y:S01]  /*0150*/  IMAD.U32 R2, RZ, RZ, UR7 ;  /* 0x00000007ff027e24 */ /* 0x000fe2000f8e00ff */
[----:B------:R-:W1:Y:S01]  /*0160*/  LDCU.64 UR10, c[0x0][0x388] ;  /* 0x00007100ff0a77ac */ /* 0x000e620008000a00 */
[----:B------:R-:W-:Y:S01]  /*0170*/  IMAD.U32 R6, RZ, RZ, UR7 ;  /* 0x00000007ff067e24 */ /* 0x000fe2000f8e00ff */
[----:B0-----:R-:W-:-:S04]  /*0180*/  ISETP.LT.U32.AND P0, PT, R0, UR6, PT ;  /* 0x0000000600007c0c */ /* 0x001fc8000bf01070 */
[----:B------:R-:W-:Y:S01]  /*0190*/  ISETP.GT.U32.AND.EX P0, PT, R2, RZ, PT, P0 ;  /* 0x000000ff0200720c */ /* 0x000fe20003f04100 */
[C---:B------:R-:W-:Y:S01]  /*01a0*/  VIADD R2, R0.reuse, 0x100 ;  /* 0x0000010000027836 */ /* 0x040fe20000000000 */
[----:B------:R-:W-:-:S04]  /*01b0*/  IADD3 R0, P2, PT, R0, UR4, RZ ;  /* 0x0000000400007c10 */ /* 0x000fc8000ff5e0ff */
[----:B------:R-:W-:Y:S01]  /*01c0*/  ISETP.LT.U32.AND P1, PT, R2, UR6, PT ;  /* 0x0000000602007c0c */ /* 0x000fe2000bf21070 */
[----:B------:R-:W-:Y:S01]  /*01d0*/  IMAD.X R3, RZ, RZ, UR5, P2 ;  /* 0x00000005ff037e24 */ /* 0x000fe200090e06ff */
[----:B-1----:R-:W-:Y:S02]  /*01e0*/  LEA R2, P2, R0, UR10, 0x3 ;  /* 0x0000000a00027c11 */ /* 0x002fe4000f8418ff */
[----:B------:R-:W-:Y:S02]  /*01f0*/  ISETP.GT.U32.AND.EX P1, PT, R6, RZ, PT, P1 ;  /* 0x000000ff0600720c */ /* 0x000fe40003f24110 */
[----:B------:R-:W-:Y:S01]  /*0200*/  LEA.HI.X R3, R0, UR11, R3, 0x3, P2 ;  /* 0x0000000b00037c11 */ /* 0x000fe200090f1c03 */
[----:B------:R-:W0:Y:S04]  /*0210*/  @P0 LDC.64 R4, c[0x0][0x390] ;  /* 0x0000e400ff040b82 */ /* 0x000e280000000a00 */
[----:B0-----:R0:W-:Y:S06]  /*0220*/  @P0 STG.E.64 desc[UR8][R2.64], R4 ;  /* 0x0000000402000986 */ /* 0x0011ec000c101b08 */
[----:B------:R-:W-:Y:S05]  /*0230*/  @!P1 EXIT ;  /* 0x000000000000994d */ /* 0x000fea0003800000 */
[----:B0-----:R-:W0:Y:S02]  /*0240*/  LDC.64 R4, c[0x0][0x390] ;  /* 0x0000e400ff047b82 */ /* 0x001e240000000a00 */
[----:B0-----:R-:W-:Y:S01]  /*0250*/  STG.E.64 desc[UR8][R2.64+0x800], R4 ;  /* 0x0008000402007986 */ /* 0x001fe2000c101b08 */
[----:B------:R-:W-:Y:S05]  /*0260*/  EXIT ;  /* 0x000000000000794d */ /* 0x000fea0003800000 */
.L_x_182:
        /* <DEDUP_REMOVED lines=9> */
.L_x_239:


//--------------------- .text._ZN3cub18CUB_300001_SM_10006detail11EmptyKernelIvEEvv --------------------------
	.section	.text._ZN3cub18CUB_300001_SM_10006detail11EmptyKernelIvEEvv,"ax",@progbits
	.align	128
        .global         _ZN3cub18CUB_300001_SM_10006detail11EmptyKernelIvEEvv
        .type           _ZN3cub18CUB_300001_SM_10006detail11EmptyKernelIvEEvv,@function
        .size           _ZN3cub18CUB_300001_SM_10006detail11EmptyKernelIvEEvv,(.L_x_240 - _ZN3cub18CUB_300001_SM_10006detail11EmptyKernelIvEEvv)
        .other          _ZN3cub18CUB_300001_SM_10006detail11EmptyKernelIvEEvv,@"STO_CUDA_ENTRY STV_DEFAULT"
_ZN3cub18CUB_300001_SM_10006detail11EmptyKernelIvEEvv:
.text._ZN3cub18CUB_300001_SM_10006detail11EmptyKernelIvEEvv:
[----:B------:R-:W-:Y:S01]  /*0000*/  LDC R1, c[0x0][0x37c] ;  /* 0x0000df00ff017b82 */ /* 0x000fe20000000800 */
[----:B------:R-:W-:Y:S05]  /*0010*/  EXIT ;  /* 0x000000000000794d */ /* 0x000fea0003800000 */
.L_x_183:
        /* <DEDUP_REMOVED lines=14> */
.L_x_240:


//--------------------- .text._Z15computeAXKernelIdLi81ELi9ELi9ELi3EEvPT_PKS0_S3_S3_PKiS0_i --------------------------
	.section	.text._Z15computeAXKernelIdLi81ELi9ELi9ELi3EEvPT_PKS0_S3_S3_PKiS0_i,"ax",@progbits
	.align	128
        .global         _Z15computeAXKernelIdLi81ELi9ELi9ELi3EEvPT_PKS0_S3_S3_PKiS0_i
        .type           _Z15computeAXKernelIdLi81ELi9ELi9ELi3EEvPT_PKS0_S3_S3_PKiS0_i,@function
        .size           _Z15computeAXKernelIdLi81ELi9ELi9ELi3EEvPT_PKS0_S3_S3_PKiS0_i,(.L_x_241 - _Z15computeAXKernelIdLi81ELi9ELi9ELi3EEvPT_PKS0_S3_S3_PKiS0_i)
        .other          _Z15computeAXKernelIdLi81ELi9ELi9ELi3EEvPT_PKS0_S3_S3_PKiS0_i,@"STO_CUDA_ENTRY STV_DEFAULT"
_Z15computeAXKernelIdLi81ELi9ELi9ELi3EEvPT_PKS0_S3_S3_PKiS0_i:
.text._Z15computeAXKernelIdLi81ELi9ELi9ELi3EEvPT_PKS0_S3_S3_PKiS0_i:
[----:B------:R-:W-:Y:S01]  /*0000*/  LDC R1, c[0x0][0x37c] ;  /* 0x0000df00ff017b82 */ /* 0x000fe20000000800 */
[----:B------:R-:W0:Y:S01]  /*0010*/  S2R R36, SR_TID.X ;  /* 0x0000000000247919 */ /* 0x000e220000002100 */
[----:B------:R-:W1:Y:S06]  /*0020*/  LDCU UR5, c[0x0][0x370] ;  /* 0x00006e00ff0577ac */ /* 0x000e6c0008000800 */
[----:B------:R-:W-:Y:S01]  /*0030*/  S2UR UR7, SR_CTAID.X ;  /* 0x00000000000779c3 */ /* 0x000fe20000002500 */
[----:B------:R-:W-:Y:S01]  /*0040*/  BSSY.RECONVERGENT B0, `(.L_x_184) ;  /* 0x0000069000007945 */ /* 0x000fe20003800200 */
[----:B------:R-:W0:Y:S01]  /*0050*/  S2R R33, SR_TID.Y ;  /* 0x0000000000217919 */ /* 0x000e220000002200 */
[----:B------:R-:W0:Y:S01]  /*0060*/  LDCU UR10, c[0x0][0x360] ;  /* 0x00006c00ff0a77ac */ /* 0x000e220008000800 */
[----:B------:R-:W2:Y:S04]  /*0070*/  LDCU.64 UR8, c[0x0][0x358] ;  /* 0x00006b00ff0877ac */ /* 0x000ea80008000a00 */
[----:B------:R-:W1:Y:S02]  /*0080*/  S2UR UR4, SR_CTAID.Y ;  /* 0x00000000000479c3 */ /* 0x000e640000002600 */
[----:B-1----:R-:W-:Y:S01]  /*0090*/  UIMAD UR4, UR4, UR5, UR7 ;  /* 0x00000005040472a4 */ /* 0x002fe2000f8e0207 */
[----:B0-----:R-:W-:-:S03]  /*00a0*/  IMAD R7, R33, UR10, R36 ;  /* 0x0000000a21077c24 */ /* 0x001fc6000f8e0224 */
[----:B------:R-:W-:Y:S02]  /*00b0*/  UIMAD UR4, UR4, 0x2d9, URZ ;  /* 0x000002d9040478a4 */ /* 0x000fe4000f8e02ff */
[----:B------:R-:W-:-:S13]  /*00c0*/  ISETP.GT.U32.AND P0, PT, R7, 0x143, PT ;  /* 0x000001430700780c */ /* 0x000fda0003f04070 */
[----:B--2---:R-:W-:Y:S05]  /*00d0*/  @P0 BRA `(.L_x_185) ;  /* 0x00000004007c0947 */ /* 0x004fea0003800000 */
[----:B------:R-:W0:Y:S01]  /*00e0*/  LDC R9, c[0x0][0x364] ;  /* 0x0000d900ff097b82 */ /* 0x000e220000000800 */
[----:B------:R-:W-:Y:S01]  /*00f0*/  BSSY.RECONVERGENT B1, `(.L_x_186) ;  /* 0x000003b000017945 */ /* 0x000fe20003800200 */
[----:B------:R-:W-:Y:S02]  /*0100*/  IMAD.MOV.U32 R13, RZ, RZ, R7 ;  /* 0x000000ffff0d7224 */ /* 0x000fe400078e0007 */
[----:B0-----:R-:W-:-:S04]  /*0110*/  IMAD R0, R9, UR10, RZ ;  /* 0x0000000a09007c24 */ /* 0x001fc8000f8e02ff */
[----:B------:R-:W0:Y:S01]  /*0120*/  I2F.U32.RP R8, R0 ;  /* 0x0000000000087306 */ /* 0x000e220000209000 */
[-C--:B------:R-:W-:Y:S02]  /*0130*/  IADD3 R4, PT, PT, R7, R0.reuse, RZ ;  /* 0x0000000007047210 */ /* 0x080fe40007ffe0ff */
[----:B------:R-:W-:Y:S02]  /*0140*/  IADD3 R11, PT, PT, RZ, -R0, RZ ;  /* 0x80000000ff0b7210 */ /* 0x000fe40007ffe0ff */
[C---:B------:R-:W-:Y:S02]  /*0150*/  ISETP.GE.U32.AND P0, PT, R4.reuse, 0x144, PT ;  /* 0x000001440400780c */ /* 0x040fe40003f06070 */
[----:B------:R-:W-:Y:S02]  /*0160*/  VIMNMX.U32 R5, PT, PT, R4, 0x144, !PT ;  /* 0x0000014404057848 */ /* 0x000fe40007fe0000 */
[----:B------:R-:W-:Y:S02]  /*0170*/  SEL R6, RZ, 0x1, P0 ;  /* 0x00000001ff067807 */ /* 0x000fe40000000000 */
[----:B------:R-:W-:-:S02]  /*0180*/  ISETP.NE.U32.AND P2, PT, R0, RZ, PT ;  /* 0x000000ff0000720c */ /* 0x000fc40003f45070 */
[----:B------:R-:W-:Y:S01]  /*0190*/  IADD3 R5, PT, PT, R5, -R4, -R6 ;  /* 0x8000000405057210 */ /* 0x000fe20007ffe806 */
[----:B0-----:R-:W0:Y:S02]  /*01a0*/  MUFU.RCP R8, R8 ;  /* 0x0000000800087308 */ /* 0x001e240000001000 */
[----:B0-----:R-:W-:-:S06]  /*01b0*/  IADD3 R2, PT, PT, R8, 0xffffffe, RZ ;  /* 0x0ffffffe08027810 */ /* 0x001fcc0007ffe0ff */
[----:B------:R0:W1:Y:S02]  /*01c0*/  F2I.FTZ.U32.TRUNC.NTZ R3, R2 ;  /* 0x0000000200037305 */ /* 0x000064000021f000 */
[----:B0-----:R-:W-:Y:S02]  /*01d0*/  HFMA2 R2, -RZ, RZ, 0, 0 ;  /* 0x00000000ff027431 */ /* 0x001fe400000001ff */
[----:B-1----:R-:W-:-:S04]  /*01e0*/  IMAD R11, R11, R3, RZ ;  /* 0x000000030b0b7224 */ /* 0x002fc800078e02ff */
[----:B------:R-:W-:-:S06]  /*01f0*/  IMAD.HI.U32 R8, R3, R11, R2 ;  /* 0x0000000b03087227 */ /* 0x000fcc00078e0002 */
[----:B------:R-:W-:-:S04]  /*0200*/  IMAD.HI.U32 R3, R8, R5, RZ ;  /* 0x0000000508037227 */ /* 0x000fc800078e00ff */
[----:B------:R-:W-:-:S04]  /*0210*/  IMAD.MOV R2, RZ, RZ, -R3 ;  /* 0x000000ffff027224 */ /* 0x000fc800078e0a03 */
[----:B------:R-:W-:-:S05]  /*0220*/  IMAD R5, R0, R2, R5 ;  /* 0x0000000200057224 */ /* 0x000fca00078e0205 */
[----:B------:R-:W-:-:S13]  /*0230*/  ISETP.GE.U32.AND P0, PT, R5, R0, PT ;  /* 0x000000000500720c */ /* 0x000fda0003f06070 */
[----:B------:R-:W-:Y:S02]  /*0240*/  @P0 IADD3 R5, PT, PT, -R0, R5, RZ ;  /* 0x0000000500050210 */ /* 0x000fe40007ffe1ff */
[----:B------:R-:W-:Y:S02]  /*0250*/  @P0 IADD3 R3, PT, PT, R3, 0x1, RZ ;  /* 0x0000000103030810 */ /* 0x000fe40007ffe0ff */
[----:B------:R-:W-:-:S13]  /*0260*/  ISETP.GE.U32.AND P1, PT, R5, R0, PT ;  /* 0x000000000500720c */ /* 0x000fda0003f26070 */
[----:B------:R-:W-:Y:S02]  /*0270*/  @P1 IADD3 R3, PT, PT, R3, 0x1, RZ ;  /* 0x0000000103031810 */ /* 0x000fe40007ffe0ff */
[----:B------:R-:W-:-:S04]  /*0280*/  @!P2 LOP3.LUT R3, RZ, R0, RZ, 0x33, !PT ;  /* 0x00000000ff03a212 */ /* 0x000fc800078e33ff */
[----:B------:R-:W-:-:S04]  /*0290*/  IADD3 R3, PT, PT, R6, R3, RZ ;  /* 0x0000000306037210 */ /* 0x000fc80007ffe0ff */
[C---:B------:R-:W-:Y:S02]  /*02a0*/  LOP3.LUT R2, R3.reuse, 0x3, RZ, 0xc0, !PT ;  /* 0x0000000303027812 */ /* 0x040fe400078ec0ff */
[----:B------:R-:W-:Y:S02]  /*02b0*/  ISETP.GE.U32.AND P1, PT, R3, 0x3, PT ;  /* 0x000000030300780c */ /* 0x000fe40003f26070 */
[----:B------:R-:W-:-:S13]  /*02c0*/  ISETP.NE.AND P0, PT, R2, 0x3, PT ;  /* 0x000000030200780c */ /* 0x000fda0003f05270 */
[----:B------:R-:W-:Y:S05]  /*02d0*/  @!P0 BRA `(.L_x_187) ;  /* 0x0000000000708947 */ /* 0x000fea0003800000 */
[----:B------:R-:W0:Y:S01]  /*02e0*/  S2UR UR6, SR_CgaCtaId ;  /* 0x00000000000679c3 */ /* 0x000e220000008800 */
[----:B------:R-:W1:Y:S01]  /*02f0*/  LDCU.64 UR12, c[0x0][0x390] ;  /* 0x00007200ff0c77ac */ /* 0x000e620008000a00 */
[----:B------:R-:W-:Y:S02]  /*0300*/  MOV R37, RZ ;  /* 0x000000ff00257202 */ /* 0x000fe40000000f00 */
[----:B------:R-:W-:Y:S01]  /*0310*/  IADD3 R4, PT, PT, R3, 0x1, RZ ;  /* 0x0000000103047810 */ /* 0x000fe20007ffe0ff */
[----:B------:R-:W-:Y:S01]  /*0320*/  UMOV UR5, 0x400 ;  /* 0x0000040000057882 */ /* 0x000fe20000000000 */
[----:B------:R-:W-:Y:S02]  /*0330*/  IMAD.WIDE.U32 R2, R33, UR10, R36 ;  /* 0x0000000a21027c25 */ /* 0x000fe4000f8e0024 */
[----:B------:R-:W2:Y:S01]  /*0340*/  LDC R8, c[0x0][0x3b0] ;  /* 0x0000ec00ff087b82 */ /* 0x000ea20000000800 */
[----:B------:R-:W-:Y:S01]  /*0350*/  LOP3.LUT R6, R4, 0x3, RZ, 0xc0, !PT ;  /* 0x0000000304067812 */ /* 0x000fe200078ec0ff */
[----:B------:R-:W-:-:S04]  /*0360*/  IMAD.WIDE.U32 R4, R9, UR10, RZ ;  /* 0x0000000a09047c25 */ /* 0x000fc8000f8e00ff */
[----:B------:R-:W-:Y:S01]  /*0370*/  IMAD R13, R6, R9, R33 ;  /* 0x00000009060d7224 */ /* 0x000fe200078e0221 */
[----:B------:R-:W-:Y:S02]  /*0380*/  SHF.L.U64.HI R9, R4, 0x3, R5 ;  /* 0x0000000304097819 */ /* 0x000fe40000010205 */
[----:B------:R-:W-:Y:S01]  /*0390*/  IADD3 R6, PT, PT, -R6, RZ, RZ ;  /* 0x000000ff06067210 */ /* 0x000fe20007ffe1ff */
[----:B------:R-:W-:Y:S01]  /*03a0*/  IMAD R13, R13, UR10, R36 ;  /* 0x0000000a0d0d7c24 */ /* 0x000fe2000f8e0224 */
[----:B-1----:R-:W-:Y:S01]  /*03b0*/  LEA R11, P0, R2, UR12, 0x3 ;  /* 0x0000000c020b7c11 */ /* 0x002fe2000f8018ff */
[----:B0-----:R-:W-:Y:S01]  /*03c0*/  ULEA UR5, UR6, UR5, 0x18 ;  /* 0x0000000506057291 */ /* 0x001fe2000f8ec0ff */
[----:B--2---:R-:W-:Y:S02]  /*03d0*/  IMAD R7, R8, 0xb64, R7 ;  /* 0x00000b6408077824 */ /* 0x004fe400078e0207 */
[----:B------:R-:W-:-:S03]  /*03e0*/  LEA.HI.X R8, R2, UR13, R3, 0x3, P0 ;  /* 0x0000000d02087c11 */ /* 0x000fc600080f1c03 */
[----:B------:R-:W-:-:S07]  /*03f0*/  LEA R7, R7, UR5, 0x3 ;  /* 0x0000000507077c11 */ /* 0x000fce000f8e18ff */
.L_x_188:
[----:B------:R-:W-:Y:S01]  /*0400*/  MOV R2, R11 ;  /* 0x0000000b00027202 */ /* 0x000fe20000000f00 */
[----:B------:R-:W-:-:S06]  /*0410*/  IMAD.MOV.U32 R3, RZ, RZ, R8 ;  /* 0x000000ffff037224 */ /* 0x000fcc00078e0008 */
[----:B------:R-:W2:Y:S01]  /*0420*/  LDG.E.64 R2, desc[UR8][R2.64] ;  /* 0x0000000802027981 */ /* 0x000ea2000c1e1b00 */
[----:B------:R-:W-:Y:S02]  /*0430*/  IADD3 R6, PT, PT, R6, 0x1, RZ ;  /* 0x0000000106067810 */ /* 0x000fe40007ffe0ff */
[----:B------:R-:W-:Y:S02]  /*0440*/  LEA R11, P2, R4, R11, 0x3 ;  /* 0x0000000b040b7211 */ /* 0x000fe400078418ff */
[----:B------:R-:W-:Y:S02]  /*0450*/  ISETP.NE.AND P0, PT, R6, RZ, PT ;  /* 0x000000ff0600720c */ /* 0x000fe40003f05270 */
[----:B------:R-:W-:Y:S01]  /*0460*/  IADD3.X R8, PT, PT, R8, R9, RZ, P2, !PT ;  /* 0x0000000908087210 */ /* 0x000fe200017fe4ff */
[----:B--2---:R0:W-:Y:S02]  /*0470*/  STS.64 [R7], R2 ;  /* 0x0000000207007388 */ /* 0x0041e40000000a00 */
[----:B0-----:R-:W-:-:S08]  /*0480*/  LEA R7, R0, R7, 0x3 ;  /* 0x0000000700077211 */ /* 0x001fd000078e18ff */
[----:B------:R-:W-:Y:S05]  /*0490*/  @P0 BRA `(.L_x_188) ;  /* 0xfffffffc00d80947 */ /* 0x000fea000383ffff */
.L_x_187:
[----:B------:R-:W-:Y:S05]  /*04a0*/  BSYNC.RECONVERGENT B1 ;  /* 0x0000000000017941 */ /* 0x000fea0003800200 */
.L_x_186:
[----:B------:R-:W-:Y:S05]  /*04b0*/  @!P1 BRA `(.L_x_185) ;  /* 0x0000000000849947 */ /* 0x000fea0003800000 */
[----:B------:R-:W0:Y:S01]  /*04c0*/  S2UR UR6, SR_CgaCtaId ;  /* 0x00000000000679c3 */ /* 0x000e220000008800 */
[----:B------:R-:W-:Y:S01]  /*04d0*/  UMOV UR5, 0x400 ;  /* 0x0000040000057882 */ /* 0x000fe20000000000 */
[C---:B------:R-:W-:Y:S01]  /*04e0*/  LEA R15, R0.reuse, R13, 0x1 ;  /* 0x0000000d000f7211 */ /* 0x040fe200078e08ff */
[C-C-:B------:R-:W-:Y:S02]  /*04f0*/  IMAD R17, R0.reuse, 0x3, R13.reuse ;  /* 0x0000000300117824 */ /* 0x140fe400078e020d */
[----:B------:R-:W-:-:S03]  /*0500*/  IMAD.IADD R19, R0, 0x1, R13 ;  /* 0x0000000100137824 */ /* 0x000fc600078e020d */
[----:B------:R-:W1:Y:S08]  /*0510*/  LDC R4, c[0x0][0x3b0] ;  /* 0x0000ec00ff047b82 */ /* 0x000e700000000800 */
[----:B------:R-:W2:Y:S01]  /*0520*/  LDC.64 R2, c[0x0][0x390] ;  /* 0x0000e400ff027b82 */ /* 0x000ea20000000a00 */
[----:B0-----:R-:W-:Y:S01]  /*0530*/  ULEA UR5, UR6, UR5, 0x18 ;  /* 0x0000000506057291 */ /* 0x001fe2000f8ec0ff */
[----:B-1----:R-:W-:-:S05]  /*0540*/  IMAD R21, R4, 0xb64, R13 ;  /* 0x00000b6404157824 */ /* 0x002fca00078e020d */
[----:B------:R-:W-:-:S07]  /*0550*/  LEA R21, R21, UR5, 0x3 ;  /* 0x0000000515157c11 */ /* 0x000fce000f8e18ff */
.L_x_189:
[----:B--2---:R-:W-:-:S04]  /*0560*/  IMAD.WIDE.U32 R4, R13, 0x8, R2 ;  /* 0x000000080d047825 */ /* 0x004fc800078e0002 */
[--C-:B-1----:R-:W-:Y:S02]  /*0570*/  IMAD.WIDE.U32 R6, R19, 0x8, R2.reuse ;  /* 0x0000000813067825 */ /* 0x102fe400078e0002 */
[----:B------:R-:W2:Y:S02]  /*0580*/  LDG.E.64 R4, desc[UR8][R4.64] ;  /* 0x0000000804047981 */ /* 0x000ea4000c1e1b00 */
[--C-:B------:R-:W-:Y:S02]  /*0590*/  IMAD.WIDE.U32 R8, R15, 0x8, R2.reuse ;  /* 0x000000080f087825 */ /* 0x100fe400078e0002 */
[----:B------:R-:W3:Y:S02]  /*05a0*/  LDG.E.64 R6, desc[UR8][R6.64] ;  /* 0x0000000806067981 */ /* 0x000ee4000c1e1b00 */
[----:B------:R-:W-:Y:S02]  /*05b0*/  IMAD.WIDE.U32 R10, R17, 0x8, R2 ;  /* 0x00000008110a7825 */ /* 0x000fe400078e0002 */
[----:B------:R-:W4:Y:S04]  /*05c0*/  LDG.E.64 R8, desc[UR8][R8.64] ;  /* 0x0000000808087981 */ /* 0x000f28000c1e1b00 */
[----:B------:R-:W5:Y:S01]  /*05d0*/  LDG.E.64 R10, desc[UR8][R10.64] ;  /* 0x000000080a0a7981 */ /* 0x000f62000c1e1b00 */
[CC--:B------:R-:W-:Y:S01]  /*05e0*/  LEA R23, R0.reuse, R21.reuse, 0x3 ;  /* 0x0000001500177211 */ /* 0x0c0fe200078e18ff */
[C---:B------:R-:W-:Y:S01]  /*05f0*/  IMAD R27, R0.reuse, 0x18, R21 ;  /* 0x00000018001b7824 */ /* 0x040fe200078e0215 */
[----:B------:R-:W-:-:S02]  /*0600*/  LEA R25, R0, R21, 0x4 ;  /* 0x0000001500197211 */ /* 0x000fc400078e20ff */
[----:B------:R-:W-:-:S04]  /*0610*/  IADD3 R13, PT, PT, R0, R13, R0 ;  /* 0x0000000d000d7210 */ /* 0x000fc80007ffe000 */
[----:B------:R-:W-:-:S04]  /*0620*/  IADD3 R13, PT, PT, R0, R13, R0 ;  /* 0x0000000d000d7210 */ /* 0x000fc80007ffe000 */
[----:B------:R-:W-:Y:S01]  /*0630*/  ISETP.GE.U32.AND P0, PT, R13, 0x144, PT ;  /* 0x000001440d00780c */ /* 0x000fe20003f06070 */
[C---:B------:R-:W-:Y:S01]  /*0640*/  IMAD R19, R0.reuse, 0x4, R19 ;  /* 0x0000000400137824 */ /* 0x040fe200078e0213 */
[C---:B------:R-:W-:Y:S02]  /*0650*/  LEA R15, R0.reuse, R15, 0x2 ;  /* 0x0000000f000f7211 */ /* 0x040fe400078e10ff */
[C---:B------:R-:W-:Y:S01]  /*0660*/  LEA R17, R0.reuse, R17, 0x2 ;  /* 0x0000001100117211 */ /* 0x040fe200078e10ff */
[----:B--2---:R0:W-:Y:S04]  /*0670*/  STS.64 [R21], R4 ;  /* 0x0000000415007388 */ /* 0x0041e80000000a00 */
[----:B---3--:R1:W-:Y:S04]  /*0680*/  STS.64 [R23], R6 ;  /* 0x0000000617007388 */ /* 0x0083e80000000a00 */
[----:B----4-:R1:W-:Y:S04]  /*0690*/  STS.64 [R25], R8 ;  /* 0x0000000819007388 */ /* 0x0103e80000000a00 */
[----:B-----5:R1:W-:Y:S01]  /*06a0*/  STS.64 [R27], R10 ;  /* 0x0000000a1b007388 */ /* 0x0203e20000000a00 */
[----:B0-----:R-:W-:Y:S01]  /*06b0*/  LEA R21, R0, R21, 0x5 ;  /* 0x0000001500157211 */ /* 0x001fe200078e28ff */
[----:B------:R-:W-:Y:S06]  /*06c0*/  @!P0 BRA `(.L_x_189) ;  /* 0xfffffffc00a48947 */ /* 0x000fec000383ffff */
.L_x_185:
[----:B------:R-:W-:Y:S05]  /*06d0*/  BSYNC.RECONVERGENT B0 ;  /* 0x0000000000007941 */ /* 0x000fea0003800200 */
.L_x_184:
[----:B------:R-:W0:Y:S01]  /*06e0*/  S2R R2, SR_CgaCtaId ;  /* 0x0000000000027919 */ /* 0x000e220000008800 */
[----:B------:R-:W2:Y:S01]  /*06f0*/  LDC R0, c[0x0][0x3b0] ;  /* 0x0000ec00ff007b82 */ /* 0x000ea20000000800 */
[----:B------:R-:W-:Y:S01]  /*0700*/  MOV R3, 0x400 ;  /* 0x0000040000037802 */ /* 0x000fe20000000f00 */
[----:B------:R-:W-:Y:S06]  /*0710*/  BSSY.RECONVERGENT B0, `(.L_x_190) ;  /* 0x00000c8000007945 */ /* 0x000fec0003800200 */
[----:B------:R-:W-:Y:S01]  /*0720*/  BAR.SYNC.DEFER_BLOCKING 0x0 ;  /* 0x0000000000007b1d */ /* 0x000fe20000010000 */
[----:B------:R-:W-:-:S02]  /*0730*/  ISETP.GT.U32.AND P0, PT, R33, 0x50, PT ;  /* 0x000000502100780c */ /* 0x000fc40003f04070 */
[C---:B------:R-:W-:Y:S02]  /*0740*/  ISETP.GT.U32.AND P1, PT, R33.reuse, 0x50, PT ;  /* 0x000000502100780c */ /* 0x040fe40003f24070 */
[----:B------:R-:W-:Y:S02]  /*0750*/  ISETP.GT.U32.AND P2, PT, R33, 0x50, PT ;  /* 0x000000502100780c */ /* 0x000fe40003f44070 */
[----:B0-----:R-:W-:-:S05]  /*0760*/  LEA R3, R2, R3, 0x18 ;  /* 0x0000000302037211 */ /* 0x001fca00078ec0ff */
[----:B--2---:R-:W-:-:S04]  /*0770*/  IMAD R5, R0, 0x16c8, R3 ;  /* 0x000016c800057824 */ /* 0x004fc800078e0203 */
[----:B------:R-:W-:-:S04]  /*0780*/  IMAD R5, R0, 0x16c8, R5 ;  /* 0x000016c800057824 */ /* 0x000fc800078e0205 */
[----:B------:R-:W-:-:S04]  /*0790*/  IMAD R5, R0, 0x16c8, R5 ;  /* 0x000016c800057824 */ /* 0x000fc800078e0205 */
[----:B------:R-:W-:Y:S01]  /*07a0*/  IMAD R2, R0, 0x16c8, R5 ;  /* 0x000016c800027824 */ /* 0x000fe200078e0205 */
[----:B------:R-:W-:Y:S06]  /*07b0*/  @P0 BRA `(.L_x_191) ;  /* 0x0000000800f40947 */ /* 0x000fec0003800000 */
[----:B-1----:R-:W0:Y:S01]  /*07c0*/  LDC R25, c[0x0][0x364] ;  /* 0x0000d900ff197b82 */ /* 0x002e220000000800 */
[C---:B------:R-:W-:Y:S01]  /*07d0*/  IMAD R4, R33.reuse, R0, R36 ;  /* 0x0000000021047224 */ /* 0x040fe200078e0224 */
[----:B------:R-:W-:Y:S02]  /*07e0*/  IADD3 R26, PT, PT, R33, UR4, RZ ;  /* 0x00000004211a7c10 */ /* 0x000fe4000fffe0ff */
[----:B------:R-:W-:Y:S02]  /*07f0*/  MOV R24, R33 ;  /* 0x0000002100187202 */ /* 0x000fe40000000f00 */
[----:B------:R-:W-:-:S07]  /*0800*/  LEA R27, R4, R3, 0x3 ;  /* 0x00000003041b7211 */ /* 0x000fce00078e18ff */
.L_x_192:
[----:B------:R-:W1:Y:S01]  /*0810*/  LDC.64 R34, c[0x0][0x3a0] ;  /* 0x0000e800ff227b82 */ /* 0x000e620000000a00 */
[----:B------:R-:W-:Y:S04]  /*0820*/  LDS.128 R12, [R2+0x50] ;  /* 0x00005000020c7984 */ /* 0x000fe80000000c00 */
[----:B------:R-:W-:Y:S03]  /*0830*/  LDS.128 R16, [R2+0x20] ;  /* 0x0000200002107984 */ /* 0x000fe60000000c00 */
[----:B------:R-:W2:Y:S01]  /*0840*/  LDC.64 R28, c[0x0][0x388] ;  /* 0x0000e200ff1c7b82 */ /* 0x000ea20000000a00 */
[----:B------:R-:W-:Y:S01]  /*0850*/  LDS.128 R20, [R2+0x60] ;  /* 0x0000600002147984 */ /* 0x000fe20000000c00 */
[----:B-1----:R-:W-:-:S05]  /*0860*/  IMAD.WIDE R34, R26, 0x4, R34 ;  /* 0x000000041a227825 */ /* 0x002fca00078e0222 */
[----:B------:R-:W3:Y:S04]  /*0870*/  LDG.E R5, desc[UR8][R34.64] ;  /* 0x0000000822057981 */ /* 0x000ee8000c1e1900 */
[----:B------:R-:W4:Y:S04]  /*0880*/  LDG.E R7, desc[UR8][R34.64+0x144] ;  /* 0x0001440822077981 */ /* 0x000f28000c1e1900 */
[----:B------:R-:W5:Y:S04]  /*0890*/  LDG.E R9, desc[UR8][R34.64+0x288] ;  /* 0x0002880822097981 */ /* 0x000f68000c1e1900 */
[----:B------:R-:W5:Y:S04]  /*08a0*/  LDG.E R39, desc[UR8][R34.64+0x3cc] ;  /* 0x0003cc0822277981 */ /* 0x000f68000c1e1900 */
[----:B------:R-:W5:Y:S01]  /*08b0*/  LDG.E R31, desc[UR8][R34.64+0x510] ;  /* 0x00051008221f7981 */ /* 0x000f62000c1e1900 */
[----:B---3--:R-:W-:-:S04]  /*08c0*/  IMAD.IADD R5, R5, 0x1, R36 ;  /* 0x0000000105057824 */ /* 0x008fc800078e0224 */
[----:B--2---:R-:W-:Y:S01]  /*08d0*/  IMAD.WIDE.U32 R48, R5, 0x8, R28 ;  /* 0x0000000805307825 */ /* 0x004fe200078e001c */
[----:B----4-:R-:W-:-:S05]  /*08e0*/  IADD3 R7, PT, PT, R7, R36, RZ ;  /* 0x0000002407077210 */ /* 0x010fca0007ffe0ff */
[----:B------:R-:W2:Y:S01]  /*08f0*/  LDG.E.64 R48, desc[UR8][R48.64] ;  /* 0x0000000830307981 */ /* 0x000ea2000c1e1b00 */
[--C-:B------:R-:W-:Y:S01]  /*0900*/  IMAD.WIDE.U32 R44, R7, 0x8, R28.reuse ;  /* 0x00000008072c7825 */ /* 0x100fe200078e001c */
[----:B-----5:R-:W-:Y:S02]  /*0910*/  IADD3 R9, PT, PT, R9, R36, RZ ;  /* 0x0000002409097210 */ /* 0x020fe40007ffe0ff */
[----:B------:R-:W2:Y:S04]  /*0920*/  LDS.128 R4, [R2] ;  /* 0x0000000002047984 */ /* 0x000ea80000000c00 */
[----:B------:R-:W3:Y:S01]  /*0930*/  LDG.E.64 R44, desc[UR8][R44.64] ;  /* 0x000000082c2c7981 */ /* 0x000ee2000c1e1b00 */
[----:B------:R-:W-:-:S03]  /*0940*/  IMAD.WIDE.U32 R40, R9, 0x8, R28 ;  /* 0x0000000809287825 */ /* 0x000fc600078e001c */
[----:B------:R-:W1:Y:S04]  /*0950*/  LDS.128 R8, [R2+0x10] ;  /* 0x0000100002087984 */ /* 0x000e680000000c00 */
[----:B------:R-:W4:Y:S01]  /*0960*/  LDG.E.64 R40, desc[UR8][R40.64] ;  /* 0x0000000828287981 */ /* 0x000f22000c1e1b00 */
[C---:B--2---:R-:W-:Y:S02]  /*0970*/  DFMA R6, R48.reuse, R6, RZ ;  /* 0x000000063006722b */ /* 0x044fe400000000ff */
[----:B-1----:R-:W-:-:S06]  /*0980*/  DFMA R8, R48, R8, RZ ;  /* 0x000000083008722b */ /* 0x002fcc00000000ff */
[C---:B---3--:R-:W-:Y:S02]  /*0990*/  DFMA R46, R44.reuse, R12, R6 ;  /* 0x0000000c2c2e722b */ /* 0x048fe40000000006 */
[----:B------:R-:W-:Y:S02]  /*09a0*/  DFMA R42, R44, R14, R8 ;  /* 0x0000000e2c2a722b */ /* 0x000fe40000000008 */
[C---:B------:R-:W-:Y:S01]  /*09b0*/  DFMA R6, R48.reuse, R10, RZ ;  /* 0x0000000a3006722b */ /* 0x040fe200000000ff */
[----:B------:R-:W-:Y:S04]  /*09c0*/  LDS.128 R12, [R2+0x30] ;  /* 0x00003000020c7984 */ /* 0x000fe80000000c00 */
[----:B------:R-:W1:Y:S01]  /*09d0*/  LDS.128 R8, [R2+0x40] ;  /* 0x0000400002087984 */ /* 0x000e620000000c00 */
[----:B------:R-:W-:-:S08]  /*09e0*/  DFMA R16, R48, R16, RZ ;  /* 0x000000103010722b */ /* 0x000fd000000000ff */
[----:B------:R-:W-:Y:S01]  /*09f0*/  DFMA R22, R44, R22, R16 ;  /* 0x000000162c16722b */ /* 0x000fe20000000010 */
[----:B------:R-:W-:-:S05]  /*0a00*/  IADD3 R17, PT, PT, R39, R36, RZ ;  /* 0x0000002427117210 */ /* 0x000fca0007ffe0ff */
[----:B------:R-:W-:Y:S01]  /*0a10*/  IMAD.WIDE.U32 R16, R17, 0x8, R28 ;  /* 0x0000000811107825 */ /* 0x000fe200078e001c */
[----:B------:R-:W-:-:S05]  /*0a20*/  DFMA R4, R48, R4, RZ ;  /* 0x000000043004722b */ /* 0x000fca00000000ff */
[----:B------:R-:W2:Y:S01]  /*0a30*/  LDG.E.64 R16, desc[UR8][R16.64] ;  /* 0x0000000810107981 */ /* 0x000ea2000c1e1b00 */
[----:B------:R-:W-:Y:S02]  /*0a40*/  DFMA R20, R44, R20, R6 ;  /* 0x000000142c14722b */ /* 0x000fe40000000006 */
[----:B-1----:R-:W-:Y:S02]  /*0a50*/  DFMA R38, R10, R44, R4 ;  /* 0x0000002c0a26722b */ /* 0x002fe40000000004 */
[----:B------:R-:W1:Y:S01]  /*0a60*/  LDS.128 R4, [R2+0x70] ;  /* 0x0000700002047984 */ /* 0x000e620000000c00 */
[C---:B------:R-:W-:Y:S02]  /*0a70*/  DFMA R18, R48.reuse, R18, RZ ;  /* 0x000000123012722b */ /* 0x040fe400000000ff */
[C---:B------:R-:W-:Y:S02]  /*0a80*/  DFMA R10, R48.reuse, R12, RZ ;  /* 0x0000000c300a722b */ /* 0x040fe400000000ff */
[----:B------:R-:W-:-:S04]  /*0a90*/  DFMA R14, R48, R14, RZ ;  /* 0x0000000e300e722b */ /* 0x000fc800000000ff */
[C---:B-1----:R-:W-:Y:S02]  /*0aa0*/  DFMA R18, R44.reuse, R4, R18 ;  /* 0x000000042c12722b */ /* 0x042fe40000000012 */
[----:B------:R-:W-:Y:S01]  /*0ab0*/  DFMA R10, R44, R6, R10 ;  /* 0x000000062c0a722b */ /* 0x000fe2000000000a */
[----:B------:R-:W1:Y:S01]  /*0ac0*/  LDS.128 R4, [R2+0x80] ;  /* 0x0000800002047984 */ /* 0x000e620000000c00 */
[----:B------:R-:W-:Y:S02]  /*0ad0*/  DFMA R8, R48, R8, RZ ;  /* 0x000000083008722b */ /* 0x000fe400000000ff */
[----:B-1----:R-:W-:-:S06]  /*0ae0*/  DFMA R14, R44, R4, R14 ;  /* 0x000000042c0e722b */ /* 0x002fcc000000000e */
[----:B------:R-:W-:Y:S01]  /*0af0*/  DFMA R44, R44, R6, R8 ;  /* 0x000000062c2c722b */ /* 0x000fe20000000008 */
[----:B------:R-:W4:Y:S04]  /*0b00*/  LDS.128 R4, [R2+0x90] ;  /* 0x0000900002047984 */ /* 0x000f280000000c00 */
[----:B------:R-:W3:Y:S01]  /*0b10*/  LDG.E R9, desc[UR8][R34.64+0x654] ;  /* 0x0006540822097981 */ /* 0x000ee2000c1e1900 */
[C---:B----4-:R-:W-:Y:S02]  /*0b20*/  DFMA R12, R40.reuse, R4, R38 ;  /* 0x00000004280c722b */ /* 0x050fe40000000026 */
[C---:B------:R-:W-:Y:S01]  /*0b30*/  DFMA R46, R40.reuse, R6, R46 ;  /* 0x00000006282e722b */ /* 0x040fe2000000002e */
[----:B------:R-:W1:Y:S02]  /*0b40*/  LDS.128 R4, [R2+0xa0] ;  /* 0x0000a00002047984 */ /* 0x000e640000000c00 */
[----:B-1----:R-:W-:-:S02]  /*0b50*/  DFMA R42, R40, R4, R42 ;  /* 0x00000004282a722b */ /* 0x002fc4000000002a */
[C---:B------:R-:W-:Y:S01]  /*0b60*/  DFMA R20, R40.reuse, R6, R20 ;  /* 0x000000062814722b */ /* 0x040fe20000000014 */
[----:B------:R-:W1:Y:S02]  /*0b70*/  LDS.128 R4, [R2+0xb0] ;  /* 0x0000b00002047984 */ /* 0x000e640000000c00 */
[C---:B-1----:R-:W-:Y:S02]  /*0b80*/  DFMA R38, R40.reuse, R4, R22 ;  /* 0x000000042826722b */ /* 0x042fe40000000016 */
[----:B------:R-:W-:Y:S01]  /*0b90*/  DFMA R22, R40, R6, R18 ;  /* 0x000000062816722b */ /* 0x000fe20000000012 */
[----:B------:R-:W1:Y:S01]  /*0ba0*/  LDS.128 R4, [R2+0xc0] ;  /* 0x0000c00002047984 */ /* 0x000e620000000c00 */
[----:B------:R-:W-:-:S05]  /*0bb0*/  IADD3 R19, PT, PT, R31, R36, RZ ;  /* 0x000000241f137210 */ /* 0x000fca0007ffe0ff */
[----:B------:R-:W-:-:S06]  /*0bc0*/  IMAD.WIDE.U32 R18, R19, 0x8, R28 ;  /* 0x0000000813127825 */ /* 0x000fcc00078e001c */
[----:B------:R-:W4:Y:S01]  /*0bd0*/  LDG.E.64 R18, desc[UR8][R18.64] ;  /* 0x0000000812127981 */ /* 0x000f22000c1e1b00 */
[C---:B-1----:R-:W-:Y:S02]  /*0be0*/  DFMA R30, R40.reuse, R4, R10 ;  /* 0x00000004281e722b */ /* 0x042fe4000000000a */
[C---:B------:R-:W-:Y:S01]  /*0bf0*/  DFMA R14, R40.reuse, R6, R14 ;  /* 0x00000006280e722b */ /* 0x040fe2000000000e */
[----:B------:R-:W5:Y:S04]  /*0c00*/  LDG.E R11, desc[UR8][R34.64+0x798] ;  /* 0x00079808220b7981 */ /* 0x000f68000c1e1900 */
[----:B------:R-:W1:Y:S02]  /*0c10*/  LDS.128 R4, [R2+0xd0] ;  /* 0x0000d00002047984 */ /* 0x000e640000000c00 */
[----:B-1----:R-:W-:-:S02]  /*0c20*/  DFMA R44, R40, R4, R44 ;  /* 0x00000004282c722b */ /* 0x002fc4000000002c */
[----:B--2---:R-:W-:Y:S01]  /*0c30*/  DFMA R12, R6, R16, R12 ;  /* 0x00000010060c722b */ /* 0x004fe2000000000c */
[----:B------:R-:W1:Y:S02]  /*0c40*/  LDS.128 R4, [R2+0xe0] ;  /* 0x0000e00002047984 */ /* 0x000e640000000c00 */
[C---:B-1----:R-:W-:Y:S02]  /*0c50*/  DFMA R46, R16.reuse, R4, R46 ;  /* 0x00000004102e722b */ /* 0x042fe4000000002e */
[C---:B------:R-:W-:Y:S01]  /*0c60*/  DFMA R42, R16.reuse, R6, R42 ;  /* 0x00000006102a722b */ /* 0x040fe2000000002a */
[----:B------:R-:W1:Y:S02]  /*0c70*/  LDS.128 R4, [R2+0xf0] ;  /* 0x0000f00002047984 */ /* 0x000e640000000c00 */
[C---:B-1----:R-:W-:Y:S02]  /*0c80*/  DFMA R20, R16.reuse, R4, R20 ;  /* 0x000000041014722b */ /* 0x042fe40000000014 */
[C---:B------:R-:W-:Y:S01]  /*0c90*/  DFMA R38, R16.reuse, R6, R38 ;  /* 0x000000061026722b */ /* 0x040fe20000000026 */
[----:B------:R-:W1:Y:S01]  /*0ca0*/  LDS.128 R4, [R2+0x100] ;  /* 0x0001000002047984 */ /* 0x000e620000000c00 */
[----:B---3--:R-:W-:Y:S01]  /*0cb0*/  IMAD.IADD R9, R9, 0x1, R36 ;  /* 0x0000000109097824 */ /* 0x008fe200078e0224 */
[----:B-1----:R-:W-:-:S02]  /*0cc0*/  DFMA R40, R16, R4, R22 ;  /* 0x000000041028722b */ /* 0x002fc40000000016 */
[----:B------:R-:W-:Y:S01]  /*0cd0*/  DFMA R30, R16, R6, R30 ;  /* 0x00000006101e722b */ /* 0x000fe2000000001e */
[----:B------:R-:W1:Y:S01]  /*0ce0*/  LDS.128 R4, [R2+0x110] ;  /* 0x0001100002047984 */ /* 0x000e620000000c00 */
[----:B------:R-:W-:-:S06]  /*0cf0*/  IMAD.WIDE.U32 R22, R9, 0x8, R28 ;  /* 0x0000000809167825 */ /* 0x000fcc00078e001c */
[----:B------:R-:W2:Y:S01]  /*0d00*/  LDG.E.64 R22, desc[UR8][R22.64] ;  /* 0x0000000816167981 */ /* 0x000ea2000c1e1b00 */
[----:B-1----:R-:W-:-:S03]  /*0d10*/  DFMA R8, R16, R4, R14 ;  /* 0x000000041008722b */ /* 0x002fc6000000000e */
[----:B------:R-:W3:Y:S01]  /*0d20*/  LDG.E R15, desc[UR8][R34.64+0x8dc] ;  /* 0x0008dc08220f7981 */ /* 0x000ee2000c1e1900 */
[----:B------:R-:W-:-:S03]  /*0d30*/  DFMA R44, R16, R6, R44 ;  /* 0x00000006102c722b */ /* 0x000fc6000000002c */
[----:B------:R-:W4:Y:S02]  /*0d40*/  LDS.128 R4, [R2+0x120] ;  /* 0x0001200002047984 */ /* 0x000f240000000c00 */
[C---:B----4-:R-:W-:Y:S02]  /*0d50*/  DFMA R16, R18.reuse, R4, R12 ;  /* 0x000000041210722b */ /* 0x050fe4000000000c */
[----:B------:R2:W4:Y:S01]  /*0d60*/  LDG.E R13, desc[UR8][R34.64+0xa20] ;  /* 0x000a2008220d7981 */ /* 0x000522000c1e1900 */
[----:B------:R-:W-:-:S03]  /*0d70*/  DFMA R46, R18, R6, R46 ;  /* 0x00000006122e722b */ /* 0x000fc6000000002e */
[----:B------:R-:W1:Y:S02]  /*0d80*/  LDS.128 R4, [R2+0x130] ;  /* 0x0001300002047984 */ /* 0x000e640000000c00 */
[C---:B-1----:R-:W-:Y:S02]  /*0d90*/  DFMA R42, R18.reuse, R4, R42 ;  /* 0x00000004122a722b */ /* 0x042fe4000000002a */
[----:B------:R-:W-:Y:S01]  /*0da0*/  DFMA R48, R18, R6, R20 ;  /* 0x000000061230722b */ /* 0x000fe20000000014 */
[----:B------:R-:W1:Y:S01]  /*0db0*/  LDS.128 R4, [R2+0x140] ;  /* 0x0001400002047984 */ /* 0x000e620000000c00 */
[----:B-----5:R-:W-:-:S05]  /*0dc0*/  IADD3 R11, PT, PT, R11, R36, RZ ;  /* 0x000000240b0b7210 */ /* 0x020fca0007ffe0ff */
[----:B------:R-:W-:-:S06]  /*0dd0*/  IMAD.WIDE.U32 R20, R11, 0x8, R28 ;  /* 0x000000080b147825 */ /* 0x000fcc00078e001c */
[----:B------:R-:W5:Y:S01]  /*0de0*/  LDG.E.64 R20, desc[UR8][R20.64] ;  /* 0x0000000814147981 */ /* 0x000f62000c1e1b00 */
[C---:B-1----:R-:W-:Y:S02]  /*0df0*/  DFMA R38, R18.reuse, R4, R38 ;  /* 0x000000041226722b */ /* 0x042fe40000000026 */
[C---:B------:R-:W-:Y:S01]  /*0e00*/  DFMA R40, R18.reuse, R6, R40 ;  /* 0x000000061228722b */ /* 0x040fe20000000028 */
[----:B------:R-:W1:Y:S02]  /*0e10*/  LDS.128 R4, [R2+0x150] ;  /* 0x0001500002047984 */ /* 0x000e640000000c00 */
[C---:B-1----:R-:W-:Y:S02]  /*0e20*/  DFMA R50, R18.reuse, R4, R30 ;  /* 0x000000041232722b */ /* 0x042fe4000000001e */
[----:B------:R-:W-:Y:S01]  /*0e30*/  DFMA R30, R18, R6, R8 ;  /* 0x00000006121e722b */ /* 0x000fe20000000008 */
[----:B------:R-:W2:Y:S04]  /*0e40*/  LDS.128 R8, [R2+0x160] ;  /* 0x0001600002087984 */ /* 0x000ea80000000c00 */
[----:B------:R-:W1:Y:S01]  /*0e50*/  LDS.128 R4, [R2+0x170] ;  /* 0x0001700002047984 */ /* 0x000e620000000c00 */
[----:B--2---:R-:W-:Y:S01]  /*0e60*/  DFMA R34, R10, R22, R16 ;  /* 0x000000160a22722b */ /* 0x004fe20000000010 */
[----:B---3--:R-:W-:-:S05]  /*0e70*/  IADD3 R15, PT, PT, R15, R36, RZ ;  /* 0x000000240f0f7210 */ /* 0x008fca0007ffe0ff */
[----:B------:R-:W-:-:S06]  /*0e80*/  IMAD.WIDE.U32 R16, R15, 0x8, R28 ;  /* 0x000000080f107825 */ /* 0x000fcc00078e001c */
[----:B------:R-:W2:Y:S01]  /*0e90*/  LDG.E.64 R16, desc[UR8][R16.64] ;  /* 0x0000000810107981 */ /* 0x000ea2000c1e1b00 */
[----:B------:R-:W-:Y:S02]  /*0ea0*/  DFMA R44, R18, R8, R44 ;  /* 0x00000008122c722b */ /* 0x000fe4000000002c */
[C---:B-1----:R-:W-:Y:S01]  /*0eb0*/  DFMA R46, R22.reuse, R4, R46 ;  /* 0x00000004162e722b */ /* 0x042fe2000000002e */
[----:B------:R-:W1:Y:S01]  /*0ec0*/  LDS.128 R8, [R2+0x180] ;  /* 0x0001800002087984 */ /* 0x000e620000000c00 */
[----:B------:R-:W-:-:S03]  /*0ed0*/  DFMA R42, R22, R6, R42 ;  /* 0x00000006162a722b */ /* 0x000fc6000000002a */
[----:B------:R-:W3:Y:S01]  /*0ee0*/  LDS.128 R4, [R2+0x190] ;  /* 0x0001900002047984 */ /* 0x000ee20000000c00 */
[----:B----4-:R-:W-:-:S05]  /*0ef0*/  IADD3 R13, PT, PT, R13, R36, RZ ;  /* 0x000000240d0d7210 */ /* 0x010fca0007ffe0ff */
[----:B------:R-:W-:Y:S01]  /*0f00*/  IMAD.WIDE.U32 R18, R13, 0x8, R28 ;  /* 0x000000080d127825 */ /* 0x000fe200078e001c */
[C---:B-1----:R-:W-:Y:S01]  /*0f10*/  DFMA R48, R22.reuse, R8, R48 ;  /* 0x000000081630722b */ /* 0x042fe20000000030 */
[----:B------:R-:W-:Y:S04]  /*0f20*/  LDS.128 R12, [R2+0x230] ;  /* 0x00023000020c7984 */ /* 0x000fe80000000c00 */
[----:B------:R-:W4:Y:S01]  /*0f30*/  LDG.E.64 R18, desc[UR8][R18.64] ;  /* 0x0000000812127981 */ /* 0x000f22000c1e1b00 */
[C---:B---3--:R-:W-:Y:S02]  /*0f40*/  DFMA R40, R22.reuse, R4, R40 ;  /* 0x000000041628722b */ /* 0x048fe40000000028 */
[C---:B------:R-:W-:Y:S01]  /*0f50*/  DFMA R50, R22.reuse, R6, R50 ;  /* 0x000000061632722b */ /* 0x040fe20000000032 */
[----:B------:R-:W1:Y:S01]  /*0f60*/  LDS.128 R4, [R2+0x1a0] ;  /* 0x0001a00002047984 */ /* 0x000e620000000c00 */
[----:B------:R-:W-:-:S03]  /*0f70*/  DFMA R38, R22, R10, R38 ;  /* 0x0000000a1626722b */ /* 0x000fc60000000026 */
[----:B------:R-:W5:Y:S01]  /*0f80*/  LDS.128 R8, [R2+0x1b0] ;  /* 0x0001b00002087984 */ /* 0x000f620000000c00 */
[C---:B-1----:R-:W-:Y:S02]  /*0f90*/  DFMA R30, R22.reuse, R4, R30 ;  /* 0x00000004161e722b */ /* 0x042fe4000000001e */
[----:B------:R-:W-:Y:S01]  /*0fa0*/  DFMA R44, R22, R6, R44 ;  /* 0x00000006162c722b */ /* 0x000fe2000000002c */
[----:B------:R-:W1:Y:S01]  /*0fb0*/  LDS.128 R4, [R2+0x1c0] ;  /* 0x0001c00002047984 */ /* 0x000e620000000c00 */
[C---:B-----5:R-:W-:Y:S02]  /*0fc0*/  DFMA R34, R20.reuse, R8, R34 ;  /* 0x000000081422722b */ /* 0x060fe40000000022 */
[C---:B------:R-:W-:Y:S01]  /*0fd0*/  DFMA R46, R20.reuse, R10, R46 ;  /* 0x0000000a142e722b */ /* 0x040fe2000000002e */
[----:B------:R-:W3:Y:S01]  /*0fe0*/  LDS.128 R8, [R2+0x1d0] ;  /* 0x0001d00002087984 */ /* 0x000ee20000000c00 */
[C---:B-1----:R-:W-:Y:S02]  /*0ff0*/  DFMA R42, R20.reuse, R4, R42 ;  /* 0x00000004142a722b */ /* 0x042fe4000000002a */
[C---:B------:R-:W-:Y:S01]  /*1000*/  DFMA R48, R20.reuse, R6, R48 ;  /* 0x000000061430722b */ /* 0x040fe20000000030 */
[----:B------:R-:W1:Y:S01]  /*1010*/  LDS.128 R4, [R2+0x1e0] ;  /* 0x0001e00002047984 */ /* 0x000e620000000c00 */
[----:B---3--:R-:W-:-:S02]  /*1020*/  DFMA R38, R20, R8, R38 ;  /* 0x000000081426722b */ /* 0x008fc40000000026 */
[C---:B------:R-:W-:Y:S01]  /*1030*/  DFMA R40, R20.reuse, R10, R40 ;  /* 0x0000000a1428722b */ /* 0x040fe20000000028 */
[----:B------:R-:W3:Y:S01]  /*1040*/  LDS.128 R8, [R2+0x1f0] ;  /* 0x0001f00002087984 */ /* 0x000ee20000000c00 */
[C---:B-1----:R-:W-:Y:S02]  /*1050*/  DFMA R50, R20.reuse, R4, R50 ;  /* 0x000000041432722b */ /* 0x042fe40000000032 */
[C---:B------:R-:W-:Y:S01]  /*1060*/  DFMA R30, R20.reuse, R6, R30 ;  /* 0x00000006141e722b */ /* 0x040fe2000000001e */
[----:B------:R-:W1:Y:S01]  /*1070*/  LDS.128 R4, [R2+0x200] ;  /* 0x0002000002047984 */ /* 0x000e620000000c00 */
[----:B---3--:R-:W-:Y:S02]  /*1080*/  DFMA R44, R20, R8, R44 ;  /* 0x00000008142c722b */ /* 0x008fe4000000002c */
[----:B--2---:R-:W-:Y:S01]  /*1090*/  DFMA R34, R10, R16, R34 ;  /* 0x000000100a22722b */ /* 0x004fe20000000022 */
[----:B------:R-:W2:Y:S01]  /*10a0*/  LDS.128 R8, [R2+0x210] ;  /* 0x0002100002087984 */ /* 0x000ea20000000c00 */
[----:B-1----:R-:W-:-:S02]  /*10b0*/  DFMA R46, R16, R4, R46 ;  /* 0x00000004102e722b */ /* 0x002fc4000000002e */
[C---:B------:R-:W-:Y:S01]  /*10c0*/  DFMA R42, R16.reuse, R6, R42 ;  /* 0x00000006102a722b */ /* 0x040fe2000000002a */
[----:B------:R-:W1:Y:S01]  /*10d0*/  LDS.128 R4, [R2+0x220] ;  /* 0x0002200002047984 */ /* 0x000e620000000c00 */
[C---:B--2---:R-:W-:Y:S02]  /*10e0*/  DFMA R48, R16.reuse, R8, R48 ;  /* 0x000000081030722b */ /* 0x044fe40000000030 */
[C---:B------:R-:W-:Y:S01]  /*10f0*/  DFMA R38, R16.reuse, R10, R38 ;  /* 0x0000000a1026722b */ /* 0x040fe20000000026 */
[----:B------:R-:W4:Y:S01]  /*1100*/  LDS.128 R8, [R2+0x240] ;  /* 0x0002400002087984 */ /* 0x000f220000000c00 */
[C---:B-1----:R-:W-:Y:S02]  /*1110*/  DFMA R40, R16.reuse, R4, R40 ;  /* 0x000000041028722b */ /* 0x042fe40000000028 */
[C---:B------:R-:W-:Y:S01]  /*1120*/  DFMA R50, R16.reuse, R6, R50 ;  /* 0x000000061032722b */ /* 0x040fe20000000032 */
[----:B------:R-:W1:Y:S01]  /*1130*/  LDS.128 R4, [R2+0x250] ;  /* 0x0002500002047984 */ /* 0x000e620000000c00 */
[----:B------:R-:W-:-:S02]  /*1140*/  DFMA R30, R16, R12, R30 ;  /* 0x0000000c101e722b */ /* 0x000fc4000000001e */
[----:B------:R-:W-:Y:S01]  /*1150*/  DFMA R44, R16, R14, R44 ;  /* 0x0000000e102c722b */ /* 0x000fe2000000002c */
[----:B------:R-:W2:Y:S01]  /*1160*/  LDS.128 R12, [R2+0x260] ;  /* 0x00026000020c7984 */ /* 0x000ea20000000c00 */
[----:B------:R-:W-:Y:S01]  /*1170*/  IMAD R17, R0, 0x288, R27 ;  /* 0x0000028800117824 */ /* 0x000fe200078e021b */
[C---:B----4-:R-:W-:Y:S02]  /*1180*/  DFMA R34, R18.reuse, R8, R34 ;  /* 0x000000081222722b */ /* 0x050fe40000000022 */
[C---:B------:R-:W-:Y:S01]  /*1190*/  DFMA R46, R18.reuse, R10, R46 ;  /* 0x0000000a122e722b */ /* 0x040fe2000000002e */
[----:B------:R-:W3:Y:S01]  /*11a0*/  LDS.128 R8, [R2+0x270] ;  /* 0x0002700002087984 */ /* 0x000ee20000000c00 */
[----:B-1----:R-:W-:-:S03]  /*11b0*/  DFMA R42, R18, R4, R42 ;  /* 0x00000004122a722b */ /* 0x002fc6000000002a */
[----:B------:R-:W1:Y:S01]  /*11c0*/  LDS.64 R4, [R2+0x280] ;  /* 0x0002800002047984 */ /* 0x000e620000000a00 */
[----:B------:R-:W-:-:S04]  /*11d0*/  IMAD R21, R0, 0x288, R17 ;  /* 0x0000028800157824 */ /* 0x000fc800078e0211 */
[----:B------:R-:W-:Y:S01]  /*11e0*/  IMAD R23, R0, 0x288, R21 ;  /* 0x0000028800177824 */ /* 0x000fe200078e0215 */
[----:B--2---:R-:W-:-:S03]  /*11f0*/  DFMA R12, R18, R12, R38 ;  /* 0x0000000c120c722b */ /* 0x004fc60000000026 */
[----:B------:R-:W-:-:S04]  /*1200*/  IMAD R29, R0, 0x288, R23 ;  /* 0x00000288001d7824 */ /* 0x000fc800078e0217 */
[C---:B------:R-:W-:Y:S01]  /*1210*/  IMAD R39, R0.reuse, 0x288, R29 ;  /* 0x0000028800277824 */ /* 0x040fe200078e021d */
[C---:B------:R-:W-:Y:S02]  /*1220*/  DFMA R6, R18.reuse, R6, R48 ;  /* 0x000000061206722b */ /* 0x040fe40000000030 */
[C---:B------:R-:W-:Y:S01]  /*1230*/  DFMA R14, R18.reuse, R14, R40 ;  /* 0x0000000e120e722b */ /* 0x040fe20000000028 */
[----:B------:R2:W-:Y:S04]  /*1240*/  STS.64 [R27], R34 ;  /* 0x000000221b007388 */ /* 0x0005e80000000a00 */
[----:B------:R4:W-:Y:S04]  /*1250*/  STS.64 [R17], R46 ;  /* 0x0000002e11007388 */ /* 0x0009e80000000a00 */
[----:B------:R4:W-:Y:S01]  /*1260*/  STS.64 [R21], R42 ;  /* 0x0000002a15007388 */ /* 0x0009e20000000a00 */
[C---:B---3--:R-:W-:Y:S01]  /*1270*/  DFMA R10, R18.reuse, R10, R30 ;  /* 0x0000000a120a722b */ /* 0x048fe2000000001e */
[----:B------:R-:W-:Y:S01]  /*1280*/  IMAD R31, R0, 0x288, R39 ;  /* 0x00000288001f7824 */ /* 0x000fe200078e0227 */
[----:B------:R-:W-:-:S02]  /*1290*/  DFMA R8, R18, R8, R50 ;  /* 0x000000081208722b */ /* 0x000fc40000000032 */
[----:B-1----:R-:W-:Y:S01]  /*12a0*/  DFMA R4, R18, R4, R44 ;  /* 0x000000041204722b */ /* 0x002fe2000000002c */
[C---:B------:R-:W-:Y:S01]  /*12b0*/  IMAD R19, R0.reuse, 0x288, R31 ;  /* 0x0000028800137824 */ /* 0x040fe200078e021f */
[----:B------:R4:W-:Y:S03]  /*12c0*/  STS.64 [R23], R6 ;  /* 0x0000000617007388 */ /* 0x0009e60000000a00 */
[----:B------:R-:W-:Y:S01]  /*12d0*/  IMAD R41, R0, 0x288, R19 ;  /* 0x0000028800297824 */ /* 0x000fe200078e0213 */
[----:B------:R4:W-:Y:S04]  /*12e0*/  STS.64 [R29], R12 ;  /* 0x0000000c1d007388 */ /* 0x0009e80000000a00 */
[----:B------:R4:W-:Y:S01]  /*12f0*/  STS.64 [R39], R14 ;  /* 0x0000000e27007388 */ /* 0x0009e20000000a00 */
[----:B0-----:R-:W-:-:S03]  /*1300*/  IADD3 R24, PT, PT, R25, R24, RZ ;  /* 0x0000001819187210 */ /* 0x001fc60007ffe0ff */
[----:B------:R4:W-:Y:S04]  /*1310*/  STS.64 [R31], R8 ;  /* 0x000000081f007388 */ /* 0x0009e80000000a00 */
[----:B------:R4:W-:Y:S04]  /*1320*/  STS.64 [R19], R10 ;  /* 0x0000000a13007388 */ /* 0x0009e80000000a00 */
[----:B------:R4:W-:Y:S01]  /*1330*/  STS.64 [R41], R4 ;  /* 0x0000000429007388 */ /* 0x0009e20000000a00 */
[----:B------:R-:W-:Y:S01]  /*1340*/  ISETP.GE.U32.AND P0, PT, R24, 0x51, PT ;  /* 0x000000511800780c */ /* 0x000fe20003f06070 */
[C---:B------:R-:W-:Y:S01]  /*1350*/  IMAD R16, R25.reuse, R0, RZ ;  /* 0x0000000019107224 */ /* 0x040fe200078e02ff */
[----:B------:R-:W-:-:S03]  /*1360*/  IADD3 R26, PT, PT, R25, R26, RZ ;  /* 0x0000001a191a7210 */ /* 0x000fc60007ffe0ff */
[----:B--2---:R-:W-:-:S08]  /*1370*/  IMAD R27, R16, 0x8, R27 ;  /* 0x00000008101b7824 */ /* 0x004fd000078e021b */
[----:B----4-:R-:W-:Y:S05]  /*1380*/  @!P0 BRA `(.L_x_192) ;  /* 0xfffffff400208947 */ /* 0x010fea000383ffff */
.L_x_191:
[----:B------:R-:W-:Y:S05]  /*1390*/  BSYNC.RECONVERGENT B0 ;  /* 0x0000000000007941 */ /* 0x000fea0003800200 */
.L_x_190:
[----:B------:R-:W-:Y:S06]  /*13a0*/  BAR.SYNC.DEFER_BLOCKING 0x0 ;  /* 0x0000000000007b1d */ /* 0x000fec0000010000 */
[----:B------:R-:W-:Y:S04]  /*13b0*/  BSSY.RECONVERGENT B0, `(.L_x_193) ;  /* 0x00000c1000007945 */ /* 0x000fe80003800200 */
[----:B------:R-:W-:Y:S05]  /*13c0*/  @P1 BRA `(.L_x_194) ;  /* 0x0000000800fc1947 */ /* 0x000fea0003800000 */
[----:B------:R-:W0:Y:S01]  /*13d0*/  LDC R32, c[0x0][0x364] ;  /* 0x0000d900ff207b82 */ /* 0x000e220000000800 */
[----:B------:R-:W-:-:S07]  /*13e0*/  MOV R35, R33 ;  /* 0x0000002100237202 */ /* 0x000fce0000000f00 */
.L_x_195:
[----:B--2---:R-:W-:Y:S01]  /*13f0*/  PRMT R4, R35, 0x9910, RZ ;  /* 0x0000991023047816 */ /* 0x004fe200000000ff */
[----:B-1----:R-:W-:Y:S04]  /*1400*/  LDS.128 R8, [R2+0x10] ;  /* 0x0000100002087984 */ /* 0x002fe80000000c00 */
[----:B------:R-:W-:Y:S01]  /*1410*/  IMAD R4, R4, 0x39, RZ ;  /* 0x0000003904047824 */ /* 0x000fe200078e02ff */
[----:B------:R-:W-:Y:S04]  /*1420*/  LDS.128 R16, [R2+0x50] ;  /* 0x0000500002107984 */ /* 0x000fe80000000c00 */
[----:B------:R-:W-:Y:S01]  /*1430*/  LOP3.LUT R4, R4, 0xffff, RZ, 0xc0, !PT ;  /* 0x0000ffff04047812 */ /* 0x000fe200078ec0ff */
[----:B------:R-:W-:Y:S03]  /*1440*/  LDS.128 R20, [R2+0x60] ;  /* 0x0000600002147984 */ /* 0x000fe60000000c00 */
[----:B------:R-:W-:Y:S01]  /*1450*/  SHF.R.U32.HI R4, RZ, 0x9, R4 ;  /* 0x00000009ff047819 */ /* 0x000fe20000011604 */
[----:B------:R-:W-:Y:S03]  /*1460*/  LDS.128 R24, [R2+0x40] ;  /* 0x0000400002187984 */ /* 0x000fe60000000c00 */
[C---:B------:R-:W-:Y:S01]  /*1470*/  PRMT R5, R4.reuse, 0x9910, RZ ;  /* 0x0000991004057816 */ /* 0x040fe200000000ff */
[----:B------:R-:W-:Y:S01]  /*1480*/  LDS.128 R12, [R2+0x20] ;  /* 0x00002000020c7984 */ /* 0x000fe20000000c00 */
[----:B------:R-:W-:-:S03]  /*1490*/  LOP3.LUT R4, R4, 0xffff, RZ, 0xc0, !PT ;  /* 0x0000ffff04047812 */ /* 0x000fc600078ec0ff */
[----:B------:R-:W-:Y:S01]  /*14a0*/  IMAD R5, R5, 0x9, RZ ;  /* 0x0000000905057824 */ /* 0x000fe200078e02ff */
[----:B------:R-:W-:Y:S04]  /*14b0*/  LDS.128 R28, [R2+0x30] ;  /* 0x00003000021c7984 */ /* 0x000fe80000000c00 */
[----:B------:R-:W-:-:S04]  /*14c0*/  IADD3 R5, PT, PT, RZ, -R5, RZ ;  /* 0x80000005ff057210 */ /* 0x000fc80007ffe0ff */
[----:B------:R-:W-:-:S04]  /*14d0*/  PRMT R6, R5, 0x7710, RZ ;  /* 0x0000771005067816 */ /* 0x000fc800000000ff */
[----:B------:R-:W-:-:S04]  /*14e0*/  IADD3 R5, PT, PT, R6, R35, RZ ;  /* 0x0000002306057210 */ /* 0x000fc80007ffe0ff */
[----:B------:R-:W-:-:S05]  /*14f0*/  LOP3.LUT R5, R5, 0xff, RZ, 0xc0, !PT ;  /* 0x000000ff05057812 */ /* 0x000fca00078ec0ff */
[----:B------:R-:W-:-:S04]  /*1500*/  IMAD R5, R4, 0x51, R5 ;  /* 0x0000005104057824 */ /* 0x000fc800078e0205 */
[----:B------:R-:W-:-:S04]  /*1510*/  IMAD R4, R5, R0, R36 ;  /* 0x0000000005047224 */ /* 0x000fc800078e0224 */
[----:B------:R-:W-:Y:S02]  /*1520*/  IMAD R41, R4, 0x8, R3 ;  /* 0x0000000804297824 */ /* 0x000fe400078e0203 */
[----:B------:R-:W-:Y:S02]  /*1530*/  LDS.128 R4, [R2] ;  /* 0x0000000002047984 */ /* 0x000fe40000000c00 */
[----:B------:R-:W-:Y:S02]  /*1540*/  IMAD R39, R0, 0x48, R41 ;  /* 0x0000004800277824 */ /* 0x000fe400078e0229 */
[----:B------:R-:W1:Y:S04]  /*1550*/  LDS.64 R48, [R41] ;  /* 0x0000000029307984 */ /* 0x000e680000000a00 */
[----:B------:R-:W2:Y:S01]  /*1560*/  LDS.64 R44, [R39] ;  /* 0x00000000272c7984 */ /* 0x000ea20000000a00 */
[----:B-1----:R-:W-:-:S02]  /*1570*/  DFMA R6, R48, R6, RZ ;  /* 0x000000063006722b */ /* 0x002fc400000000ff */
[C---:B------:R-:W-:Y:S02]  /*1580*/  DFMA R8, R48.reuse, R8, RZ ;  /* 0x000000083008722b */ /* 0x040fe400000000ff */
[C---:B------:R-:W-:Y:S02]  /*1590*/  DFMA R10, R48.reuse, R10, RZ ;  /* 0x0000000a300a722b */ /* 0x040fe400000000ff */
[----:B------:R-:W-:Y:S02]  /*15a0*/  DFMA R12, R48, R12, RZ ;  /* 0x0000000c300c722b */ /* 0x000fe400000000ff */
[----:B--2---:R-:W-:Y:S02]  /*15b0*/  DFMA R40, R44, R16, R6 ;  /* 0x000000102c28722b */ /* 0x004fe40000000006 */
[----:B------:R-:W-:Y:S02]  /*15c0*/  DFMA R16, R48, R4, RZ ;  /* 0x000000043010722b */ /* 0x000fe400000000ff */
[C---:B------:R-:W-:Y:S01]  /*15d0*/  DFMA R42, R44.reuse, R18, R8 ;  /* 0x000000122c2a722b */ /* 0x040fe20000000008 */
[----:B------:R-:W1:Y:S01]  /*15e0*/  LDS.128 R4, [R2+0x70] ;  /* 0x0000700002047984 */ /* 0x000e620000000c00 */
[----:B------:R-:W-:Y:S01]  /*15f0*/  DFMA R46, R44, R20, R10 ;  /* 0x000000142c2e722b */ /* 0x000fe2000000000a */
[----:B------:R-:W-:-:S02]  /*1600*/  IMAD R21, R0, 0x48, R39 ;  /* 0x0000004800157824 */ /* 0x000fc400078e0227 */
[----:B------:R-:W2:Y:S01]  /*1610*/  LDS.128 R8, [R2+0x80] ;  /* 0x0000800002087984 */ /* 0x000ea20000000c00 */
[----:B------:R-:W-:Y:S02]  /*1620*/  DFMA R16, R26, R44, R16 ;  /* 0x0000002c1a10722b */ /* 0x000fe40000000010 */
[C---:B------:R-:W-:Y:S02]  /*1630*/  DFMA R26, R48.reuse, R14, RZ ;  /* 0x0000000e301a722b */ /* 0x040fe400000000ff */
[C---:B------:R-:W-:Y:S02]  /*1640*/  DFMA R38, R48.reuse, R28, RZ ;  /* 0x0000001c3026722b */ /* 0x040fe400000000ff */
[C---:B------:R-:W-:Y:S02]  /*1650*/  DFMA R30, R48.reuse, R30, RZ ;  /* 0x0000001e301e722b */ /* 0x040fe400000000ff */
[----:B------:R-:W-:Y:S02]  /*1660*/  DFMA R18, R48, R24, RZ ;  /* 0x000000183012722b */ /* 0x000fe400000000ff */
[C---:B------:R-:W-:Y:S01]  /*1670*/  DFMA R22, R44.reuse, R22, R12 ;  /* 0x000000162c16722b */ /* 0x040fe2000000000c */
[----:B------:R-:W-:Y:S04]  /*1680*/  LDS.64 R24, [R21] ;  /* 0x0000000015187984 */ /* 0x000fe80000000a00 */
[----:B------:R-:W3:Y:S01]  /*1690*/  LDS.128 R12, [R2+0x90] ;  /* 0x00009000020c7984 */ /* 0x000ee20000000c00 */
[----:B-1----:R-:W-:-:S02]  /*16a0*/  DFMA R28, R44, R4, R26 ;  /* 0x000000042c1c722b */ /* 0x002fc4000000001a */
[C---:B------:R-:W-:Y:S02]  /*16b0*/  DFMA R38, R44.reuse, R6, R38 ;  /* 0x000000062c26722b */ /* 0x040fe40000000026 */
[C---:B--2---:R-:W-:Y:S01]  /*16c0*/  DFMA R26, R44.reuse, R8, R30 ;  /* 0x000000082c1a722b */ /* 0x044fe2000000001e */
[----:B------:R-:W1:Y:S01]  /*16d0*/  LDS.128 R4, [R2+0xa0] ;  /* 0x0000a00002047984 */ /* 0x000e620000000c00 */
[----:B------:R-:W-:-:S03]  /*16e0*/  DFMA R44, R44, R10, R18 ;  /* 0x0000000a2c2c722b */ /* 0x000fc60000000012 */
[----:B------:R-:W2:Y:S01]  /*16f0*/  LDS.128 R8, [R2+0xb0] ;  /* 0x0000b00002087984 */ /* 0x000ea20000000c00 */
[----:B---3--:R-:W-:-:S03]  /*1700*/  DFMA R30, R24, R12, R16 ;  /* 0x0000000c181e722b */ /* 0x008fc60000000010 */
[----:B------:R-:W3:Y:S01]  /*1710*/  LDS.128 R16, [R2+0xc0] ;  /* 0x0000c00002107984 */ /* 0x000ee20000000c00 */
[----:B------:R-:W-:-:S03]  /*1720*/  DFMA R40, R24, R14, R40 ;  /* 0x0000000e1828722b */ /* 0x000fc60000000028 */
[----:B------:R-:W-:Y:S01]  /*1730*/  LDS.128 R12, [R2+0xf0] ;  /* 0x0000f000020c7984 */ /* 0x000fe20000000c00 */
[C---:B-1----:R-:W-:Y:S02]  /*1740*/  DFMA R42, R24.reuse, R4, R42 ;  /* 0x00000004182a722b */ /* 0x042fe4000000002a */
[C---:B------:R-:W-:Y:S02]  /*1750*/  DFMA R46, R24.reuse, R6, R46 ;  /* 0x00000006182e722b */ /* 0x040fe4000000002e */
[C---:B--2---:R-:W-:Y:S01]  /*1760*/  DFMA R48, R24.reuse, R8, R22 ;  /* 0x000000081830722b */ /* 0x044fe20000000016 */
[----:B------:R-:W1:Y:S01]  /*1770*/  LDS.128 R4, [R2+0xd0] ;  /* 0x0000d00002047984 */ /* 0x000e620000000c00 */
[C-C-:B------:R-:W-:Y:S01]  /*1780*/  IMAD R23, R0.reuse, 0x48, R21.reuse ;  /* 0x0000004800177824 */ /* 0x140fe200078e0215 */
[C---:B------:R-:W-:Y:S01]  /*1790*/  DFMA R50, R24.reuse, R10, R28 ;  /* 0x0000000a1832722b */ /* 0x040fe2000000001c */
[C---:B------:R-:W-:Y:S01]  /*17a0*/  IMAD R21, R0.reuse, 0x16c8, R21 ;  /* 0x000016c800157824 */ /* 0x040fe200078e0215 */
[----:B------:R-:W-:Y:S04]  /*17b0*/  LDS.128 R8, [R2+0xe0] ;  /* 0x0000e00002087984 */ /* 0x000fe80000000c00 */
[----:B------:R2:W4:Y:S01]  /*17c0*/  LDS.64 R28, [R23] ;  /* 0x00000000171c7984 */ /* 0x0005220000000a00 */
[C---:B---3--:R-:W-:Y:S01]  /*17d0*/  DFMA R38, R24.reuse, R16, R38 ;  /* 0x000000101826722b */ /* 0x048fe20000000026 */
[C-C-:B------:R-:W-:Y:S01]  /*17e0*/  IMAD R17, R0.reuse, 0x48, R23.reuse ;  /* 0x0000004800117824 */ /* 0x140fe200078e0217 */
[C---:B------:R-:W-:Y:S01]  /*17f0*/  DFMA R18, R24.reuse, R18, R26 ;  /* 0x000000121812722b */ /* 0x040fe2000000001a */
[----:B--2---:R-:W-:Y:S01]  /*1800*/  IMAD R23, R0, 0x16c8, R23 ;  /* 0x000016c800177824 */ /* 0x004fe200078e0217 */
[----:B-1----:R-:W-:-:S02]  /*1810*/  DFMA R44, R24, R4, R44 ;  /* 0x00000004182c722b */ /* 0x002fc4000000002c */
[----:B------:R-:W-:Y:S01]  /*1820*/  LDS.64 R24, [R17] ;  /* 0x0000000011187984 */ /* 0x000fe20000000a00 */
[----:B----4-:R-:W-:-:S03]  /*1830*/  DFMA R30, R6, R28, R30 ;  /* 0x0000001c061e722b */ /* 0x010fc6000000001e */
[----:B------:R-:W1:Y:S01]  /*1840*/  LDS.128 R4, [R2+0x100] ;  /* 0x0001000002047984 */ /* 0x000e620000000c00 */
[C---:B------:R-:W-:Y:S02]  /*1850*/  DFMA R40, R28.reuse, R8, R40 ;  /* 0x000000081c28722b */ /* 0x040fe40000000028 */
[C---:B------:R-:W-:Y:S01]  /*1860*/  DFMA R42, R28.reuse, R10, R42 ;  /* 0x0000000a1c2a722b */ /* 0x040fe2000000002a */
[----:B------:R-:W2:Y:S01]  /*1870*/  LDS.128 R8, [R2+0x110] ;  /* 0x0001100002087984 */ /* 0x000ea20000000c00 */
[C---:B------:R-:W-:Y:S02]  /*1880*/  DFMA R46, R28.reuse, R12, R46 ;  /* 0x0000000c1c2e722b */ /* 0x040fe4000000002e */
[C---:B------:R-:W-:Y:S01]  /*1890*/  DFMA R48, R28.reuse, R14, R48 ;  /* 0x0000000e1c30722b */ /* 0x040fe20000000030 */
[----:B------:R-:W3:Y:S01]  /*18a0*/  LDS.128 R12, [R2+0x130] ;  /* 0x00013000020c7984 */ /* 0x000ee20000000c00 */
[C---:B-1----:R-:W-:Y:S02]  /*18b0*/  DFMA R50, R28.reuse, R4, R50 ;  /* 0x000000041c32722b */ /* 0x042fe40000000032 */
[C---:B------:R-:W-:Y:S01]  /*18c0*/  DFMA R38, R28.reuse, R6, R38 ;  /* 0x000000061c26722b */ /* 0x040fe20000000026 */
[----:B------:R-:W1:Y:S01]  /*18d0*/  LDS.128 R4, [R2+0x120] ;  /* 0x0001200002047984 */ /* 0x000e620000000c00 */
[----:B--2---:R-:W-:-:S02]  /*18e0*/  DFMA R26, R28, R8, R18 ;  /* 0x000000081c1a722b */ /* 0x004fc40000000012 */
[----:B------:R-:W-:Y:S01]  /*18f0*/  DFMA R44, R28, R10, R44 ;  /* 0x0000000a1c2c722b */ /* 0x000fe2000000002c */
[C-C-:B------:R-:W-:Y:S01]  /*1900*/  IMAD R19, R0.reuse, 0x48, R17.reuse ;  /* 0x0000004800137824 */ /* 0x140fe200078e0211 */
[----:B------:R-:W2:Y:S01]  /*1910*/  LDS.128 R8, [R2+0x140] ;  /* 0x0001400002087984 */ /* 0x000ea20000000c00 */
[C---:B---3--:R-:W-:Y:S01]  /*1920*/  DFMA R42, R24.reuse, R12, R42 ;  /* 0x0000000c182a722b */ /* 0x048fe2000000002a */
[----:B------:R-:W-:Y:S01]  /*1930*/  IMAD R17, R0, 0x16c8, R17 ;  /* 0x000016c800117824 */ /* 0x000fe200078e0211 */
[C---:B------:R-:W-:Y:S01]  /*1940*/  DFMA R46, R24.reuse, R14, R46 ;  /* 0x0000000e182e722b */ /* 0x040fe2000000002e */
[----:B------:R-:W3:Y:S01]  /*1950*/  LDS.128 R12, [R2+0x160] ;  /* 0x00016000020c7984 */ /* 0x000ee20000000c00 */
[C---:B-1----:R-:W-:Y:S02]  /*1960*/  DFMA R30, R24.reuse, R4, R30 ;  /* 0x00000004181e722b */ /* 0x042fe4000000001e */
[C---:B------:R-:W-:Y:S01]  /*1970*/  DFMA R40, R24.reuse, R6, R40 ;  /* 0x000000061828722b */ /* 0x040fe20000000028 */
[----:B------:R-:W1:Y:S01]  /*1980*/  LDS.128 R4, [R2+0x150] ;  /* 0x0001500002047984 */ /* 0x000e620000000c00 */
[----:B--2---:R-:W-:-:S02]  /*1990*/  DFMA R48, R24, R8, R48 ;  /* 0x000000081830722b */ /* 0x004fc40000000030 */
[C---:B------:R-:W-:Y:S01]  /*19a0*/  DFMA R50, R24.reuse, R10, R50 ;  /* 0x0000000a1832722b */ /* 0x040fe20000000032 */
[----:B------:R-:W-:Y:S01]  /*19b0*/  LDS.128 R8, [R2+0x170] ;  /* 0x0001700002087984 */ /* 0x000fe20000000c00 */
[C---:B---3--:R-:W-:Y:S02]  /*19c0*/  DFMA R44, R24.reuse, R12, R44 ;  /* 0x0000000c182c722b */ /* 0x048fe4000000002c */
[C---:B-1----:R-:W-:Y:S01]  /*19d0*/  DFMA R28, R24.reuse, R6, R26 ;  /* 0x00000006181c722b */ /* 0x042fe2000000001a */
[----:B------:R1:W2:Y:S01]  /*19e0*/  LDS.64 R26, [R19] ;  /* 0x00000000131a7984 */ /* 0x0002a20000000a00 */
[----:B------:R-:W-:Y:S01]  /*19f0*/  DFMA R38, R24, R4, R38 ;  /* 0x000000041826722b */ /* 0x000fe20000000026 */
[C-C-:B------:R-:W-:Y:S02]  /*1a00*/  IMAD R25, R0.reuse, 0x48, R19.reuse ;  /* 0x0000004800197824 */ /* 0x140fe400078e0213 */
[----:B------:R-:W3:Y:S01]  /*1a10*/  LDS.128 R4, [R2+0x180] ;  /* 0x0001800002047984 */ /* 0x000ee20000000c00 */
[----:B-1----:R-:W-:Y:S01]  /*1a20*/  IMAD R19, R0, 0x16c8, R19 ;  /* 0x000016c800137824 */ /* 0x002fe200078e0213 */
[----:B--2---:R-:W-:-:S02]  /*1a30*/  DFMA R30, R14, R26, R30 ;  /* 0x0000001a0e1e722b */ /* 0x004fc4000000001e */
[C---:B------:R-:W-:Y:S01]  /*1a40*/  DFMA R40, R26.reuse, R8, R40 ;  /* 0x000000081a28722b */ /* 0x040fe20000000028 */
[----:B------:R-:W1:Y:S01]  /*1a50*/  LDS.128 R12, [R2+0x190] ;  /* 0x00019000020c7984 */ /* 0x000e620000000c00 */
[C---:B------:R-:W-:Y:S02]  /*1a60*/  DFMA R42, R26.reuse, R10, R42 ;  /* 0x0000000a1a2a722b */ /* 0x040fe4000000002a */
[C---:B---3--:R-:W-:Y:S01]  /*1a70*/  DFMA R46, R26.reuse, R4, R46 ;  /* 0x000000041a2e722b */ /* 0x048fe2000000002e */
[----:B------:R-:W2:Y:S01]  /*1a80*/  LDS.128 R8, [R2+0x1a0] ;  /* 0x0001a00002087984 */ /* 0x000ea20000000c00 */
[----:B------:R-:W-:-:S03]  /*1a90*/  DFMA R48, R26, R6, R48 ;  /* 0x000000061a30722b */ /* 0x000fc60000000030 */
[----:B------:R-:W-:Y:S01]  /*1aa0*/  LDS.128 R4, [R2+0x1b0] ;  /* 0x0001b00002047984 */ /* 0x000fe20000000c00 */
[C---:B-1----:R-:W-:Y:S02]  /*1ab0*/  DFMA R52, R26.reuse, R14, R38 ;  /* 0x0000000e1a34722b */ /* 0x042fe40000000026 */
[C---:B------:R-:W-:Y:S02]  /*1ac0*/  DFMA R50, R26.reuse, R12, R50 ;  /* 0x0000000c1a32722b */ /* 0x040fe40000000032 */
[C---:B--2---:R-:W-:Y:S01]  /*1ad0*/  DFMA R38, R26.reuse, R8, R28 ;  /* 0x000000081a26722b */ /* 0x044fe2000000001c */
[----:B------:R-:W-:Y:S01]  /*1ae0*/  LDS.128 R12, [R2+0x1e0] ;  /* 0x0001e000020c7984 */ /* 0x000fe20000000c00 */
[----:B------:R-:W-:Y:S01]  /*1af0*/  DFMA R44, R26, R10, R44 ;  /* 0x0000000a1a2c722b */ /* 0x000fe2000000002c */
[C-C-:B------:R-:W-:Y:S02]  /*1b00*/  IMAD R27, R0.reuse, 0x48, R25.reuse ;  /* 0x00000048001b7824 */ /* 0x140fe400078e0219 */
[----:B------:R1:W2:Y:S04]  /*1b10*/  LDS.64 R28, [R25] ;  /* 0x00000000191c7984 */ /* 0x0002a80000000a00 */
[----:B------:R-:W3:Y:S01]  /*1b20*/  LDS.128 R8, [R2+0x1c0] ;  /* 0x0001c00002087984 */ /* 0x000ee20000000c00 */
[----:B-1----:R-:W-:Y:S01]  /*1b30*/  IMAD R25, R0, 0x16c8, R25 ;  /* 0x000016c800197824 */ /* 0x002fe200078e0219 */
[----:B--2---:R-:W-:-:S02]  /*1b40*/  DFMA R30, R28, R4, R30 ;  /* 0x000000041c1e722b */ /* 0x004fc4000000001e */
[C---:B------:R-:W-:Y:S01]  /*1b50*/  DFMA R40, R28.reuse, R6, R40 ;  /* 0x000000061c28722b */ /* 0x040fe20000000028 */
[----:B------:R-:W1:Y:S01]  /*1b60*/  LDS.128 R4, [R2+0x1d0] ;  /* 0x0001d00002047984 */ /* 0x000e620000000c00 */
[C---:B------:R-:W-:Y:S02]  /*1b70*/  DFMA R52, R28.reuse, R12, R52 ;  /* 0x0000000c1c34722b */ /* 0x040fe40000000034 */
[C---:B---3--:R-:W-:Y:S01]  /*1b80*/  DFMA R42, R28.reuse, R8, R42 ;  /* 0x000000081c2a722b */ /* 0x048fe2000000002a */
[----:B------:R-:W-:Y:S01]  /*1b90*/  LDS.64 R12, [R27] ;  /* 0x000000001b0c7984 */ /* 0x000fe20000000a00 */
[C---:B------:R-:W-:Y:S02]  /*1ba0*/  DFMA R46, R28.reuse, R10, R46 ;  /* 0x0000000a1c2e722b */ /* 0x040fe4000000002e */
[C---:B------:R-:W-:Y:S01]  /*1bb0*/  DFMA R14, R28.reuse, R14, R38 ;  /* 0x0000000e1c0e722b */ /* 0x040fe20000000026 */
[----:B------:R-:W2:Y:S01]  /*1bc0*/  LDS.128 R8, [R2+0x200] ;  /* 0x0002000002087984 */ /* 0x000ea20000000c00 */
[----:B-1----:R-:W-:-:S02]  /*1bd0*/  DFMA R48, R28, R4, R48 ;  /* 0x000000041c30722b */ /* 0x002fc40000000030 */
[----:B------:R-:W-:Y:S01]  /*1be0*/  DFMA R50, R28, R6, R50 ;  /* 0x000000061c32722b */ /* 0x000fe20000000032 */
[----:B------:R-:W1:Y:S01]  /*1bf0*/  LDS.128 R4, [R2+0x1f0] ;  /* 0x0001f00002047984 */ /* 0x000e620000000c00 */
[C---:B--2---:R-:W-:Y:S02]  /*1c00*/  DFMA R40, R12.reuse, R8, R40 ;  /* 0x000000080c28722b */ /* 0x044fe40000000028 */
[----:B------:R-:W-:Y:S01]  /*1c10*/  DFMA R42, R12, R10, R42 ;  /* 0x0000000a0c2a722b */ /* 0x000fe2000000002a */
[----:B------:R-:W2:Y:S01]  /*1c20*/  LDS.128 R8, [R2+0x220] ;  /* 0x0002200002087984 */ /* 0x000ea20000000c00 */
[----:B-1----:R-:W-:Y:S02]  /*1c30*/  DFMA R44, R28, R4, R44 ;  /* 0x000000041c2c722b */ /* 0x002fe4000000002c */
[----:B------:R-:W-:Y:S01]  /*1c40*/  DFMA R30, R6, R12, R30 ;  /* 0x0000000c061e722b */ /* 0x000fe2000000001e */
[C-C-:B------:R-:W-:Y:S01]  /*1c50*/  IMAD R29, R0.reuse, 0x48, R27.reuse ;  /* 0x00000048001d7824 */ /* 0x140fe200078e021b */
[----:B------:R-:W1:Y:S01]  /*1c60*/  LDS.128 R4, [R2+0x210] ;  /* 0x0002100002047984 */ /* 0x000e620000000c00 */
[----:B------:R-:W-:Y:S01]  /*1c70*/  IMAD R27, R0, 0x16c8, R27 ;  /* 0x000016c8001b7824 */ /* 0x000fe200078e021b */
[----:B--2---:R-:W-:-:S02]  /*1c80*/  DFMA R50, R12, R8, R50 ;  /* 0x000000080c32722b */ /* 0x004fc40000000032 */
[C---:B------:R-:W-:Y:S01]  /*1c90*/  DFMA R52, R12.reuse, R10, R52 ;  /* 0x0000000a0c34722b */ /* 0x040fe20000000034 */
[----:B------:R-:W-:Y:S01]  /*1ca0*/  LDS.128 R8, [R2+0x240] ;  /* 0x0002400002087984 */ /* 0x000fe20000000c00 */
[C---:B-1----:R-:W-:Y:S02]  /*1cb0*/  DFMA R46, R12.reuse, R4, R46 ;  /* 0x000000040c2e722b */ /* 0x042fe4000000002e */
[C---:B------:R-:W-:Y:S01]  /*1cc0*/  DFMA R48, R12.reuse, R6, R48 ;  /* 0x000000060c30722b */ /* 0x040fe20000000030 */
[----:B------:R-:W1:Y:S02]  /*1cd0*/  LDS.128 R4, [R2+0x230] ;  /* 0x0002300002047984 */ /* 0x000e640000000c00 */
[C---:B-1----:R-:W-:Y:S02]  /*1ce0*/  DFMA R38, R12.reuse, R4, R14 ;  /* 0x000000040c26722b */ /* 0x042fe4000000000e */
[----:B------:R1:W2:Y:S01]  /*1cf0*/  LDS.64 R14, [R29] ;  /* 0x000000001d0e7984 */ /* 0x0002a20000000a00 */
[----:B------:R-:W-:-:S03]  /*1d00*/  DFMA R44, R12, R6, R44 ;  /* 0x000000060c2c722b */ /* 0x000fc6000000002c */
[----:B------:R-:W3:Y:S01]  /*1d10*/  LDS.128 R4, [R2+0x250] ;  /* 0x0002500002047984 */ /* 0x000ee20000000c00 */
[----:B-1----:R-:W-:Y:S01]  /*1d20*/  IMAD R29, R0, 0x16c8, R29 ;  /* 0x000016c8001d7824 */ /* 0x002fe200078e021d */
[C---:B--2---:R-:W-:Y:S02]  /*1d30*/  DFMA R30, R14.reuse, R8, R30 ;  /* 0x000000080e1e722b */ /* 0x044fe4000000001e */
[C---:B------:R-:W-:Y:S01]  /*1d40*/  DFMA R40, R14.reuse, R10, R40 ;  /* 0x0000000a0e28722b */ /* 0x040fe20000000028 */
[----:B------:R-:W1:Y:S01]  /*1d50*/  LDS.128 R8, [R2+0x260] ;  /* 0x0002600002087984 */ /* 0x000e620000000c00 */
[C---:B---3--:R-:W-:Y:S01]  /*1d60*/  DFMA R42, R14.reuse, R4, R42 ;  /* 0x000000040e2a722b */ /* 0x048fe2000000002a */
[----:B------:R-:W-:Y:S01]  /*1d70*/  PRMT R4, R35, 0x9910, RZ ;  /* 0x0000991023047816 */ /* 0x000fe200000000ff */
[----:B------:R-:W-:-:S04]  /*1d80*/  DFMA R46, R14, R6, R46 ;  /* 0x000000060e2e722b */ /* 0x000fc8000000002e */
[----:B------:R-:W-:-:S05]  /*1d90*/  IMAD R4, R4, 0x39, RZ ;  /* 0x0000003904047824 */ /* 0x000fca00078e02ff */
[----:B------:R-:W-:-:S04]  /*1da0*/  LOP3.LUT R4, R4, 0xffff, RZ, 0xc0, !PT ;  /* 0x0000ffff04047812 */ /* 0x000fc800078ec0ff */
[----:B------:R-:W-:Y:S02]  /*1db0*/  SHF.R.U32.HI R12, RZ, 0x9, R4 ;  /* 0x00000009ff0c7819 */ /* 0x000fe40000011604 */
[----:B------:R-:W2:Y:S02]  /*1dc0*/  LDS.128 R4, [R2+0x270] ;  /* 0x0002700002047984 */ /* 0x000ea40000000c00 */
[----:B------:R-:W-:-:S05]  /*1dd0*/  PRMT R13, R12, 0x9910, RZ ;  /* 0x000099100c0d7816 */ /* 0x000fca00000000ff */
[----:B------:R-:W-:-:S05]  /*1de0*/  IMAD R13, R13, 0x9, RZ ;  /* 0x000000090d0d7824 */ /* 0x000fca00078e02ff */
[----:B------:R-:W-:-:S04]  /*1df0*/  IADD3 R13, PT, PT, RZ, -R13, RZ ;  /* 0x8000000dff0d7210 */ /* 0x000fc80007ffe0ff */
[----:B------:R-:W-:Y:S02]  /*1e00*/  PRMT R16, R13, 0x7710, RZ ;  /* 0x000077100d107816 */ /* 0x000fe400000000ff */
[----:B------:R-:W-:Y:S02]  /*1e10*/  LOP3.LUT R13, R12, 0xffff, RZ, 0xc0, !PT ;  /* 0x0000ffff0c0d7812 */ /* 0x000fe400078ec0ff */
[-C--:B------:R-:W-:Y:S01]  /*1e20*/  IADD3 R16, PT, PT, R16, R35.reuse, RZ ;  /* 0x0000002310107210 */ /* 0x080fe20007ffe0ff */
[C---:B-1----:R-:W-:Y:S01]  /*1e30*/  DFMA R50, R14.reuse, R10, R50 ;  /* 0x0000000a0e32722b */ /* 0x042fe20000000032 */
[----:B0-----:R-:W-:Y:S01]  /*1e40*/  IADD3 R35, PT, PT, R32, R35, RZ ;  /* 0x0000002320237210 */ /* 0x001fe20007ffe0ff */
[----:B------:R-:W0:Y:S01]  /*1e50*/  LDS.64 R10, [R2+0x280] ;  /* 0x00028000020a7984 */ /* 0x000e220000000a00 */
[----:B------:R-:W-:Y:S01]  /*1e60*/  LOP3.LUT R16, R16, 0xff, RZ, 0xc0, !PT ;  /* 0x000000ff10107812 */ /* 0x000fe200078ec0ff */
[----:B------:R-:W-:Y:S01]  /*1e70*/  DFMA R8, R14, R8, R48 ;  /* 0x000000080e08722b */ /* 0x000fe20000000030 */
[----:B------:R-:W-:-:S03]  /*1e80*/  ISETP.GE.U32.AND P0, PT, R35, 0x51, PT ;  /* 0x000000512300780c */ /* 0x000fc60003f06070 */
[----:B------:R-:W-:-:S04]  /*1e90*/  IMAD R13, R13, 0x51, R16 ;  /* 0x000000510d0d7824 */ /* 0x000fc800078e0210 */
[----:B------:R-:W-:-:S05]  /*1ea0*/  IMAD R12, R13, R0, R36 ;  /* 0x000000000d0c7224 */ /* 0x000fca00078e0224 */
[----:B------:R-:W-:Y:S01]  /*1eb0*/  LEA R13, R12, R3, 0x3 ;  /* 0x000000030c0d7211 */ /* 0x000fe200078e18ff */
[C---:B--2---:R-:W-:Y:S02]  /*1ec0*/  DFMA R6, R14.reuse, R6, R38 ;  /* 0x000000060e06722b */ /* 0x044fe40000000026 */
[----:B------:R-:W-:Y:S02]  /*1ed0*/  DFMA R4, R14, R4, R52 ;  /* 0x000000040e04722b */ /* 0x000fe40000000034 */
[C-C-:B------:R-:W-:Y:S02]  /*1ee0*/  IMAD R49, R0.reuse, 0x48, R13.reuse ;  /* 0x0000004800317824 */ /* 0x140fe400078e020d */
[C---:B------:R-:W-:Y:S02]  /*1ef0*/  IMAD R13, R0.reuse, 0x16c8, R13 ;  /* 0x000016c8000d7824 */ /* 0x040fe400078e020d */
[----:B------:R-:W-:-:S03]  /*1f00*/  IMAD R39, R0, 0x16c8, R49 ;  /* 0x000016c800277824 */ /* 0x000fc600078e0231 */
[----:B------:R2:W-:Y:S04]  /*1f10*/  STS.64 [R13], R30 ;  /* 0x0000001e0d007388 */ /* 0x0005e80000000a00 */
[----:B------:R2:W-:Y:S04]  /*1f20*/  STS.64 [R39], R40 ;  /* 0x0000002827007388 */ /* 0x0005e80000000a00 */
[----:B------:R2:W-:Y:S04]  /*1f30*/  STS.64 [R21], R42 ;  /* 0x0000002a15007388 */ /* 0x0005e80000000a00 */
[----:B------:R2:W-:Y:S01]  /*1f40*/  STS.64 [R23], R46 ;  /* 0x0000002e17007388 */ /* 0x0005e20000000a00 */
[----:B0-----:R-:W-:-:S03]  /*1f50*/  DFMA R10, R14, R10, R44 ;  /* 0x0000000a0e0a722b */ /* 0x001fc6000000002c */
[----:B------:R2:W-:Y:S04]  /*1f60*/  STS.64 [R17], R8 ;  /* 0x0000000811007388 */ /* 0x0005e80000000a00 */
[----:B------:R2:W-:Y:S04]  /*1f70*/  STS.64 [R19], R50 ;  /* 0x0000003213007388 */ /* 0x0005e80000000a00 */
[----:B------:R2:W-:Y:S04]  /*1f80*/  STS.64 [R25], R4 ;  /* 0x0000000419007388 */ /* 0x0005e80000000a00 */
[----:B------:R2:W-:Y:S04]  /*1f90*/  STS.64 [R27], R6 ;  /* 0x000000061b007388 */ /* 0x0005e80000000a00 */
[----:B------:R2:W-:Y:S01]  /*1fa0*/  STS.64 [R29], R10 ;  /* 0x0000000a1d007388 */ /* 0x0005e20000000a00 */
[----:B------:R-:W-:Y:S05]  /*1fb0*/  @!P0 BRA `(.L_x_195) ;  /* 0xfffffff4000c8947 */ /* 0x000fea000383ffff */
.L_x_194:
[----:B------:R-:W-:Y:S05]  /*1fc0*/  BSYNC.RECONVERGENT B0 ;  /* 0x0000000000007941 */ /* 0x000fea0003800200 */
.L_x_193:
[----:B------:R-:W-:Y:S06]  /*1fd0*/  BAR.SYNC.DEFER_BLOCKING 0x0 ;  /* 0x0000000000007b1d */ /* 0x000fec0000010000 */
[----:B------:R-:W-:Y:S04]  /*1fe0*/  BSSY.RECONVERGENT B0, `(.L_x_196) ;  /* 0x00000ab000007945 */ /* 0x000fe80003800200 */
[----:B------:R-:W-:Y:S05]  /*1ff0*/  @P2 BRA `(.L_x_197) ;  /* 0x0000000800a42947 */ /* 0x000fea0003800000 */
[----:B------:R-:W0:Y:S01]  /*2000*/  LDC R35, c[0x0][0x364] ;  /* 0x0000d900ff237b82 */ /* 0x000e220000000800 */
[----:B-12---:R-:W-:Y:S01]  /*2010*/  IMAD.MOV.U32 R6, RZ, RZ, 0x48 ;  /* 0x00000048ff067424 */ /* 0x006fe200078e00ff */
[----:B------:R-:W-:Y:S02]  /*2020*/  SHF.L.U32 R4, R36, 0x3, RZ ;  /* 0x0000000324047819 */ /* 0x000fe400000006ff */
[----:B------:R-:W-:Y:S01]  /*2030*/  MOV R34, R33 ;  /* 0x0000002100227202 */ /* 0x000fe20000000f00 */
[----:B------:R-:W-:-:S04]  /*2040*/  IMAD R5, R33, R6, 0x16c8 ;  /* 0x000016c821057424 */ /* 0x000fc800078e0206 */
[----:B------:R-:W-:-:S05]  /*2050*/  IMAD R4, R5, R0, R4 ;  /* 0x0000000005047224 */ /* 0x000fca00078e0204 */
[----:B------:R-:W-:Y:S01]  /*2060*/  IADD3 R39, PT, PT, R3, R4, RZ ;  /* 0x0000000403277210 */ /* 0x000fe20007ffe0ff */
[----:B0-----:R-:W-:-:S07]  /*2070*/  IMAD R32, R35, R0, RZ ;  /* 0x0000000023207224 */ /* 0x001fce00078e02ff */
.L_x_198:
[----:B0-----:R0:W-:Y:S01]  /*2080*/  LDS.64 R50, [R39] ;  /* 0x0000000027327984 */ /* 0x0011e20000000a00 */
[----:B------:R-:W-:Y:S01]  /*2090*/  LEA R41, R0, R39, 0x3 ;  /* 0x0000002700297211 */ /* 0x000fe200078e18ff */
[----:B------:R-:W-:Y:S02]  /*20a0*/  IMAD.IADD R34, R35, 0x1, R34 ;  /* 0x0000000123227824 */ /* 0x000fe400078e0222 */
[----:B------:R-:W1:Y:S03]  /*20b0*/  LDS.128 R4, [R2] ;  /* 0x0000000002047984 */ /* 0x000e660000000c00 */
[----:B------:R-:W-:Y:S01]  /*20c0*/  ISETP.GE.U32.AND P0, PT, R34, 0x51, PT ;  /* 0x000000512200780c */ /* 0x000fe20003f06070 */
[----:B------:R-:W2:Y:S01]  /*20d0*/  LDS.128 R8, [R2+0x10] ;  /* 0x0000100002087984 */ /* 0x000ea20000000c00 */
[----:B0-----:R-:W-:-:S03]  /*20e0*/  IMAD R39, R32, 0x48, R39 ;  /* 0x0000004820277824 */ /* 0x001fc600078e0227 */
[----:B------:R-:W-:Y:S04]  /*20f0*/  LDS.128 R24, [R2+0x50] ;  /* 0x0000500002187984 */ /* 0x000fe80000000c00 */
[----:B------:R0:W3:Y:S04]  /*2100*/  LDS.64 R46, [R41] ;  /* 0x00000000292e7984 */ /* 0x0000e80000000a00 */
[----:B------:R-:W4:Y:S04]  /*2110*/  LDS.128 R20, [R2+0x40] ;  /* 0x0000400002147984 */ /* 0x000f280000000c00 */
[----:B------:R-:W5:Y:S01]  /*2120*/  LDS.128 R12, [R2+0x20] ;  /* 0x00002000020c7984 */ /* 0x000f620000000c00 */
[----:B0-----:R-:W-:-:S03]  /*2130*/  IMAD R41, R0, 0x8, R41 ;  /* 0x0000000800297824 */ /* 0x001fc600078e0229 */
[----:B------:R-:W0:Y:S04]  /*2140*/  LDS.128 R16, [R2+0x60] ;  /* 0x0000600002107984 */ /* 0x000e280000000c00 */
[----:B------:R-:W0:Y:S01]  /*2150*/  LDS.128 R28, [R2+0x70] ;  /* 0x00007000021c7984 */ /* 0x000e220000000c00 */
[C---:B-1----:R-:W-:Y:S02]  /*2160*/  DFMA R6, R50.reuse, R6, RZ ;  /* 0x000000063206722b */ /* 0x042fe400000000ff */
[C---:B------:R-:W-:Y:S02]  /*2170*/  DFMA R4, R50.reuse, R4, RZ ;  /* 0x000000043204722b */ /* 0x040fe400000000ff */
[C---:B--2---:R-:W-:Y:S02]  /*2180*/  DFMA R8, R50.reuse, R8, RZ ;  /* 0x000000083208722b */ /* 0x044fe400000000ff */
[----:B------:R-:W-:-:S02]  /*2190*/  DFMA R10, R50, R10, RZ ;  /* 0x0000000a320a722b */ /* 0x000fc400000000ff */
[----:B---3--:R-:W-:-:S04]  /*21a0*/  DFMA R44, R46, R24, R6 ;  /* 0x000000182e2c722b */ /* 0x008fc80000000006 */
[----:B------:R-:W-:Y:S01]  /*21b0*/  DFMA R42, R46, R26, R8 ;  /* 0x0000001a2e2a722b */ /* 0x000fe20000000008 */
[----:B------:R-:W1:Y:S01]  /*21c0*/  LDS.128 R24, [R2+0x30] ;  /* 0x0000300002187984 */ /* 0x000e620000000c00 */
[----:B----4-:R-:W-:-:S03]  /*21d0*/  DFMA R48, R22, R46, R4 ;  /* 0x0000002e1630722b */ /* 0x010fc60000000004 */
[----:B------:R-:W2:Y:S01]  /*21e0*/  LDS.128 R4, [R2+0x80] ;  /* 0x0000800002047984 */ /* 0x000ea20000000c00 */
[C---:B-----5:R-:W-:Y:S02]  /*21f0*/  DFMA R12, R50.reuse, R12, RZ ;  /* 0x0000000c320c722b */ /* 0x060fe400000000ff */
[----:B------:R-:W-:Y:S02]  /*2200*/  DFMA R14, R50, R14, RZ ;  /* 0x0000000e320e722b */ /* 0x000fe400000000ff */
[C---:B0-----:R-:W-:Y:S01]  /*2210*/  DFMA R16, R46.reuse, R16, R10 ;  /* 0x000000102e10722b */ /* 0x041fe2000000000a */
[----:B------:R-:W-:Y:S03]  /*2220*/  LDS.128 R8, [R2+0x90] ;  /* 0x0000900002087984 */ /* 0x000fe60000000c00 */
[----:B------:R-:W-:Y:S02]  /*2230*/  DFMA R18, R46, R18, R12 ;  /* 0x000000122e12722b */ /* 0x000fe4000000000c */
[----:B------:R-:W-:-:S02]  /*2240*/  DFMA R12, R50, R20, RZ ;  /* 0x00000014320c722b */ /* 0x000fc400000000ff */
[----:B------:R-:W-:Y:S01]  /*2250*/  DFMA R28, R46, R28, R14 ;  /* 0x0000001c2e1c722b */ /* 0x000fe2000000000e */
[----:B------:R0:W3:Y:S02]  /*2260*/  LDS.64 R20, [R41] ;  /* 0x0000000029147984 */ /* 0x0000e40000000a00 */
[----:B0-----:R-:W-:Y:S01]  /*2270*/  LEA R41, R0, R41, 0x3 ;  /* 0x0000002900297211 */ /* 0x001fe200078e18ff */
[C---:B-1----:R-:W-:Y:S02]  /*2280*/  DFMA R24, R50.reuse, R24, RZ ;  /* 0x000000183218722b */ /* 0x042fe400000000ff */
[----:B------:R-:W-:-:S06]  /*2290*/  DFMA R22, R50, R26, RZ ;  /* 0x0000001a3216722b */ /* 0x000fcc00000000ff */
[C---:B------:R-:W-:Y:S02]  /*22a0*/  DFMA R30, R46.reuse, R30, R24 ;  /* 0x0000001e2e1e722b */ /* 0x040fe40000000018 */
[C---:B--2---:R-:W-:Y:S02]  /*22b0*/  DFMA R22, R46.reuse, R4, R22 ;  /* 0x000000042e16722b */ /* 0x044fe40000000016 */
[----:B------:R-:W-:Y:S01]  /*22c0*/  DFMA R46, R46, R6, R12 ;  /* 0x000000062e2e722b */ /* 0x000fe2000000000c */
[----:B------:R-:W0:Y:S04]  /*22d0*/  LDS.128 R12, [R2+0xa0] ;  /* 0x0000a000020c7984 */ /* 0x000e280000000c00 */
[----:B------:R-:W1:Y:S01]  /*22e0*/  LDS.128 R4, [R2+0xb0] ;  /* 0x0000b00002047984 */ /* 0x000e620000000c00 */
[----:B---3--:R-:W-:-:S02]  /*22f0*/  DFMA R24, R20, R8, R48 ;  /* 0x000000081418722b */ /* 0x008fc40000000030 */
[C---:B------:R-:W-:Y:S01]  /*2300*/  DFMA R44, R20.reuse, R10, R44 ;  /* 0x0000000a142c722b */ /* 0x040fe2000000002c */
[----:B------:R-:W2:Y:S01]  /*2310*/  LDS.128 R8, [R2+0xc0] ;  /* 0x0000c00002087984 */ /* 0x000ea20000000c00 */
[C---:B0-----:R-:W-:Y:S02]  /*2320*/  DFMA R42, R20.reuse, R12, R42 ;  /* 0x0000000c142a722b */ /* 0x041fe4000000002a */
[C---:B------:R-:W-:Y:S02]  /*2330*/  DFMA R16, R20.reuse, R14, R16 ;  /* 0x0000000e1410722b */ /* 0x040fe40000000010 */
[C---:B-1----:R-:W-:Y:S01]  /*2340*/  DFMA R26, R20.reuse, R4, R18 ;  /* 0x00000004141a722b */ /* 0x042fe20000000012 */
[----:B------:R-:W0:Y:S01]  /*2350*/  LDS.128 R12, [R2+0xd0] ;  /* 0x0000d000020c7984 */ /* 0x000e220000000c00 */
[----:B------:R-:W-:-:S03]  /*2360*/  DFMA R28, R20, R6, R28 ;  /* 0x00000006141c722b */ /* 0x000fc6000000001c */
[----:B------:R1:W3:Y:S01]  /*2370*/  LDS.64 R18, [R41] ;  /* 0x0000000029127984 */ /* 0x0002e20000000a00 */
[C---:B--2---:R-:W-:Y:S02]  /*2380*/  DFMA R30, R20.reuse, R8, R30 ;  /* 0x00000008141e722b */ /* 0x044fe4000000001e */
[C---:B------:R-:W-:Y:S01]  /*2390*/  DFMA R22, R20.reuse, R10, R22 ;  /* 0x0000000a1416722b */ /* 0x040fe20000000016 */
[----:B------:R-:W2:Y:S04]  /*23a0*/  LDS.128 R4, [R2+0xe0] ;  /* 0x0000e00002047984 */ /* 0x000ea80000000c00 */
[----:B------:R-:W4:Y:S01]  /*23b0*/  LDS.128 R8, [R2+0xf0] ;  /* 0x0000f00002087984 */ /* 0x000f220000000c00 */
[----:B-1----:R-:W-:Y:S01]  /*23c0*/  LEA R41, R0, R41, 0x3 ;  /* 0x0000002900297211 */ /* 0x002fe200078e18ff */
[----:B0-----:R-:W-:-:S04]  /*23d0*/  DFMA R46, R20, R12, R46 ;  /* 0x0000000c142e722b */ /* 0x001fc8000000002e */
[----:B------:R0:W-:Y:S01]  /*23e0*/  LDS.64 R20, [R41] ;  /* 0x0000000029147984 */ /* 0x0001e20000000a00 */
[----:B---3--:R-:W-:-:S03]  /*23f0*/  DFMA R24, R14, R18, R24 ;  /* 0x000000120e18722b */ /* 0x008fc60000000018 */
[----:B------:R-:W1:Y:S01]  /*2400*/  LDS.128 R12, [R2+0x100] ;  /* 0x00010000020c7984 */ /* 0x000e620000000c00 */
[C---:B--2---:R-:W-:Y:S02]  /*2410*/  DFMA R44, R18.reuse, R4, R44 ;  /* 0x00000004122c722b */ /* 0x044fe4000000002c */
[C---:B------:R-:W-:Y:S01]  /*2420*/  DFMA R42, R18.reuse, R6, R42 ;  /* 0x00000006122a722b */ /* 0x040fe2000000002a */
[----:B0-----:R-:W-:Y:S01]  /*2430*/  LEA R41, R0, R41, 0x3 ;  /* 0x0000002900297211 */ /* 0x001fe200078e18ff */
[----:B------:R-:W0:Y:S01]  /*2440*/  LDS.128 R4, [R2+0x110] ;  /* 0x0001100002047984 */ /* 0x000e220000000c00 */
[C---:B----4-:R-:W-:Y:S02]  /*2450*/  DFMA R16, R18.reuse, R8, R16 ;  /* 0x000000081210722b */ /* 0x050fe40000000010 */
[C---:B------:R-:W-:Y:S01]  /*2460*/  DFMA R26, R18.reuse, R10, R26 ;  /* 0x0000000a121a722b */ /* 0x040fe2000000001a */
[----:B------:R-:W2:Y:S01]  /*2470*/  LDS.128 R8, [R2+0x120] ;  /* 0x0001200002087984 */ /* 0x000ea20000000c00 */
[----:B-1----:R-:W-:-:S02]  /*2480*/  DFMA R28, R18, R12, R28 ;  /* 0x0000000c121c722b */ /* 0x002fc4000000001c */
[C---:B------:R-:W-:Y:S01]  /*2490*/  DFMA R30, R18.reuse, R14, R30 ;  /* 0x0000000e121e722b */ /* 0x040fe2000000001e */
[----:B------:R-:W1:Y:S01]  /*24a0*/  LDS.128 R12, [R2+0x130] ;  /* 0x00013000020c7984 */ /* 0x000e620000000c00 */
[C---:B0-----:R-:W-:Y:S02]  /*24b0*/  DFMA R22, R18.reuse, R4, R22 ;  /* 0x000000041216722b */ /* 0x041fe40000000016 */
[----:B------:R-:W-:Y:S01]  /*24c0*/  DFMA R46, R18, R6, R46 ;  /* 0x00000006122e722b */ /* 0x000fe2000000002e */
[----:B------:R-:W0:Y:S01]  /*24d0*/  LDS.128 R4, [R2+0x140] ;  /* 0x0001400002047984 */ /* 0x000e220000000c00 */
[C---:B--2---:R-:W-:Y:S02]  /*24e0*/  DFMA R24, R20.reuse, R8, R24 ;  /* 0x000000081418722b */ /* 0x044fe40000000018 */
[C---:B------:R-:W-:Y:S01]  /*24f0*/  DFMA R44, R20.reuse, R10, R44 ;  /* 0x0000000a142c722b */ /* 0x040fe2000000002c */
[----:B------:R2:W-:Y:S04]  /*2500*/  LDS.64 R18, [R41] ;  /* 0x0000000029127984 */ /* 0x0005e80000000a00 */
[----:B------:R-:W3:Y:S01]  /*2510*/  LDS.128 R8, [R2+0x150] ;  /* 0x0001500002087984 */ /* 0x000ee20000000c00 */
[----:B--2---:R-:W-:Y:S01]  /*2520*/  LEA R41, R0, R41, 0x3 ;  /* 0x0000002900297211 */ /* 0x004fe200078e18ff */
[----:B-1----:R-:W-:-:S02]  /*2530*/  DFMA R42, R20, R12, R42 ;  /* 0x0000000c142a722b */ /* 0x002fc4000000002a */
[C---:B------:R-:W-:Y:S01]  /*2540*/  DFMA R16, R20.reuse, R14, R16 ;  /* 0x0000000e1410722b */ /* 0x040fe20000000010 */
[----:B------:R-:W1:Y:S01]  /*2550*/  LDS.128 R12, [R2+0x160] ;  /* 0x00016000020c7984 */ /* 0x000e620000000c00 */
[C---:B0-----:R-:W-:Y:S02]  /*2560*/  DFMA R26, R20.reuse, R4, R26 ;  /* 0x00000004141a722b */ /* 0x041fe4000000001a */
[C---:B------:R-:W-:Y:S01]  /*2570*/  DFMA R28, R20.reuse, R6, R28 ;  /* 0x00000006141c722b */ /* 0x040fe2000000001c */
[----:B------:R-:W0:Y:S01]  /*2580*/  LDS.128 R4, [R2+0x170] ;  /* 0x0001700002047984 */ /* 0x000e220000000c00 */
[C---:B---3--:R-:W-:Y:S02]  /*2590*/  DFMA R30, R20.reuse, R8, R30 ;  /* 0x00000008141e722b */ /* 0x048fe4000000001e */
[C---:B------:R-:W-:Y:S01]  /*25a0*/  DFMA R22, R20.reuse, R10, R22 ;  /* 0x0000000a1416722b */ /* 0x040fe20000000016 */
[----:B------:R-:W2:Y:S01]  /*25b0*/  LDS.128 R8, [R2+0x180] ;  /* 0x0001800002087984 */ /* 0x000ea20000000c00 */
[----:B-1----:R-:W-:-:S02]  /*25c0*/  DFMA R46, R20, R12, R46 ;  /* 0x0000000c142e722b */ /* 0x002fc4000000002e */
[----:B------:R-:W-:Y:S01]  /*25d0*/  DFMA R24, R14, R18, R24 ;  /* 0x000000120e18722b */ /* 0x000fe20000000018 */
[----:B------:R1:W-:Y:S01]  /*25e0*/  LDS.64 R20, [R41] ;  /* 0x0000000029147984 */ /* 0x0003e20000000a00 */
[----:B0-----:R-:W-:-:S03]  /*25f0*/  DFMA R44, R18, R4, R44 ;  /* 0x00000004122c722b */ /* 0x001fc6000000002c */
[----:B------:R-:W0:Y:S01]  /*2600*/  LDS.128 R12, [R2+0x190] ;  /* 0x00019000020c7984 */ /* 0x000e220000000c00 */
[----:B------:R-:W-:-:S03]  /*2610*/  DFMA R42, R18, R6, R42 ;  /* 0x00000006122a722b */ /* 0x000fc6000000002a */
[----:B------:R-:W3:Y:S01]  /*2620*/  LDS.128 R4, [R2+0x1a0] ;  /* 0x0001a00002047984 */ /* 0x000ee20000000c00 */
[----:B-1----:R-:W-:Y:S01]  /*2630*/  IMAD R41, R0, 0x8, R41 ;  /* 0x0000000800297824 */ /* 0x002fe200078e0229 */
[C---:B--2---:R-:W-:Y:S02]  /*2640*/  DFMA R16, R18.reuse, R8, R16 ;  /* 0x000000081210722b */ /* 0x044fe40000000010 */
[C---:B------:R-:W-:Y:S01]  /*2650*/  DFMA R26, R18.reuse, R10, R26 ;  /* 0x0000000a121a722b */ /* 0x040fe2000000001a */
[----:B------:R-:W1:Y:S01]  /*2660*/  LDS.128 R8, [R2+0x1b0] ;  /* 0x0001b00002087984 */ /* 0x000e620000000c00 */
[C---:B0-----:R-:W-:Y:S02]  /*2670*/  DFMA R28, R18.reuse, R12, R28 ;  /* 0x0000000c121c722b */ /* 0x041fe4000000001c */
[C---:B------:R-:W-:Y:S01]  /*2680*/  DFMA R30, R18.reuse, R14, R30 ;  /* 0x0000000e121e722b */ /* 0x040fe2000000001e */
[----:B------:R-:W0:Y:S01]  /*2690*/  LDS.128 R12, [R2+0x1c0] ;  /* 0x0001c000020c7984 */ /* 0x000e220000000c00 */
[----:B---3--:R-:W-:-:S02]  /*26a0*/  DFMA R22, R18, R4, R22 ;  /* 0x000000041216722b */ /* 0x008fc40000000016 */
[----:B------:R-:W-:Y:S01]  /*26b0*/  DFMA R46, R18, R6, R46 ;  /* 0x00000006122e722b */ /* 0x000fe2000000002e */
[----:B------:R-:W2:Y:S01]  /*26c0*/  LDS.128 R4, [R2+0x1d0] ;  /* 0x0001d00002047984 */ /* 0x000ea20000000c00 */
[C---:B-1----:R-:W-:Y:S02]  /*26d0*/  DFMA R24, R20.reuse, R8, R24 ;  /* 0x000000081418722b */ /* 0x042fe40000000018 */
[C---:B------:R-:W-:Y:S01]  /*26e0*/  DFMA R44, R20.reuse, R10, R44 ;  /* 0x0000000a142c722b */ /* 0x040fe2000000002c */
[----:B------:R-:W1:Y:S01]  /*26f0*/  LDS.128 R8, [R2+0x1e0] ;  /* 0x0001e00002087984 */ /* 0x000e620000000c00 */
[C---:B0-----:R-:W-:Y:S02]  /*2700*/  DFMA R42, R20.reuse, R12, R42 ;  /* 0x0000000c142a722b */ /* 0x041fe4000000002a */
[C---:B------:R-:W-:Y:S01]  /*2710*/  DFMA R18, R20.reuse, R14, R16 ;  /* 0x0000000e1412722b */ /* 0x040fe20000000010 */
[----:B------:R-:W0:Y:S01]  /*2720*/  LDS.128 R12, [R2+0x1f0] ;  /* 0x0001f000020c7984 */ /* 0x000e220000000c00 */
[----:B--2---:R-:W-:-:S02]  /*2730*/  DFMA R26, R20, R4, R26 ;  /* 0x00000004141a722b */ /* 0x004fc4000000001a */
[C---:B------:R-:W-:Y:S01]  /*2740*/  DFMA R28, R20.reuse, R6, R28 ;  /* 0x00000006141c722b */ /* 0x040fe2000000001c */
[----:B------:R2:W3:Y:S01]  /*2750*/  LDS.64 R16, [R41] ;  /* 0x0000000029107984 */ /* 0x0004e20000000a00 */
[----:B-1----:R-:W-:-:S03]  /*2760*/  DFMA R30, R20, R8, R30 ;  /* 0x00000008141e722b */ /* 0x002fc6000000001e */
[----:B------:R-:W1:Y:S01]  /*2770*/  LDS.128 R4, [R2+0x200] ;  /* 0x0002000002047984 */ /* 0x000e620000000c00 */
[----:B------:R-:W-:-:S03]  /*2780*/  DFMA R22, R20, R10, R22 ;  /* 0x0000000a1416722b */ /* 0x000fc60000000016 */
[----:B------:R-:W4:Y:S01]  /*2790*/  LDS.128 R8, [R2+0x210] ;  /* 0x0002100002087984 */ /* 0x000f220000000c00 */
[----:B--2---:R-:W-:Y:S01]  /*27a0*/  LEA R41, R0, R41, 0x3 ;  /* 0x0000002900297211 */ /* 0x004fe200078e18ff */
[----:B0-----:R-:W-:-:S04]  /*27b0*/  DFMA R46, R20, R12, R46 ;  /* 0x0000000c142e722b */ /* 0x001fc8000000002e */
[----:B------:R0:W-:Y:S01]  /*27c0*/  LDS.64 R20, [R41] ;  /* 0x0000000029147984 */ /* 0x0001e20000000a00 */
[----:B---3--:R-:W-:-:S03]  /*27d0*/  DFMA R24, R14, R16, R24 ;  /* 0x000000100e18722b */ /* 0x008fc60000000018 */
[----:B------:R-:W2:Y:S01]  /*27e0*/  LDS.128 R12, [R2+0x220] ;  /* 0x00022000020c7984 */ /* 0x000ea20000000c00 */
[C---:B-1----:R-:W-:Y:S02]  /*27f0*/  DFMA R44, R16.reuse, R4, R44 ;  /* 0x00000004102c722b */ /* 0x042fe4000000002c */
[C---:B------:R-:W-:Y:S01]  /*2800*/  DFMA R42, R16.reuse, R6, R42 ;  /* 0x00000006102a722b */ /* 0x040fe2000000002a */
[----:B0-----:R-:W-:Y:S01]  /*2810*/  IMAD R41, R0, -0x1708, R41 ;  /* 0xffffe8f800297824 */ /* 0x001fe200078e0229 */
[----:B------:R-:W0:Y:S01]  /*2820*/  LDS.128 R4, [R2+0x230] ;  /* 0x0002300002047984 */ /* 0x000e220000000c00 */
[C---:B----4-:R-:W-:Y:S02]  /*2830*/  DFMA R18, R16.reuse, R8, R18 ;  /* 0x000000081012722b */ /* 0x050fe40000000012 */
[C---:B------:R-:W-:Y:S01]  /*2840*/  DFMA R26, R16.reuse, R10, R26 ;  /* 0x0000000a101a722b */ /* 0x040fe2000000001a */
[----:B------:R-:W1:Y:S01]  /*2850*/  LDS.128 R8, [R2+0x250] ;  /* 0x0002500002087984 */ /* 0x000e620000000c00 */
[----:B--2---:R-:W-:-:S02]  /*2860*/  DFMA R28, R16, R12, R28 ;  /* 0x0000000c101c722b */ /* 0x004fc4000000001c */
[C---:B------:R-:W-:Y:S01]  /*2870*/  DFMA R30, R16.reuse, R14, R30 ;  /* 0x0000000e101e722b */ /* 0x040fe2000000001e */
[----:B------:R-:W2:Y:S01]  /*2880*/  LDS.128 R12, [R2+0x240] ;  /* 0x00024000020c7984 */ /* 0x000ea20000000c00 */
[C---:B0-----:R-:W-:Y:S02]  /*2890*/  DFMA R22, R16.reuse, R4, R22 ;  /* 0x000000041016722b */ /* 0x041fe40000000016 */
[----:B------:R-:W-:Y:S01]  /*28a0*/  DFMA R46, R16, R6, R46 ;  /* 0x00000006102e722b */ /* 0x000fe2000000002e */
[----:B------:R-:W0:Y:S01]  /*28b0*/  LDS.128 R4, [R2+0x260] ;  /* 0x0002600002047984 */ /* 0x000e220000000c00 */
[C---:B-1----:R-:W-:Y:S01]  /*28c0*/  DFMA R42, R20.reuse, R8, R42 ;  /* 0x00000008142a722b */ /* 0x042fe2000000002a */
[C---:B------:R-:W-:Y:S01]  /*28d0*/  LEA R17, R0.reuse, R41, 0x3 ;  /* 0x0000002900117211 */ /* 0x040fe200078e18ff */
[C---:B------:R-:W-:Y:S01]  /*28e0*/  DFMA R10, R20.reuse, R10, R18 ;  /* 0x0000000a140a722b */ /* 0x040fe20000000012 */
[----:B------:R-:W1:Y:S02]  /*28f0*/  LDS.64 R8, [R2+0x280] ;  /* 0x0002800002087984 */ /* 0x000e640000000a00 */
[----:B------:R-:W-:Y:S01]  /*2900*/  LEA R19, R0, R17, 0x3 ;  /* 0x0000001100137211 */ /* 0x000fe200078e18ff */
[----:B--2---:R-:W-:-:S02]  /*2910*/  DFMA R24, R20, R12, R24 ;  /* 0x0000000c1418722b */ /* 0x004fc40000000018 */
[C---:B------:R-:W-:Y:S01]  /*2920*/  DFMA R44, R20.reuse, R14, R44 ;  /* 0x0000000e142c722b */ /* 0x040fe2000000002c */
[----:B------:R-:W2:Y:S01]  /*2930*/  LDS.128 R12, [R2+0x270] ;  /* 0x00027000020c7984 */ /* 0x000ea20000000c00 */
[C---:B0-----:R-:W-:Y:S01]  /*2940*/  DFMA R6, R20.reuse, R6, R28 ;  /* 0x000000061406722b */ /* 0x041fe2000000001c */
[C---:B------:R-:W-:Y:S01]  /*2950*/  LEA R29, R0.reuse, R19, 0x3 ;  /* 0x00000013001d7211 */ /* 0x040fe200078e18ff */
[C---:B------:R-:W-:Y:S01]  /*2960*/  DFMA R4, R20.reuse, R4, R26 ;  /* 0x000000041404722b */ /* 0x040fe2000000001a */
[----:B------:R0:W-:Y:S01]  /*2970*/  STS.64 [R41], R24 ;  /* 0x0000001829007388 */ /* 0x0001e20000000a00 */
[C---:B-1----:R-:W-:Y:S02]  /*2980*/  DFMA R8, R20.reuse, R8, R46 ;  /* 0x000000081408722b */ /* 0x042fe4000000002e */
[C---:B------:R-:W-:Y:S01]  /*2990*/  IMAD R27, R0.reuse, 0x8, R29 ;  /* 0x00000008001b7824 */ /* 0x040fe200078e021d */
[----:B------:R0:W-:Y:S04]  /*29a0*/  STS.64 [R17], R44 ;  /* 0x0000002c11007388 */ /* 0x0001e80000000a00 */
[----:B------:R0:W-:Y:S04]  /*29b0*/  STS.64 [R19], R42 ;  /* 0x0000002a13007388 */ /* 0x0001e80000000a00 */
[----:B------:R0:W-:Y:S04]  /*29c0*/  STS.64 [R29], R10 ;  /* 0x0000000a1d007388 */ /* 0x0001e80000000a00 */
[----:B------:R0:W-:Y:S01]  /*29d0*/  STS.64 [R27], R4 ;  /* 0x000000041b007388 */ /* 0x0001e20000000a00 */
[C---:B--2---:R-:W-:Y:S01]  /*29e0*/  DFMA R12, R20.reuse, R12, R30 ;  /* 0x0000000c140c722b */ /* 0x044fe2000000001e */
[----:B------:R-:W-:Y:S01]  /*29f0*/  LEA R31, R0, R27, 0x3 ;  /* 0x0000001b001f7211 */ /* 0x000fe200078e18ff */
[----:B------:R-:W-:-:S03]  /*2a00*/  DFMA R14, R20, R14, R22 ;  /* 0x0000000e140e722b */ /* 0x000fc60000000016 */
[C---:B------:R-:W-:Y:S01]  /*2a10*/  LEA R23, R0.reuse, R31, 0x3 ;  /* 0x0000001f00177211 */ /* 0x040fe200078e18ff */
[----:B------:R0:W-:Y:S03]  /*2a20*/  STS.64 [R31], R6 ;  /* 0x000000061f007388 */ /* 0x0001e60000000a00 */
[C---:B------:R-:W-:Y:S01]  /*2a30*/  LEA R21, R0.reuse, R23, 0x3 ;  /* 0x0000001700157211 */ /* 0x040fe200078e18ff */
[----:B------:R0:W-:Y:S03]  /*2a40*/  STS.64 [R23], R12 ;  /* 0x0000000c17007388 */ /* 0x0001e60000000a00 */
[----:B------:R-:W-:Y:S01]  /*2a50*/  LEA R47, R0, R21, 0x3 ;  /* 0x00000015002f7211 */ /* 0x000fe200078e18ff */
[----:B------:R0:W-:Y:S04]  /*2a60*/  STS.64 [R21], R14 ;  /* 0x0000000e15007388 */ /* 0x0001e80000000a00 */
[----:B------:R0:W-:Y:S01]  /*2a70*/  STS.64 [R47], R8 ;  /* 0x000000082f007388 */ /* 0x0001e20000000a00 */
[----:B------:R-:W-:Y:S05]  /*2a80*/  @!P0 BRA `(.L_x_198) ;  /* 0xfffffff4007c8947 */ /* 0x000fea000383ffff */
.L_x_197:
[----:B------:R-:W-:Y:S05]  /*2a90*/  BSYNC.RECONVERGENT B0 ;  /* 0x0000000000007941 */ /* 0x000fea0003800200 */
.L_x_196:
[----:B------:R-:W-:Y:S01]  /*2aa0*/  BAR.SYNC.DEFER_BLOCKING 0x0 ;  /* 0x0000000000007b1d */ /* 0x000fe20000010000 */
[----:B------:R-:W-:Y:S01]  /*2ab0*/  ISETP.GT.U32.AND P0, PT, R33, 0x50, PT ;  /* 0x000000502100780c */ /* 0x000fe20003f04070 */
[----:B------:R-:W-:-:S04]  /*2ac0*/  IMAD R35, R0, 0x16c8, R3 ;  /* 0x000016c800237824 */ /* 0x000fc800078e0203 */
[----:B------:R-:W-:Y:S01]  /*2ad0*/  BSSY.RECONVERGENT B0, `(.L_x_199) ;  /* 0x0000201000007945 */ /* 0x000fe20003800200 */
[----:B------:R-:W-:-:S07]  /*2ae0*/  IMAD R28, R0, 0x16c8, R35 ;  /* 0x000016c8001c7824 */ /* 0x000fce00078e0223 */
[----:B------:R-:W-:Y:S05]  /*2af0*/  @P0 BRA `(.L_x_200) ;  /* 0x0000001c00f80947 */ /* 0x000fea0003800000 */
[----:B012---:R-:W0:Y:S01]  /*2b00*/  LDC R25, c[0x0][0x364] ;  /* 0x0000d900ff197b82 */ /* 0x007e220000000800 */
[----:B------:R-:W-:Y:S01]  /*2b10*/  IMAD R27, R33, R0, RZ ;  /* 0x00000000211b7224 */ /* 0x000fe200078e02ff */
[----:B------:R-:W-:Y:S01]  /*2b20*/  BSSY.RECONVERGENT B1, `(.L_x_201) ;  /* 0x00000a6000017945 */ /* 0x000fe20003800200 */
[----:B------:R-:W-:-:S03]  /*2b30*/  MOV R26, R33 ;  /* 0x00000021001a7202 */ /* 0x000fc60000000f00 */
[----:B------:R-:W-:-:S04]  /*2b40*/  IADD3 R4, PT, PT, R27, R36, RZ ;  /* 0x000000241b047210 */ /* 0x000fc80007ffe0ff */
[----:B------:R-:W-:Y:S01]  /*2b50*/  LEA R29, R4, R3, 0x3 ;  /* 0x00000003041d7211 */ /* 0x000fe200078e18ff */
[----:B0-----:R-:W-:-:S07]  /*2b60*/  IMAD R24, R25, R0, RZ ;  /* 0x0000000019187224 */ /* 0x001fce00078e02ff */
.L_x_202:
[----:B--2---:R0:W-:Y:S01]  /*2b70*/  LDS.64 R44, [R29] ;  /* 0x000000001d2c7984 */ /* 0x0041e20000000a00 */
[--C-:B------:R-:W-:Y:S01]  /*2b80*/  IMAD R31, R0, 0x288, R29.reuse ;  /* 0x00000288001f7824 */ /* 0x100fe200078e021d */
[----:B------:R-:W-:Y:S02]  /*2b90*/  IADD3 R26, PT, PT, R25, R26, RZ ;  /* 0x0000001a191a7210 */ /* 0x000fe40007ffe0ff */
[----:B------:R-:W1:Y:S02]  /*2ba0*/  LDS.64 R40, [R2+0x288] ;  /* 0x0002880002287984 */ /* 0x000e640000000a00 */
[----:B------:R-:W-:Y:S02]  /*2bb0*/  ISETP.GE.U32.AND P0, PT, R26, 0x51, PT ;  /* 0x000000511a00780c */ /* 0x000fe40003f06070 */
[----:B------:R-:W2:Y:S01]  /*2bc0*/  LDS.128 R4, [R2+0x290] ;  /* 0x0002900002047984 */ /* 0x000ea20000000c00 */
[----:B0-----:R-:W-:-:S03]  /*2bd0*/  IMAD R29, R24, 0x8, R29 ;  /* 0x00000008181d7824 */ /* 0x001fc600078e021d */
[----:B------:R-:W-:Y:S04]  /*2be0*/  LDS.128 R20, [R2+0x2d0] ;  /* 0x0002d00002147984 */ /* 0x000fe80000000c00 */
[----:B------:R0:W3:Y:S04]  /*2bf0*/  LDS.64 R42, [R31] ;  /* 0x000000001f2a7984 */ /* 0x0000e80000000a00 */
[----:B------:R-:W4:Y:S04]  /*2c00*/  LDS.128 R16, [R2+0x2e0] ;  /* 0x0002e00002107984 */ /* 0x000f280000000c00 */
[----:B------:R-:W5:Y:S01]  /*2c10*/  LDS.128 R8, [R2+0x2a0] ;  /* 0x0002a00002087984 */ /* 0x000f620000000c00 */
[----:B0-----:R-:W-:-:S03]  /*2c20*/  IMAD R31, R0, 0x288, R31 ;  /* 0x00000288001f7824 */ /* 0x001fc600078e021f */
[----:B------:R-:W0:Y:S01]  /*2c30*/  LDS.128 R12, [R2+0x2f0] ;  /* 0x0002f000020c7984 */ /* 0x000e220000000c00 */
[C---:B-1----:R-:W-:Y:S02]  /*2c40*/  DFMA R40, R44.reuse, R40, RZ ;  /* 0x000000282c28722b */ /* 0x042fe400000000ff */
[C---:B--2---:R-:W-:Y:S02]  /*2c50*/  DFMA R4, R44.reuse, R4, RZ ;  /* 0x000000042c04722b */ /* 0x044fe400000000ff */
[----:B------:R-:W-:-:S04]  /*2c60*/  DFMA R6, R44, R6, RZ ;  /* 0x000000062c06722b */ /* 0x000fc800000000ff */
[C---:B---3--:R-:W-:Y:S02]  /*2c70*/  DFMA R40, R42.reuse, R20, R40 ;  /* 0x000000142a28722b */ /* 0x048fe40000000028 */
[C---:B------:R-:W-:Y:S01]  /*2c80*/  DFMA R38, R42.reuse, R22, R4 ;  /* 0x000000162a26722b */ /* 0x040fe20000000004 */
[----:B------:R-:W1:Y:S01]  /*2c90*/  LDS.128 R20, [R2+0x2b0] ;  /* 0x0002b00002147984 */ /* 0x000e620000000c00 */
[----:B----4-:R-:W-:-:S03]  /*2ca0*/  DFMA R16, R42, R16, R6 ;  /* 0x000000102a10722b */ /* 0x010fc60000000006 */
[----:B------:R-:W2:Y:S01]  /*2cb0*/  LDS.128 R4, [R2+0x2c0] ;  /* 0x0002c00002047984 */ /* 0x000ea20000000c00 */
[C---:B-----5:R-:W-:Y:S02]  /*2cc0*/  DFMA R8, R44.reuse, R8, RZ ;  /* 0x000000082c08722b */ /* 0x060fe400000000ff */
[----:B------:R-:W-:-:S06]  /*2cd0*/  DFMA R10, R44, R10, RZ ;  /* 0x0000000a2c0a722b */ /* 0x000fcc00000000ff */
[C---:B------:R-:W-:Y:S02]  /*2ce0*/  DFMA R18, R42.reuse, R18, R8 ;  /* 0x000000122a12722b */ /* 0x040fe40000000008 */
[----:B0-----:R-:W-:Y:S02]  /*2cf0*/  DFMA R12, R42, R12, R10 ;  /* 0x0000000c2a0c722b */ /* 0x001fe4000000000a */
[----:B------:R-:W0:Y:S01]  /*2d00*/  LDS.128 R8, [R2+0x300] ;  /* 0x0003000002087984 */ /* 0x000e220000000c00 */
[C---:B-1----:R-:W-:Y:S02]  /*2d10*/  DFMA R20, R44.reuse, R20, RZ ;  /* 0x000000142c14722b */ /* 0x042fe400000000ff */
[C---:B------:R-:W-:Y:S02]  /*2d20*/  DFMA R22, R44.reuse, R22, RZ ;  /* 0x000000162c16722b */ /* 0x040fe400000000ff */
[C---:B--2---:R-:W-:Y:S02]  /*2d30*/  DFMA R46, R44.reuse, R4, RZ ;  /* 0x000000042c2e722b */ /* 0x044fe400000000ff */
[----:B------:R-:W-:-:S02]  /*2d40*/  DFMA R48, R44, R6, RZ ;  /* 0x000000062c30722b */ /* 0x000fc400000000ff */
[C---:B------:R-:W-:Y:S01]  /*2d50*/  DFMA R14, R42.reuse, R14, R20 ;  /* 0x0000000e2a0e722b */ /* 0x040fe20000000014 */
[----:B------:R-:W1:Y:S04]  /*2d60*/  LDS.128 R4, [R2+0x310] ;  /* 0x0003100002047984 */ /* 0x000e680000000c00 */
[----:B------:R2:W3:Y:S01]  /*2d70*/  LDS.64 R20, [R31] ;  /* 0x000000001f147984 */ /* 0x0004e20000000a00 */
[C---:B0-----:R-:W-:Y:S02]  /*2d80*/  DFMA R22, R42.reuse, R8, R22 ;  /* 0x000000082a16722b */ /* 0x041fe40000000016 */
[C---:B------:R-:W-:Y:S01]  /*2d90*/  DFMA R44, R42.reuse, R10, R46 ;  /* 0x0000000a2a2c722b */ /* 0x040fe2000000002e */
[----:B------:R-:W0:Y:S01]  /*2da0*/  LDS.128 R8, [R2+0x320] ;  /* 0x0003200002087984 */ /* 0x000e220000000c00 */
[----:B--2---:R-:W-:Y:S01]  /*2db0*/  IMAD R31, R0, 0x288, R31 ;  /* 0x00000288001f7824 */ /* 0x004fe200078e021f */
[----:B-1----:R-:W-:-:S02]  /*2dc0*/  DFMA R42, R42, R4, R48 ;  /* 0x000000042a2a722b */ /* 0x002fc40000000030 */
[----:B---3--:R-:W-:Y:S01]  /*2dd0*/  DFMA R40, R6, R20, R40 ;  /* 0x000000140628722b */ /* 0x008fe20000000028 */
[----:B------:R-:W1:Y:S01]  /*2de0*/  LDS.128 R4, [R2+0x330] ;  /* 0x0003300002047984 */ /* 0x000e620000000c00 */
[C---:B0-----:R-:W-:Y:S02]  /*2df0*/  DFMA R38, R20.reuse, R8, R38 ;  /* 0x000000081426722b */ /* 0x041fe40000000026 */
[C---:B------:R-:W-:Y:S01]  /*2e00*/  DFMA R16, R20.reuse, R10, R16 ;  /* 0x0000000a1410722b */ /* 0x040fe20000000010 */
[----:B------:R-:W0:Y:S01]  /*2e10*/  LDS.128 R8, [R2+0x340] ;  /* 0x0003400002087984 */ /* 0x000e220000000c00 */
[C---:B-1----:R-:W-:Y:S02]  /*2e20*/  DFMA R18, R20.reuse, R4, R18 ;  /* 0x000000041412722b */ /* 0x042fe40000000012 */
[C---:B------:R-:W-:Y:S01]  /*2e30*/  DFMA R12, R20.reuse, R6, R12 ;  /* 0x00000006140c722b */ /* 0x040fe2000000000c */
[----:B------:R-:W1:Y:S01]  /*2e40*/  LDS.128 R4, [R2+0x350] ;  /* 0x0003500002047984 */ /* 0x000e620000000c00 */
[----:B0-----:R-:W-:-:S02]  /*2e50*/  DFMA R14, R20, R8, R14 ;  /* 0x00000008140e722b */ /* 0x001fc4000000000e */
[C---:B------:R-:W-:Y:S01]  /*2e60*/  DFMA R22, R20.reuse, R10, R22 ;  /* 0x0000000a1416722b */ /* 0x040fe20000000016 */
[----:B------:R-:W-:Y:S01]  /*2e70*/  LDS.128 R8, [R2+0x370] ;  /* 0x0003700002087984 */ /* 0x000fe20000000c00 */
[C---:B-1----:R-:W-:Y:S02]  /*2e80*/  DFMA R44, R20.reuse, R4, R44 ;  /* 0x00000004142c722b */ /* 0x042fe4000000002c */
[----:B------:R-:W-:Y:S01]  /*2e90*/  DFMA R42, R20, R6, R42 ;  /* 0x00000006142a722b */ /* 0x000fe2000000002a */
[----:B------:R-:W-:Y:S04]  /*2ea0*/  LDS.128 R4, [R2+0x360] ;  /* 0x0003600002047984 */ /* 0x000fe80000000c00 */
[----:B------:R-:W0:Y:S02]  /*2eb0*/  LDS.64 R20, [R31] ;  /* 0x000000001f147984 */ /* 0x000e240000000a00 */
[----:B0-----:R-:W-:-:S02]  /*2ec0*/  DFMA R40, R20, R4, R40 ;  /* 0x000000041428722b */ /* 0x001fc40000000028 */
[C---:B------:R-:W-:Y:S01]  /*2ed0*/  DFMA R38, R20.reuse, R6, R38 ;  /* 0x000000061426722b */ /* 0x040fe20000000026 */
[----:B------:R-:W0:Y:S01]  /*2ee0*/  LDS.128 R4, [R2+0x380] ;  /* 0x0003800002047984 */ /* 0x000e220000000c00 */
[C---:B------:R-:W-:Y:S02]  /*2ef0*/  DFMA R16, R20.reuse, R8, R16 ;  /* 0x000000081410722b */ /* 0x040fe40000000010 */
[C---:B------:R-:W-:Y:S01]  /*2f00*/  DFMA R46, R20.reuse, R10, R18 ;  /* 0x0000000a142e722b */ /* 0x040fe20000000012 */
[----:B------:R-:W1:Y:S01]  /*2f10*/  LDS.128 R8, [R2+0x390] ;  /* 0x0003900002087984 */ /* 0x000e620000000c00 */
[C---:B0-----:R-:W-:Y:S01]  /*2f20*/  DFMA R18, R20.reuse, R4, R12 ;  /* 0x000000041412722b */ /* 0x041fe2000000000c */
[----:B------:R-:W-:Y:S01]  /*2f30*/  IMAD R13, R0, 0x288, R31 ;  /* 0x00000288000d7824 */ /* 0x000fe200078e021f */
[C---:B------:R-:W-:Y:S02]  /*2f40*/  DFMA R14, R20.reuse, R6, R14 ;  /* 0x00000006140e722b */ /* 0x040fe4000000000e */
[C---:B-1----:R-:W-:Y:S01]  /*2f50*/  DFMA R30, R20.reuse, R8, R22 ;  /* 0x00000008141e722b */ /* 0x042fe20000000016 */
[----:B------:R-:W0:Y:S01]  /*2f60*/  LDS.128 R4, [R2+0x3a0] ;  /* 0x0003a00002047984 */ /* 0x000e220000000c00 */
[----:B------:R-:W-:-:S03]  /*2f70*/  DFMA R44, R20, R10, R44 ;  /* 0x0000000a142c722b */ /* 0x000fc6000000002c */
[----:B------:R1:W2:Y:S04]  /*2f80*/  LDS.64 R22, [R13] ;  /* 0x000000000d167984 */ /* 0x0002a80000000a00 */
[----:B------:R-:W3:Y:S01]  /*2f90*/  LDS.128 R8, [R2+0x3b0] ;  /* 0x0003b00002087984 */ /* 0x000ee20000000c00 */
[----:B-1----:R-:W-:Y:S01]  /*2fa0*/  IMAD R13, R0, 0x288, R13 ;  /* 0x00000288000d7824 */ /* 0x002fe200078e020d */
[----:B0-----:R-:W-:-:S04]  /*2fb0*/  DFMA R42, R20, R4, R42 ;  /* 0x00000004142a722b */ /* 0x001fc8000000002a */
[----:B------:R-:W-:Y:S01]  /*2fc0*/  LDS.64 R20, [R13] ;  /* 0x000000000d147984 */ /* 0x000fe20000000a00 */
[----:B--2---:R-:W-:-:S03]  /*2fd0*/  DFMA R40, R6, R22, R40 ;  /* 0x000000160628722b */ /* 0x004fc60000000028 */
[----:B------:R-:W0:Y:S01]  /*2fe0*/  LDS.128 R4, [R2+0x3c0] ;  /* 0x0003c00002047984 */ /* 0x000e220000000c00 */
[C---:B---3--:R-:W-:Y:S02]  /*2ff0*/  DFMA R38, R22.reuse, R8, R38 ;  /* 0x000000081626722b */ /* 0x048fe40000000026 */
[C---:B------:R-:W-:Y:S01]  /*3000*/  DFMA R16, R22.reuse, R10, R16 ;  /* 0x0000000a1610722b */ /* 0x040fe20000000010 */
        /* <DEDUP_REMOVED lines=8> */
[----:B------:R-:W-:Y:S01]  /*3090*/  DFMA R42, R22, R6, R42 ;  /* 0x00000006162a722b */ /* 0x000fe2000000002a */
[----:B------:R-:W0:Y:S01]  /*30a0*/  LDS.128 R4, [R2+0x3f0] ;  /* 0x0003f00002047984 */ /* 0x000e220000000c00 */
[C---:B-1----:R-:W-:Y:S02]  /*30b0*/  DFMA R16, R20.reuse, R8, R16 ;  /* 0x000000081410722b */ /* 0x042fe40000000010 */
[C---:B------:R-:W-:Y:S01]  /*30c0*/  DFMA R46, R20.reuse, R10, R46 ;  /* 0x0000000a142e722b */ /* 0x040fe2000000002e */
[----:B------:R-:W1:Y:S01]  /*30d0*/  LDS.128 R8, [R2+0x420] ;  /* 0x0004200002087984 */ /* 0x000e620000000c00 */
[C---:B0-----:R-:W-:Y:S02]  /*30e0*/  DFMA R40, R20.reuse, R4, R40 ;  /* 0x000000041428722b */ /* 0x041fe40000000028 */
[C---:B------:R-:W-:Y:S01]  /*30f0*/  DFMA R38, R20.reuse, R6, R38 ;  /* 0x000000061426722b */ /* 0x040fe20000000026 */
[----:B------:R-:W0:Y:S01]  /*3100*/  LDS.128 R4, [R2+0x410] ;  /* 0x0004100002047984 */ /* 0x000e220000000c00 */
[----:B-1----:R-:W-:-:S02]  /*3110*/  DFMA R30, R20, R8, R30 ;  /* 0x00000008141e722b */ /* 0x002fc4000000001e */
[C---:B------:R-:W-:Y:S01]  /*3120*/  DFMA R44, R20.reuse, R10, R44 ;  /* 0x0000000a142c722b */ /* 0x040fe2000000002c */
[----:B------:R-:W-:Y:S01]  /*3130*/  LDS.128 R8, [R2+0x440] ;  /* 0x0004400002087984 */ /* 0x000fe20000000c00 */
[C---:B0-----:R-:W-:Y:S02]  /*3140*/  DFMA R22, R20.reuse, R4, R18 ;  /* 0x000000041416722b */ /* 0x041fe40000000012 */
[C---:B------:R-:W-:Y:S01]  /*3150*/  DFMA R18, R20.reuse, R6, R14 ;  /* 0x000000061412722b */ /* 0x040fe2000000000e */
[C---:B------:R-:W-:Y:S01]  /*3160*/  IMAD R15, R0.reuse, 0x288, R13 ;  /* 0x00000288000f7824 */ /* 0x040fe200078e020d */
[----:B------:R-:W0:Y:S04]  /*3170*/  LDS.128 R4, [R2+0x430] ;  /* 0x0004300002047984 */ /* 0x000e280000000c00 */
[----:B------:R1:W2:Y:S02]  /*3180*/  LDS.64 R12, [R15] ;  /* 0x000000000f0c7984 */ /* 0x0002a40000000a00 */
[----:B-1----:R-:W-:Y:S01]  /*3190*/  IMAD R15, R0, 0x288, R15 ;  /* 0x00000288000f7824 */ /* 0x002fe200078e020f */
[----:B0-----:R-:W-:-:S04]  /*31a0*/  DFMA R42, R20, R4, R42 ;  /* 0x00000004142a722b */ /* 0x001fc8000000002a */
[----:B------:R0:W-:Y:S01]  /*31b0*/  LDS.64 R20, [R15] ;  /* 0x000000000f147984 */ /* 0x0001e20000000a00 */
[----:B--2---:R-:W-:-:S03]  /*31c0*/  DFMA R40, R6, R12, R40 ;  /* 0x0000000c0628722b */ /* 0x004fc60000000028 */
[----:B------:R-:W1:Y:S01]  /*31d0*/  LDS.128 R4, [R2+0x450] ;  /* 0x0004500002047984 */ /* 0x000e620000000c00 */
[C---:B------:R-:W-:Y:S02]  /*31e0*/  DFMA R38, R12.reuse, R8, R38 ;  /* 0x000000080c26722b */ /* 0x040fe40000000026 */
[C---:B------:R-:W-:Y:S01]  /*31f0*/  DFMA R16, R12.reuse, R10, R16 ;  /* 0x0000000a0c10722b */ /* 0x040fe20000000010 */
[----:B0-----:R-:W-:Y:S01]  /*3200*/  IMAD R15, R0, 0x288, R15 ;  /* 0x00000288000f7824 */ /* 0x001fe200078e020f */
[----:B------:R-:W0:Y:S01]  /*3210*/  LDS.128 R8, [R2+0x460] ;  /* 0x0004600002087984 */ /* 0x000e220000000c00 */
[C---:B-1----:R-:W-:Y:S02]  /*3220*/  DFMA R46, R12.reuse, R4, R46 ;  /* 0x000000040c2e722b */ /* 0x042fe4000000002e */
[C---:B------:R-:W-:Y:S01]  /*3230*/  DFMA R22, R12.reuse, R6, R22 ;  /* 0x000000060c16722b */ /* 0x040fe20000000016 */
[----:B------:R-:W1:Y:S01]  /*3240*/  LDS.128 R4, [R2+0x470] ;  /* 0x0004700002047984 */ /* 0x000e620000000c00 */
[----:B0-----:R-:W-:-:S02]  /*3250*/  DFMA R18, R12, R8, R18 ;  /* 0x000000080c12722b */ /* 0x001fc40000000012 */
[C---:B------:R-:W-:Y:S01]  /*3260*/  DFMA R30, R12.reuse, R10, R30 ;  /* 0x0000000a0c1e722b */ /* 0x040fe2000000001e */
[----:B------:R-:W0:Y:S01]  /*3270*/  LDS.128 R8, [R2+0x480] ;  /* 0x0004800002087984 */ /* 0x000e220000000c00 */
[C---:B-1----:R-:W-:Y:S02]  /*3280*/  DFMA R44, R12.reuse, R4, R44 ;  /* 0x000000040c2c722b */ /* 0x042fe4000000002c */
[----:B------:R-:W-:Y:S01]  /*3290*/  DFMA R42, R12, R6, R42 ;  /* 0x000000060c2a722b */ /* 0x000fe2000000002a */
[----:B------:R-:W1:Y:S01]  /*32a0*/  LDS.128 R4, [R2+0x490] ;  /* 0x0004900002047984 */ /* 0x000e620000000c00 */
[C---:B0-----:R-:W-:Y:S02]  /*32b0*/  DFMA R40, R20.reuse, R8, R40 ;  /* 0x000000081428722b */ /* 0x041fe40000000028 */
[C---:B------:R-:W-:Y:S01]  /*32c0*/  DFMA R38, R20.reuse, R10, R38 ;  /* 0x0000000a1426722b */ /* 0x040fe20000000026 */
[----:B------:R0:W-:Y:S04]  /*32d0*/  LDS.64 R12, [R15] ;  /* 0x000000000f0c7984 */ /* 0x0001e80000000a00 */
[----:B------:R-:W2:Y:S01]  /*32e0*/  LDS.128 R8, [R2+0x4a0] ;  /* 0x0004a00002087984 */ /* 0x000ea20000000c00 */
[----:B0-----:R-:W-:Y:S01]  /*32f0*/  IMAD R15, R0, 0x288, R15 ;  /* 0x00000288000f7824 */ /* 0x001fe200078e020f */
[----:B-1----:R-:W-:-:S02]  /*3300*/  DFMA R16, R20, R4, R16 ;  /* 0x000000041410722b */ /* 0x002fc40000000010 */
[C---:B------:R-:W-:Y:S01]  /*3310*/  DFMA R46, R20.reuse, R6, R46 ;  /* 0x00000006142e722b */ /* 0x040fe2000000002e */
[----:B------:R-:W0:Y:S01]  /*3320*/  LDS.128 R4, [R2+0x4b0] ;  /* 0x0004b00002047984 */ /* 0x000e220000000c00 */
[C---:B--2---:R-:W-:Y:S02]  /*3330*/  DFMA R22, R20.reuse, R8, R22 ;  /* 0x000000081416722b */ /* 0x044fe40000000016 */
[C---:B------:R-:W-:Y:S01]  /*3340*/  DFMA R18, R20.reuse, R10, R18 ;  /* 0x0000000a1412722b */ /* 0x040fe20000000012 */
[----:B------:R-:W1:Y:S01]  /*3350*/  LDS.128 R8, [R2+0x4c0] ;  /* 0x0004c00002087984 */ /* 0x000e620000000c00 */
[C---:B0-----:R-:W-:Y:S02]  /*3360*/  DFMA R30, R20.reuse, R4, R30 ;  /* 0x00000004141e722b */ /* 0x041fe4000000001e */
[C---:B------:R-:W-:Y:S01]  /*3370*/  DFMA R44, R20.reuse, R6, R44 ;  /* 0x00000006142c722b */ /* 0x040fe2000000002c */
[----:B------:R-:W0:Y:S01]  /*3380*/  LDS.128 R4, [R2+0x4d0] ;  /* 0x0004d00002047984 */ /* 0x000e220000000c00 */
[----:B-1----:R-:W-:-:S02]  /*3390*/  DFMA R42, R20, R8, R42 ;  /* 0x00000008142a722b */ /* 0x002fc4000000002a */
[----:B------:R-:W-:Y:S01]  /*33a0*/  DFMA R40, R10, R12, R40 ;  /* 0x0000000c0a28722b */ /* 0x000fe20000000028 */
[----:B------:R-:W1:Y:S01]  /*33b0*/  LDS.128 R8, [R2+0x4e0] ;  /* 0x0004e00002087984 */ /* 0x000e620000000c00 */
[C---:B0-----:R-:W-:Y:S02]  /*33c0*/  DFMA R38, R12.reuse, R4, R38 ;  /* 0x000000040c26722b */ /* 0x041fe40000000026 */
[C---:B------:R-:W-:Y:S01]  /*33d0*/  DFMA R16, R12.reuse, R6, R16 ;  /* 0x000000060c10722b */ /* 0x040fe20000000010 */
[----:B------:R-:W0:Y:S01]  /*33e0*/  LDS.128 R4, [R2+0x4f0] ;  /* 0x0004f00002047984 */ /* 0x000e220000000c00 */
[C---:B-1----:R-:W-:Y:S02]  /*33f0*/  DFMA R46, R12.reuse, R8, R46 ;  /* 0x000000080c2e722b */ /* 0x042fe4000000002e */
[C---:B------:R-:W-:Y:S01]  /*3400*/  DFMA R22, R12.reuse, R10, R22 ;  /* 0x0000000a0c16722b */ /* 0x040fe20000000016 */
[----:B------:R-:W1:Y:S04]  /*3410*/  LDS.128 R8, [R2+0x500] ;  /* 0x0005000002087984 */ /* 0x000e680000000c00 */
[----:B------:R2:W-:Y:S01]  /*3420*/  STS.64 [R15], R40 ;  /* 0x000000280f007388 */ /* 0x0005e20000000a00 */
[C---:B0-----:R-:W-:Y:S01]  /*3430*/  DFMA R4, R12.reuse, R4, R18 ;  /* 0x000000040c04722b */ /* 0x041fe20000000012 */
[----:B------:R-:W-:Y:S01]  /*3440*/  IMAD R19, R0, 0x288, R15 ;  /* 0x0000028800137824 */ /* 0x000fe200078e020f */
[----:B------:R-:W-:-:S03]  /*3450*/  DFMA R6, R12, R6, R30 ;  /* 0x000000060c06722b */ /* 0x000fc6000000001e */
[C---:B------:R-:W-:Y:S01]  /*3460*/  IMAD R49, R0.reuse, 0x288, R19 ;  /* 0x0000028800317824 */ /* 0x040fe200078e0213 */
[----:B------:R2:W-:Y:S01]  /*3470*/  STS.64 [R19], R38 ;  /* 0x0000002613007388 */ /* 0x0005e20000000a00 */
[C---:B-1----:R-:W-:Y:S02]  /*3480*/  DFMA R8, R12.reuse, R8, R44 ;  /* 0x000000080c08722b */ /* 0x042fe4000000002c */
[C---:B------:R-:W-:Y:S01]  /*3490*/  IMAD R31, R0.reuse, 0x288, R49 ;  /* 0x00000288001f7824 */ /* 0x040fe200078e0231 */
[----:B------:R-:W-:Y:S01]  /*34a0*/  DFMA R10, R12, R10, R42 ;  /* 0x0000000a0c0a722b */ /* 0x000fe2000000002a */
[----:B------:R2:W-:Y:S02]  /*34b0*/  STS.64 [R49], R16 ;  /* 0x0000001031007388 */ /* 0x0005e40000000a00 */
[C---:B------:R-:W-:Y:S02]  /*34c0*/  IMAD R21, R0.reuse, 0x288, R31 ;  /* 0x0000028800157824 */ /* 0x040fe400078e021f */
[----:B------:R2:W-:Y:S02]  /*34d0*/  STS.64 [R31], R46 ;  /* 0x0000002e1f007388 */ /* 0x0005e40000000a00 */
[----:B------:R-:W-:-:S02]  /*34e0*/  IMAD R45, R0, 0x288, R21 ;  /* 0x00000288002d7824 */ /* 0x000fc400078e0215 */
[----:B------:R2:W-:Y:S02]  /*34f0*/  STS.64 [R21], R22 ;  /* 0x0000001615007388 */ /* 0x0005e40000000a00 */
[C---:B------:R-:W-:Y:S02]  /*3500*/  IMAD R13, R0.reuse, 0x288, R45 ;  /* 0x00000288000d7824 */ /* 0x040fe400078e022d */
[----:B------:R2:W-:Y:S02]  /*3510*/  STS.64 [R45], R4 ;  /* 0x000000042d007388 */ /* 0x0005e40000000a00 */
[C---:B------:R-:W-:Y:S02]  /*3520*/  IMAD R43, R0.reuse, 0x288, R13 ;  /* 0x00000288002b7824 */ /* 0x040fe400078e020d */
[----:B------:R2:W-:Y:S02]  /*3530*/  STS.64 [R13], R6 ;  /* 0x000000060d007388 */ /* 0x0005e40000000a00 */
[----:B------:R-:W-:-:S02]  /*3540*/  IMAD R51, R0, 0x288, R43 ;  /* 0x0000028800337824 */ /* 0x000fc400078e022b */
[----:B------:R2:W-:Y:S04]  /*3550*/  STS.64 [R43], R8 ;  /* 0x000000082b007388 */ /* 0x0005e80000000a00 */
[----:B------:R2:W-:Y:S01]  /*3560*/  STS.64 [R51], R10 ;  /* 0x0000000a33007388 */ /* 0x0005e20000000a00 */
[----:B------:R-:W-:Y:S05]  /*3570*/  @!P0 BRA `(.L_x_202) ;  /* 0xfffffff4007c8947 */ /* 0x000fea000383ffff */
[----:B------:R-:W-:Y:S05]  /*3580*/  BSYNC.RECONVERGENT B1 ;  /* 0x0000000000017941 */ /* 0x000fea0003800200 */
.L_x_201:
[----:B------:R-:W-:Y:S01]  /*3590*/  BSSY.RECONVERGENT B1, `(.L_x_203) ;  /* 0x00000b0000017945 */ /* 0x000fe20003800200 */
[----:B------:R-:W-:-:S07]  /*35a0*/  MOV R30, R33 ;  /* 0x00000021001e7202 */ /* 0x000fce0000000f00 */
.L_x_204:
[----:B-12---:R-:W-:Y:S01]  /*35b0*/  PRMT R4, R30, 0x9910, RZ ;  /* 0x000099101e047816 */ /* 0x006fe200000000ff */
[----:B------:R-:W-:Y:S04]  /*35c0*/  LDS.64 R40, [R2+0x288] ;  /* 0x0002880002287984 */ /* 0x000fe80000000a00 */
        /* <DEDUP_REMOVED lines=9> */
[----:B------:R-:W-:-:S05]  /*3660*/  IMAD R5, R5, 0x9, RZ ;  /* 0x0000000905057824 */ /* 0x000fca00078e02ff */
[----:B------:R-:W-:-:S04]  /*3670*/  IADD3 R5, PT, PT, RZ, -R5, RZ ;  /* 0x80000005ff057210 */ /* 0x000fc80007ffe0ff */
[----:B------:R-:W-:-:S04]  /*3680*/  PRMT R5, R5, 0x7710, RZ ;  /* 0x0000771005057816 */ /* 0x000fc800000000ff */
[-C--:B------:R-:W-:Y:S02]  /*3690*/  IADD3 R5, PT, PT, R5, R30.reuse, RZ ;  /* 0x0000001e05057210 */ /* 0x080fe40007ffe0ff */
[----:B------:R-:W-:Y:S02]  /*36a0*/  IADD3 R30, PT, PT, R25, R30, RZ ;  /* 0x0000001e191e7210 */ /* 0x000fe40007ffe0ff */
[----:B------:R-:W-:Y:S02]  /*36b0*/  LOP3.LUT R5, R5, 0xff, RZ, 0xc0, !PT ;  /* 0x000000ff05057812 */ /* 0x000fe400078ec0ff */
[----:B------:R-:W-:-:S03]  /*36c0*/  ISETP.GE.U32.AND P0, PT, R30, 0x51, PT ;  /* 0x000000511e00780c */ /* 0x000fc60003f06070 */
[----:B------:R-:W-:-:S04]  /*36d0*/  IMAD R5, R4, 0x51, R5 ;  /* 0x0000005104057824 */ /* 0x000fc800078e0205 */
[----:B------:R-:W-:Y:S02]  /*36e0*/  IMAD R26, R5, R0, R36 ;  /* 0x00000000051a7224 */ /* 0x000fe400078e0224 */
[----:B------:R-:W-:Y:S03]  /*36f0*/  LDS.128 R4, [R2+0x290] ;  /* 0x0002900002047984 */ /* 0x000fe60000000c00 */
[----:B------:R-:W-:-:S05]  /*3700*/  LEA R31, R26, R3, 0x3 ;  /* 0x000000031a1f7211 */ /* 0x000fca00078e18ff */
[----:B------:R-:W0:Y:S01]  /*3710*/  LDS.64 R44, [R31] ;  /* 0x000000001f2c7984 */ /* 0x000e220000000a00 */
[----:B------:R-:W-:-:S05]  /*3720*/  IMAD R29, R0, 0x48, R31 ;  /* 0x00000048001d7824 */ /* 0x000fca00078e021f */
[----:B------:R1:W2:Y:S02]  /*3730*/  LDS.64 R42, [R29] ;  /* 0x000000001d2a7984 */ /* 0x0002a40000000a00 */
[----:B-1----:R-:W-:Y:S01]  /*3740*/  IMAD R29, R0, 0x48, R29 ;  /* 0x00000048001d7824 */ /* 0x002fe200078e021d */
[C---:B0-----:R-:W-:Y:S02]  /*3750*/  DFMA R40, R44.reuse, R40, RZ ;  /* 0x000000282c28722b */ /* 0x041fe400000000ff */
[C---:B------:R-:W-:Y:S02]  /*3760*/  DFMA R4, R44.reuse, R4, RZ ;  /* 0x000000042c04722b */ /* 0x040fe400000000ff */
[C---:B------:R-:W-:Y:S02]  /*3770*/  DFMA R6, R44.reuse, R6, RZ ;  /* 0x000000062c06722b */ /* 0x040fe400000000ff */
[----:B------:R-:W-:Y:S02]  /*3780*/  DFMA R8, R44, R8, RZ ;  /* 0x000000082c08722b */ /* 0x000fe400000000ff */
[----:B--2---:R-:W-:-:S02]  /*3790*/  DFMA R40, R42, R20, R40 ;  /* 0x000000142a28722b */ /* 0x004fc40000000028 */
[C---:B------:R-:W-:Y:S01]  /*37a0*/  DFMA R38, R42.reuse, R22, R4 ;  /* 0x000000162a26722b */ /* 0x040fe20000000004 */
[----:B------:R-:W0:Y:S01]  /*37b0*/  LDS.128 R20, [R2+0x2b0] ;  /* 0x0002b00002147984 */ /* 0x000e220000000c00 */
[----:B------:R-:W-:Y:S02]  /*37c0*/  DFMA R16, R42, R16, R6 ;  /* 0x000000102a10722b */ /* 0x000fe40000000006 */
[----:B------:R-:W-:Y:S01]  /*37d0*/  DFMA R10, R44, R10, RZ ;  /* 0x0000000a2c0a722b */ /* 0x000fe200000000ff */
[----:B------:R-:W1:Y:S01]  /*37e0*/  LDS.128 R4, [R2+0x2c0] ;  /* 0x0002c00002047984 */ /* 0x000e620000000c00 */
[----:B------:R-:W-:-:S06]  /*37f0*/  DFMA R18, R42, R18, R8 ;  /* 0x000000122a12722b */ /* 0x000fcc0000000008 */
[----:B------:R-:W-:Y:S02]  /*3800*/  DFMA R12, R42, R12, R10 ;  /* 0x0000000c2a0c722b */ /* 0x000fe4000000000a */
[----:B------:R-:W2:Y:S01]  /*3810*/  LDS.128 R8, [R2+0x300] ;  /* 0x0003000002087984 */ /* 0x000ea20000000c00 */
[C---:B0-----:R-:W-:Y:S02]  /*3820*/  DFMA R20, R44.reuse, R20, RZ ;  /* 0x000000142c14722b */ /* 0x041fe400000000ff */
[C---:B------:R-:W-:Y:S02]  /*3830*/  DFMA R22, R44.reuse, R22, RZ ;  /* 0x000000162c16722b */ /* 0x040fe400000000ff */
[C---:B-1----:R-:W-:Y:S02]  /*3840*/  DFMA R46, R44.reuse, R4, RZ ;  /* 0x000000042c2e722b */ /* 0x042fe400000000ff */
[----:B------:R-:W-:Y:S02]  /*3850*/  DFMA R48, R44, R6, RZ ;  /* 0x000000062c30722b */ /* 0x000fe400000000ff */
[C---:B------:R-:W-:Y:S01]  /*3860*/  DFMA R14, R42.reuse, R14, R20 ;  /* 0x0000000e2a0e722b */ /* 0x040fe20000000014 */
[----:B------:R-:W0:Y:S04]  /*3870*/  LDS.128 R4, [R2+0x310] ;  /* 0x0003100002047984 */ /* 0x000e280000000c00 */
[----:B------:R1:W3:Y:S01]  /*3880*/  LDS.64 R20, [R29] ;  /* 0x000000001d147984 */ /* 0x0002e20000000a00 */
[----:B--2---:R-:W-:-:S02]  /*3890*/  DFMA R22, R42, R8, R22 ;  /* 0x000000082a16722b */ /* 0x004fc40000000016 */
[C---:B------:R-:W-:Y:S01]  /*38a0*/  DFMA R44, R42.reuse, R10, R46 ;  /* 0x0000000a2a2c722b */ /* 0x040fe2000000002e */
[----:B------:R-:W2:Y:S01]  /*38b0*/  LDS.128 R8, [R2+0x320] ;  /* 0x0003200002087984 */ /* 0x000ea20000000c00 */
[----:B-1----:R-:W-:Y:S01]  /*38c0*/  IMAD R29, R0, 0x48, R29 ;  /* 0x00000048001d7824 */ /* 0x002fe200078e021d */
[----:B0-----:R-:W-:Y:S02]  /*38d0*/  DFMA R42, R42, R4, R48 ;  /* 0x000000042a2a722b */ /* 0x001fe40000000030 */
[----:B---3--:R-:W-:Y:S01]  /*38e0*/  DFMA R40, R6, R20, R40 ;  /* 0x000000140628722b */ /* 0x008fe20000000028 */
[----:B------:R-:W0:Y:S01]  /*38f0*/  LDS.128 R4, [R2+0x330] ;  /* 0x0003300002047984 */ /* 0x000e220000000c00 */
[C---:B--2---:R-:W-:Y:S02]  /*3900*/  DFMA R38, R20.reuse, R8, R38 ;  /* 0x000000081426722b */ /* 0x044fe40000000026 */
[C---:B------:R-:W-:Y:S01]  /*3910*/  DFMA R16, R20.reuse, R10, R16 ;  /* 0x0000000a1410722b */ /* 0x040fe20000000010 */
[----:B------:R-:W1:Y:S01]  /*3920*/  LDS.128 R8, [R2+0x340] ;  /* 0x0003400002087984 */ /* 0x000e620000000c00 */
[----:B0-----:R-:W-:-:S02]  /*3930*/  DFMA R18, R20, R4, R18 ;  /* 0x000000041412722b */ /* 0x001fc40000000012 */
[C---:B------:R-:W-:Y:S01]  /*3940*/  DFMA R12, R20.reuse, R6, R12 ;  /* 0x00000006140c722b */ /* 0x040fe2000000000c */
[----:B------:R-:W0:Y:S01]  /*3950*/  LDS.128 R4, [R2+0x350] ;  /* 0x0003500002047984 */ /* 0x000e220000000c00 */
[C---:B-1----:R-:W-:Y:S02]  /*3960*/  DFMA R14, R20.reuse, R8, R14 ;  /* 0x00000008140e722b */ /* 0x042fe4000000000e */
[C---:B------:R-:W-:Y:S01]  /*3970*/  DFMA R22, R20.reuse, R10, R22 ;  /* 0x0000000a1416722b */ /* 0x040fe20000000016 */
[----:B------:R-:W-:Y:S01]  /*3980*/  LDS.128 R8, [R2+0x370] ;  /* 0x0003700002087984 */ /* 0x000fe20000000c00 */
[C---:B0-----:R-:W-:Y:S02]  /*3990*/  DFMA R44, R20.reuse, R4, R44 ;  /* 0x00000004142c722b */ /* 0x041fe4000000002c */
        /* <DEDUP_REMOVED lines=45> */
[----:B------:R-:W-:Y:S01]  /*3c70*/  IMAD R15, R0, 0x48, R13 ;  /* 0x00000048000f7824 */ /* 0x000fe200078e020d */
[----:B------:R-:W0:Y:S04]  /*3c80*/  LDS.128 R4, [R2+0x430] ;  /* 0x0004300002047984 */ /* 0x000e280000000c00 */
[----:B------:R-:W1:Y:S01]  /*3c90*/  LDS.64 R12, [R15] ;  /* 0x000000000f0c7984 */ /* 0x000e620000000a00 */
[----:B0-----:R-:W-:-:S02]  /*3ca0*/  DFMA R42, R20, R4, R42 ;  /* 0x00000004142a722b */ /* 0x001fc4000000002a */
[----:B-1----:R-:W-:Y:S01]  /*3cb0*/  DFMA R40, R6, R12, R40 ;  /* 0x0000000c0628722b */ /* 0x002fe20000000028 */
[----:B------:R-:W0:Y:S01]  /*3cc0*/  LDS.128 R4, [R2+0x450] ;  /* 0x0004500002047984 */ /* 0x000e220000000c00 */
[C---:B------:R-:W-:Y:S02]  /*3cd0*/  DFMA R38, R12.reuse, R8, R38 ;  /* 0x000000080c26722b */ /* 0x040fe40000000026 */
[C---:B------:R-:W-:Y:S01]  /*3ce0*/  DFMA R20, R12.reuse, R10, R16 ;  /* 0x0000000a0c14722b */ /* 0x040fe20000000010 */
[----:B------:R-:W1:Y:S01]  /*3cf0*/  LDS.128 R8, [R2+0x460] ;  /* 0x0004600002087984 */ /* 0x000e620000000c00 */
[----:B------:R-:W-:Y:S01]  /*3d00*/  IMAD R17, R0, 0x48, R15 ;  /* 0x0000004800117824 */ /* 0x000fe200078e020f */
[C---:B0-----:R-:W-:Y:S02]  /*3d10*/  DFMA R46, R12.reuse, R4, R46 ;  /* 0x000000040c2e722b */ /* 0x041fe4000000002e */
[C---:B------:R-:W-:Y:S01]  /*3d20*/  DFMA R22, R12.reuse, R6, R22 ;  /* 0x000000060c16722b */ /* 0x040fe20000000016 */
[----:B------:R-:W0:Y:S01]  /*3d30*/  LDS.128 R4, [R2+0x470] ;  /* 0x0004700002047984 */ /* 0x000e220000000c00 */
[----:B-1----:R-:W-:-:S02]  /*3d40*/  DFMA R18, R12, R8, R18 ;  /* 0x000000080c12722b */ /* 0x002fc40000000012 */
[C---:B------:R-:W-:Y:S01]  /*3d50*/  DFMA R48, R12.reuse, R10, R48 ;  /* 0x0000000a0c30722b */ /* 0x040fe20000000030 */
[----:B------:R-:W-:Y:S01]  /*3d60*/  LDS.128 R8, [R2+0x480] ;  /* 0x0004800002087984 */ /* 0x000fe20000000c00 */
[----:B0-----:R-:W-:-:S03]  /*3d70*/  DFMA R50, R12, R4, R44 ;  /* 0x000000040c32722b */ /* 0x001fc6000000002c */
[----:B------:R0:W1:Y:S01]  /*3d80*/  LDS.64 R44, [R17] ;  /* 0x00000000112c7984 */ /* 0x0000620000000a00 */
[----:B------:R-:W-:-:S03]  /*3d90*/  DFMA R42, R12, R6, R42 ;  /* 0x000000060c2a722b */ /* 0x000fc6000000002a */
[----:B------:R-:W2:Y:S01]  /*3da0*/  LDS.128 R4, [R2+0x490] ;  /* 0x0004900002047984 */ /* 0x000ea20000000c00 */
[----:B0-----:R-:W-:-:S03]  /*3db0*/  IMAD R17, R0, 0x48, R17 ;  /* 0x0000004800117824 */ /* 0x001fc600078e0211 */
[----:B------:R-:W0:Y:S04]  /*3dc0*/  LDS.128 R12, [R2+0x4c0] ;  /* 0x0004c000020c7984 */ /* 0x000e280000000c00 */
[----:B------:R-:W3:Y:S01]  /*3dd0*/  LDS.64 R16, [R17] ;  /* 0x0000000011107984 */ /* 0x000ee20000000a00 */
[C---:B-1----:R-:W-:Y:S02]  /*3de0*/  DFMA R40, R44.reuse, R8, R40 ;  /* 0x000000082c28722b */ /* 0x042fe40000000028 */
[C---:B------:R-:W-:Y:S01]  /*3df0*/  DFMA R38, R44.reuse, R10, R38 ;  /* 0x0000000a2c26722b */ /* 0x040fe20000000026 */
[----:B------:R-:W1:Y:S01]  /*3e00*/  LDS.128 R8, [R2+0x4a0] ;  /* 0x0004a00002087984 */ /* 0x000e620000000c00 */
[C---:B--2---:R-:W-:Y:S02]  /*3e10*/  DFMA R20, R44.reuse, R4, R20 ;  /* 0x000000042c14722b */ /* 0x044fe40000000014 */
[C---:B------:R-:W-:Y:S01]  /*3e20*/  DFMA R46, R44.reuse, R6, R46 ;  /* 0x000000062c2e722b */ /* 0x040fe2000000002e */
[----:B------:R-:W2:Y:S01]  /*3e30*/  LDS.128 R4, [R2+0x4b0] ;  /* 0x0004b00002047984 */ /* 0x000ea20000000c00 */
[----:B0-----:R-:W-:-:S02]  /*3e40*/  DFMA R42, R44, R12, R42 ;  /* 0x0000000c2c2a722b */ /* 0x001fc4000000002a */
[----:B---3--:R-:W-:Y:S01]  /*3e50*/  DFMA R40, R14, R16, R40 ;  /* 0x000000100e28722b */ /* 0x008fe20000000028 */
[----:B------:R-:W0:Y:S01]  /*3e60*/  LDS.128 R12, [R2+0x4f0] ;  /* 0x0004f000020c7984 */ /* 0x000e220000000c00 */
[C---:B-1----:R-:W-:Y:S02]  /*3e70*/  DFMA R22, R44.reuse, R8, R22 ;  /* 0x000000082c16722b */ /* 0x042fe40000000016 */
[C---:B------:R-:W-:Y:S01]  /*3e80*/  DFMA R18, R44.reuse, R10, R18 ;  /* 0x0000000a2c12722b */ /* 0x040fe20000000012 */
[----:B------:R-:W1:Y:S01]  /*3e90*/  LDS.128 R8, [R2+0x4d0] ;  /* 0x0004d00002087984 */ /* 0x000e620000000c00 */
[C---:B--2---:R-:W-:Y:S02]  /*3ea0*/  DFMA R48, R44.reuse, R4, R48 ;  /* 0x000000042c30722b */ /* 0x044fe40000000030 */
[----:B------:R-:W-:Y:S01]  /*3eb0*/  DFMA R50, R44, R6, R50 ;  /* 0x000000062c32722b */ /* 0x000fe20000000032 */
[----:B------:R-:W2:Y:S03]  /*3ec0*/  LDS.128 R4, [R2+0x4e0] ;  /* 0x0004e00002047984 */ /* 0x000ea60000000c00 */
[----:B0-----:R-:W-:-:S02]  /*3ed0*/  DFMA R12, R16, R12, R18 ;  /* 0x0000000c100c722b */ /* 0x001fc40000000012 */
[C---:B------:R-:W-:Y:S02]  /*3ee0*/  DFMA R14, R16.reuse, R14, R48 ;  /* 0x0000000e100e722b */ /* 0x040fe40000000030 */
[C---:B-1----:R-:W-:Y:S02]  /*3ef0*/  DFMA R38, R16.reuse, R8, R38 ;  /* 0x000000081026722b */ /* 0x042fe40000000026 */
[C---:B------:R-:W-:Y:S01]  /*3f00*/  DFMA R20, R16.reuse, R10, R20 ;  /* 0x0000000a1014722b */ /* 0x040fe20000000014 */
[----:B------:R-:W0:Y:S01]  /*3f10*/  LDS.128 R8, [R2+0x500] ;  /* 0x0005000002087984 */ /* 0x000e220000000c00 */
[C---:B--2---:R-:W-:Y:S01]  /*3f20*/  DFMA R6, R16.reuse, R6, R22 ;  /* 0x000000061006722b */ /* 0x044fe20000000016 */
[----:B------:R-:W-:Y:S01]  /*3f30*/  IMAD R23, R26, 0x8, R28 ;  /* 0x000000081a177824 */ /* 0x000fe200078e021c */
[----:B------:R-:W-:-:S03]  /*3f40*/  DFMA R4, R16, R4, R46 ;  /* 0x000000041004722b */ /* 0x000fc6000000002e */
[C---:B------:R-:W-:Y:S01]  /*3f50*/  IMAD R29, R0.reuse, 0x48, R23 ;  /* 0x00000048001d7824 */ /* 0x040fe200078e0217 */
[----:B------:R1:W-:Y:S03]  /*3f60*/  STS.64 [R23], R40 ;  /* 0x0000002817007388 */ /* 0x0003e60000000a00 */
        /* <DEDUP_REMOVED lines=8> */
[----:B------:R-:W-:Y:S01]  /*3ff0*/  IMAD R49, R0, 0x48, R45 ;  /* 0x0000004800317824 */ /* 0x000fe200078e022d */
[----:B------:R1:W-:Y:S04]  /*4000*/  STS.64 [R45], R12 ;  /* 0x0000000c2d007388 */ /* 0x0003e80000000a00 */
[----:B------:R1:W-:Y:S01]  /*4010*/  STS.64 [R49], R14 ;  /* 0x0000000e31007388 */ /* 0x0003e20000000a00 */
[----:B0-----:R-:W-:-:S02]  /*4020*/  DFMA R8, R16, R8, R50 ;  /* 0x000000081008722b */ /* 0x001fc40000000032 */
[----:B------:R-:W-:Y:S01]  /*4030*/  DFMA R10, R16, R10, R42 ;  /* 0x0000000a100a722b */ /* 0x000fe2000000002a */
[----:B------:R-:W-:-:S04]  /*4040*/  IMAD R17, R0, 0x48, R49 ;  /* 0x0000004800117824 */ /* 0x000fc800078e0231 */
[----:B------:R-:W-:Y:S01]  /*4050*/  IMAD R43, R0, 0x48, R17 ;  /* 0x00000048002b7824 */ /* 0x000fe200078e0211 */
[----:B------:R1:W-:Y:S04]  /*4060*/  STS.64 [R17], R8 ;  /* 0x0000000811007388 */ /* 0x0003e80000000a00 */
[----:B------:R1:W-:Y:S01]  /*4070*/  STS.64 [R43], R10 ;  /* 0x0000000a2b007388 */ /* 0x0003e20000000a00 */
[----:B------:R-:W-:Y:S05]  /*4080*/  @!P0 BRA `(.L_x_204) ;  /* 0xfffffff400488947 */ /* 0x000fea000383ffff */
[----:B------:R-:W-:Y:S05]  /*4090*/  BSYNC.RECONVERGENT B1 ;  /* 0x0000000000017941 */ /* 0x000fea0003800200 */
.L_x_203:
[----:B-1----:R-:W-:Y:S01]  /*40a0*/  IMAD R4, R27, 0x9, R36 ;  /* 0x000000091b047824 */ /* 0x002fe200078e0224 */
[----:B------:R-:W-:-:S04]  /*40b0*/  MOV R26, R33 ;  /* 0x00000021001a7202 */ /* 0x000fc80000000f00 */
[----:B------:R-:W-:-:S07]  /*40c0*/  LEA R27, R4, R3, 0x3 ;  /* 0x00000003041b7211 */ /* 0x000fce00078e18ff */
.L_x_205:
[----:B---3--:R0:W-:Y:S01]  /*40d0*/  LDS.64 R46, [R27] ;  /* 0x000000001b2e7984 */ /* 0x0081e20000000a00 */
[----:B------:R-:W-:Y:S01]  /*40e0*/  LEA R29, R0, R27, 0x3 ;  /* 0x0000001b001d7211 */ /* 0x000fe200078e18ff */
[----:B------:R-:W-:Y:S02]  /*40f0*/  IMAD.IADD R26, R25, 0x1, R26 ;  /* 0x00000001191a7824 */ /* 0x000fe400078e021a */
[----:B------:R-:W1:Y:S03]  /*4100*/  LDS.64 R30, [R2+0x288] ;  /* 0x00028800021e7984 */ /* 0x000e660000000a00 */
        /* <DEDUP_REMOVED lines=11> */
[----:B------:R-:W-:Y:S01]  /*41c0*/  DFMA R40, R46, R18, RZ ;  /* 0x000000122e28722b */ /* 0x000fe200000000ff */
[----:B------:R-:W1:Y:S03]  /*41d0*/  LDS.128 R16, [R2+0x2f0] ;  /* 0x0002f00002107984 */ /* 0x000e660000000c00 */
[C---:B---3--:R-:W-:Y:S02]  /*41e0*/  DFMA R30, R38.reuse, R20, R30 ;  /* 0x00000014261e722b */ /* 0x048fe4000000001e */
[----:B------:R-:W-:-:S02]  /*41f0*/  DFMA R42, R38, R22, R42 ;  /* 0x00000016262a722b */ /* 0x000fc4000000002a */
[C---:B----4-:R-:W-:Y:S01]  /*4200*/  DFMA R4, R46.reuse, R4, RZ ;  /* 0x000000042e04722b */ /* 0x050fe200000000ff */
[----:B------:R-:W2:Y:S01]  /*4210*/  LDS.128 R20, [R2+0x2c0] ;  /* 0x0002c00002147984 */ /* 0x000ea20000000c00 */
[----:B------:R-:W-:Y:S02]  /*4220*/  DFMA R6, R46, R6, RZ ;  /* 0x000000062e06722b */ /* 0x000fe400000000ff */
[----:B-----5:R-:W-:-:S04]  /*4230*/  DFMA R40, R38, R8, R40 ;  /* 0x000000082628722b */ /* 0x020fc80000000028 */
[----:B------:R-:W-:Y:S01]  /*4240*/  DFMA R44, R38, R10, R4 ;  /* 0x0000000a262c722b */ /* 0x000fe20000000004 */
[----:B------:R-:W3:Y:S01]  /*4250*/  LDS.128 R8, [R2+0x300] ;  /* 0x0003000002087984 */ /* 0x000ee20000000c00 */
[C---:B0-----:R-:W-:Y:S02]  /*4260*/  DFMA R12, R46.reuse, R12, RZ ;  /* 0x0000000c2e0c722b */ /* 0x041fe400000000ff */
[----:B------:R-:W-:-:S06]  /*4270*/  DFMA R14, R46, R14, RZ ;  /* 0x0000000e2e0e722b */ /* 0x000fcc00000000ff */
[C---:B-1----:R-:W-:Y:S02]  /*4280*/  DFMA R18, R38.reuse, R18, R12 ;  /* 0x000000122612722b */ /* 0x042fe4000000000c */
[----:B------:R-:W-:Y:S01]  /*4290*/  DFMA R16, R38, R16, R6 ;  /* 0x000000102610722b */ /* 0x000fe20000000006 */
[----:B------:R-:W0:Y:S01]  /*42a0*/  LDS.128 R4, [R2+0x310] ;  /* 0x0003100002047984 */ /* 0x000e220000000c00 */
[C---:B--2---:R-:W-:Y:S02]  /*42b0*/  DFMA R20, R46.reuse, R20, RZ ;  /* 0x000000142e14722b */ /* 0x044fe400000000ff */
[----:B------:R-:W-:-:S06]  /*42c0*/  DFMA R12, R46, R22, RZ ;  /* 0x000000162e0c722b */ /* 0x000fcc00000000ff */
[C---:B---3--:R-:W-:Y:S02]  /*42d0*/  DFMA R22, R38.reuse, R10, R20 ;  /* 0x0000000a2616722b */ /* 0x048fe40000000014 */
[----:B------:R1:W2:Y:S01]  /*42e0*/  LDS.64 R20, [R29] ;  /* 0x000000001d147984 */ /* 0x0002a20000000a00 */
[----:B------:R-:W-:-:S03]  /*42f0*/  DFMA R46, R38, R8, R14 ;  /* 0x00000008262e722b */ /* 0x000fc6000000000e */
[----:B------:R-:W3:Y:S01]  /*4300*/  LDS.128 R8, [R2+0x320] ;  /* 0x0003200002087984 */ /* 0x000ee20000000c00 */
[----:B-1----:R-:W-:Y:S01]  /*4310*/  LEA R29, R0, R29, 0x3 ;  /* 0x0000001d001d7211 */ /* 0x002fe200078e18ff */
[----:B0-----:R-:W-:Y:S02]  /*4320*/  DFMA R38, R38, R4, R12 ;  /* 0x000000042626722b */ /* 0x001fe4000000000c */
[----:B------:R-:W0:Y:S01]  /*4330*/  LDS.128 R12, [R2+0x330] ;  /* 0x00033000020c7984 */ /* 0x000e220000000c00 */
[----:B--2---:R-:W-:-:S03]  /*4340*/  DFMA R30, R6, R20, R30 ;  /* 0x00000014061e722b */ /* 0x004fc6000000001e */
[----:B------:R-:W1:Y:S01]  /*4350*/  LDS.128 R4, [R2+0x340] ;  /* 0x0003400002047984 */ /* 0x000e620000000c00 */
[C---:B---3--:R-:W-:Y:S02]  /*4360*/  DFMA R42, R20.reuse, R8, R42 ;  /* 0x00000008142a722b */ /* 0x048fe4000000002a */
[C---:B------:R-:W-:Y:S01]  /*4370*/  DFMA R40, R20.reuse, R10, R40 ;  /* 0x0000000a1428722b */ /* 0x040fe20000000028 */
[----:B------:R-:W2:Y:S01]  /*4380*/  LDS.128 R8, [R2+0x350] ;  /* 0x0003500002087984 */ /* 0x000ea20000000c00 */
[C---:B0-----:R-:W-:Y:S02]  /*4390*/  DFMA R44, R20.reuse, R12, R44 ;  /* 0x0000000c142c722b */ /* 0x041fe4000000002c */
[C---:B------:R-:W-:Y:S01]  /*43a0*/  DFMA R16, R20.reuse, R14, R16 ;  /* 0x0000000e1410722b */ /* 0x040fe20000000010 */
[----:B------:R-:W-:Y:S01]  /*43b0*/  LDS.128 R12, [R2+0x380] ;  /* 0x00038000020c7984 */ /* 0x000fe20000000c00 */
[C---:B-1----:R-:W-:Y:S02]  /*43c0*/  DFMA R48, R20.reuse, R4, R18 ;  /* 0x000000041430722b */ /* 0x042fe40000000012 */
[C---:B------:R-:W-:Y:S01]  /*43d0*/  DFMA R46, R20.reuse, R6, R46 ;  /* 0x00000006142e722b */ /* 0x040fe2000000002e */
[----:B------:R0:W1:Y:S01]  /*43e0*/  LDS.64 R18, [R29] ;  /* 0x000000001d127984 */ /* 0x0000620000000a00 */
[----:B--2---:R-:W-:-:S03]  /*43f0*/  DFMA R22, R20, R8, R22 ;  /* 0x000000081416722b */ /* 0x004fc60000000016 */
[----:B------:R-:W2:Y:S01]  /*4400*/  LDS.128 R4, [R2+0x360] ;  /* 0x0003600002047984 */ /* 0x000ea20000000c00 */
[----:B------:R-:W-:-:S03]  /*4410*/  DFMA R38, R20, R10, R38 ;  /* 0x0000000a1426722b */ /* 0x000fc60000000026 */
[----:B------:R-:W3:Y:S01]  /*4420*/  LDS.128 R8, [R2+0x370] ;  /* 0x0003700002087984 */ /* 0x000ee20000000c00 */
[----:B0-----:R-:W-:-:S05]  /*4430*/  LEA R29, R0, R29, 0x3 ;  /* 0x0000001d001d7211 */ /* 0x001fca00078e18ff */
[----:B------:R0:W-:Y:S02]  /*4440*/  LDS.64 R20, [R29] ;  /* 0x000000001d147984 */ /* 0x0001e40000000a00 */
[----:B0-----:R-:W-:Y:S01]  /*4450*/  LEA R29, R0, R29, 0x3 ;  /* 0x0000001d001d7211 */ /* 0x001fe200078e18ff */
[C---:B-1----:R-:W-:Y:S02]  /*4460*/  DFMA R48, R18.reuse, R14, R48 ;  /* 0x0000000e1230722b */ /* 0x042fe40000000030 */
[C---:B------:R-:W-:Y:S02]  /*4470*/  DFMA R16, R18.reuse, R12, R16 ;  /* 0x0000000c1210722b */ /* 0x040fe40000000010 */
[C---:B--2---:R-:W-:Y:S01]  /*4480*/  DFMA R30, R18.reuse, R4, R30 ;  /* 0x00000004121e722b */ /* 0x044fe2000000001e */
[----:B------:R-:W0:Y:S01]  /*4490*/  LDS.128 R12, [R2+0x3c0] ;  /* 0x0003c000020c7984 */ /* 0x000e220000000c00 */
[C---:B------:R-:W-:Y:S02]  /*44a0*/  DFMA R42, R18.reuse, R6, R42 ;  /* 0x00000006122a722b */ /* 0x040fe4000000002a */
[C---:B---3--:R-:W-:Y:S01]  /*44b0*/  DFMA R40, R18.reuse, R8, R40 ;  /* 0x000000081228722b */ /* 0x048fe20000000028 */
[----:B------:R-:W1:Y:S01]  /*44c0*/  LDS.128 R4, [R2+0x390] ;  /* 0x0003900002047984 */ /* 0x000e620000000c00 */
[----:B------:R-:W-:-:S03]  /*44d0*/  DFMA R44, R18, R10, R44 ;  /* 0x0000000a122c722b */ /* 0x000fc6000000002c */
[----:B------:R-:W2:Y:S05]  /*44e0*/  LDS.128 R8, [R2+0x3a0] ;  /* 0x0003a00002087984 */ /* 0x000eaa0000000c00 */
[C---:B0-----:R-:W-:Y:S02]  /*44f0*/  DFMA R44, R20.reuse, R12, R44 ;  /* 0x0000000c142c722b */ /* 0x041fe4000000002c */
[----:B------:R-:W-:Y:S02]  /*4500*/  DFMA R16, R20, R14, R16 ;  /* 0x0000000e1410722b */ /* 0x000fe40000000010 */
[C---:B-1----:R-:W-:Y:S01]  /*4510*/  DFMA R46, R18.reuse, R4, R46 ;  /* 0x00000004122e722b */ /* 0x042fe2000000002e */
[----:B------:R-:W-:Y:S01]  /*4520*/  LDS.128 R12, [R2+0x410] ;  /* 0x00041000020c7984 */ /* 0x000fe20000000c00 */
[----:B------:R-:W-:-:S02]  /*4530*/  DFMA R22, R18, R6, R22 ;  /* 0x000000061216722b */ /* 0x000fc40000000016 */
[----:B--2---:R-:W-:Y:S01]  /*4540*/  DFMA R38, R18, R8, R38 ;  /* 0x000000081226722b */ /* 0x004fe20000000026 */
[----:B------:R-:W0:Y:S01]  /*4550*/  LDS.128 R4, [R2+0x3b0] ;  /* 0x0003b00002047984 */ /* 0x000e220000000c00 */
[----:B------:R-:W-:-:S03]  /*4560*/  DFMA R30, R10, R20, R30 ;  /* 0x000000140a1e722b */ /* 0x000fc6000000001e */
[----:B------:R-:W1:Y:S04]  /*4570*/  LDS.128 R8, [R2+0x3d0] ;  /* 0x0003d00002087984 */ /* 0x000e680000000c00 */
[----:B------:R2:W3:Y:S02]  /*4580*/  LDS.64 R18, [R29] ;  /* 0x000000001d127984 */ /* 0x0004e40000000a00 */
[----:B--2---:R-:W-:Y:S01]  /*4590*/  LEA R29, R0, R29, 0x3 ;  /* 0x0000001d001d7211 */ /* 0x004fe200078e18ff */
[C---:B0-----:R-:W-:Y:S02]  /*45a0*/  DFMA R42, R20.reuse, R4, R42 ;  /* 0x00000004142a722b */ /* 0x041fe4000000002a */
[C---:B------:R-:W-:Y:S01]  /*45b0*/  DFMA R40, R20.reuse, R6, R40 ;  /* 0x000000061428722b */ /* 0x040fe20000000028 */
[----:B------:R-:W0:Y:S01]  /*45c0*/  LDS.128 R4, [R2+0x3e0] ;  /* 0x0003e00002047984 */ /* 0x000e220000000c00 */
[----:B-1----:R-:W-:-:S02]  /*45d0*/  DFMA R48, R20, R8, R48 ;  /* 0x000000081430722b */ /* 0x002fc40000000030 */
[----:B------:R-:W-:Y:S01]  /*45e0*/  DFMA R46, R20, R10, R46 ;  /* 0x0000000a142e722b */ /* 0x000fe2000000002e */
[----:B------:R-:W1:Y:S01]  /*45f0*/  LDS.128 R8, [R2+0x3f0] ;  /* 0x0003f00002087984 */ /* 0x000e620000000c00 */
[----:B---3--:R-:W-:-:S04]  /*4600*/  DFMA R16, R18, R12, R16 ;  /* 0x0000000c1210722b */ /* 0x008fc80000000010 */
[----:B------:R-:W-:Y:S01]  /*4610*/  DFMA R48, R18, R14, R48 ;  /* 0x0000000e1230722b */ /* 0x000fe20000000030 */
[----:B------:R-:W-:Y:S01]  /*4620*/  LDS.128 R12, [R2+0x450] ;  /* 0x00045000020c7984 */ /* 0x000fe20000000c00 */
[C---:B0-----:R-:W-:Y:S02]  /*4630*/  DFMA R22, R20.reuse, R4, R22 ;  /* 0x000000041416722b */ /* 0x041fe40000000016 */
[----:B------:R-:W-:Y:S01]  /*4640*/  DFMA R38, R20, R6, R38 ;  /* 0x000000061426722b */ /* 0x000fe20000000026 */
[----:B------:R-:W0:Y:S01]  /*4650*/  LDS.128 R4, [R2+0x400] ;  /* 0x0004000002047984 */ /* 0x000e220000000c00 */
[C---:B-1----:R-:W-:Y:S02]  /*4660*/  DFMA R30, R18.reuse, R8, R30 ;  /* 0x00000008121e722b */ /* 0x042fe4000000001e */
[C---:B------:R-:W-:Y:S01]  /*4670*/  DFMA R42, R18.reuse, R10, R42 ;  /* 0x0000000a122a722b */ /* 0x040fe2000000002a */
[----:B------:R1:W2:Y:S04]  /*4680*/  LDS.64 R20, [R29] ;  /* 0x000000001d147984 */ /* 0x0002a80000000a00 */
[----:B------:R-:W3:Y:S01]  /*4690*/  LDS.128 R8, [R2+0x420] ;  /* 0x0004200002087984 */ /* 0x000ee20000000c00 */
[----:B-1----:R-:W-:Y:S01]  /*46a0*/  IMAD R29, R0, 0x8, R29 ;  /* 0x00000008001d7824 */ /* 0x002fe200078e021d */
[----:B0-----:R-:W-:-:S02]  /*46b0*/  DFMA R40, R18, R4, R40 ;  /* 0x000000041228722b */ /* 0x001fc40000000028 */
[----:B------:R-:W-:Y:S01]  /*46c0*/  DFMA R44, R18, R6, R44 ;  /* 0x00000006122c722b */ /* 0x000fe2000000002c */
[----:B------:R-:W0:Y:S01]  /*46d0*/  LDS.128 R4, [R2+0x430] ;  /* 0x0004300002047984 */ /* 0x000e220000000c00 */
[----:B--2---:R-:W-:Y:S02]  /*46e0*/  DFMA R16, R20, R14, R16 ;  /* 0x0000000e1410722b */ /* 0x004fe40000000010 */
[C---:B---3--:R-:W-:Y:S02]  /*46f0*/  DFMA R46, R18.reuse, R8, R46 ;  /* 0x00000008122e722b */ /* 0x048fe4000000002e */
[----:B------:R-:W-:Y:S01]  /*4700*/  DFMA R22, R18, R10, R22 ;  /* 0x0000000a1216722b */ /* 0x000fe20000000016 */
[----:B------:R-:W1:Y:S01]  /*4710*/  LDS.128 R8, [R2+0x440] ;  /* 0x0004400002087984 */ /* 0x000e620000000c00 */
[----:B------:R-:W-:-:S03]  /*4720*/  DFMA R44, R20, R12, R44 ;  /* 0x0000000c142c722b */ /* 0x000fc6000000002c */
[----:B------:R-:W-:Y:S01]  /*4730*/  LDS.128 R12, [R2+0x4a0] ;  /* 0x0004a000020c7984 */ /* 0x000fe20000000c00 */
[----:B0-----:R-:W-:Y:S02]  /*4740*/  DFMA R38, R18, R4, R38 ;  /* 0x000000041226722b */ /* 0x001fe40000000026 */
[----:B------:R-:W-:Y:S01]  /*4750*/  DFMA R30, R6, R20, R30 ;  /* 0x00000014061e722b */ /* 0x000fe2000000001e */
[----:B------:R0:W2:Y:S04]  /*4760*/  LDS.64 R18, [R29] ;  /* 0x000000001d127984 */ /* 0x0000a80000000a00 */
[----:B------:R-:W3:Y:S01]  /*4770*/  LDS.128 R4, [R2+0x460] ;  /* 0x0004600002047984 */ /* 0x000ee20000000c00 */
[C---:B-1----:R-:W-:Y:S02]  /*4780*/  DFMA R42, R20.reuse, R8, R42 ;  /* 0x00000008142a722b */ /* 0x042fe4000000002a */
[----:B------:R-:W-:Y:S01]  /*4790*/  DFMA R40, R20, R10, R40 ;  /* 0x0000000a1428722b */ /* 0x000fe20000000028 */
[----:B0-----:R-:W-:Y:S01]  /*47a0*/  LEA R29, R0, R29, 0x3 ;  /* 0x0000001d001d7211 */ /* 0x001fe200078e18ff */
[----:B------:R-:W0:Y:S01]  /*47b0*/  LDS.128 R8, [R2+0x470] ;  /* 0x0004700002087984 */ /* 0x000e220000000c00 */
[----:B--2---:R-:W-:-:S02]  /*47c0*/  DFMA R16, R18, R12, R16 ;  /* 0x0000000c1210722b */ /* 0x004fc40000000010 */
[C---:B---3--:R-:W-:Y:S02]  /*47d0*/  DFMA R48, R20.reuse, R4, R48 ;  /* 0x000000041430722b */ /* 0x048fe40000000030 */
[C---:B------:R-:W-:Y:S01]  /*47e0*/  DFMA R46, R20.reuse, R6, R46 ;  /* 0x00000006142e722b */ /* 0x040fe2000000002e */
[----:B------:R-:W1:Y:S01]  /*47f0*/  LDS.128 R4, [R2+0x480] ;  /* 0x0004800002047984 */ /* 0x000e620000000c00 */
[C---:B0-----:R-:W-:Y:S02]  /*4800*/  DFMA R22, R20.reuse, R8, R22 ;  /* 0x000000081416722b */ /* 0x041fe40000000016 */
[----:B------:R-:W-:Y:S01]  /*4810*/  DFMA R38, R20, R10, R38 ;  /* 0x0000000a1426722b */ /* 0x000fe20000000026 */
[----:B------:R-:W0:Y:S01]  /*4820*/  LDS.128 R8, [R2+0x490] ;  /* 0x0004900002087984 */ /* 0x000e220000000c00 */
[----:B------:R-:W-:-:S03]  /*4830*/  DFMA R48, R18, R14, R48 ;  /* 0x0000000e1230722b */ /* 0x000fc60000000030 */
[----:B------:R2:W-:Y:S04]  /*4840*/  LDS.64 R20, [R29] ;  /* 0x000000001d147984 */ /* 0x0005e80000000a00 */
[----:B------:R-:W3:Y:S01]  /*4850*/  LDS.128 R12, [R2+0x4e0] ;  /* 0x0004e000020c7984 */ /* 0x000ee20000000c00 */
[----:B--2---:R-:W-:Y:S01]  /*4860*/  IMAD R29, R0, 0x4418, R29 ;  /* 0x00004418001d7824 */ /* 0x004fe200078e021d */
[C---:B-1----:R-:W-:Y:S02]  /*4870*/  DFMA R30, R18.reuse, R4, R30 ;  /* 0x00000004121e722b */ /* 0x042fe4000000001e */
[C---:B------:R-:W-:Y:S01]  /*4880*/  DFMA R42, R18.reuse, R6, R42 ;  /* 0x00000006122a722b */ /* 0x040fe2000000002a */
[----:B------:R-:W1:Y:S01]  /*4890*/  LDS.128 R4, [R2+0x4b0] ;  /* 0x0004b00002047984 */ /* 0x000e620000000c00 */
[----:B0-----:R-:W-:-:S02]  /*48a0*/  DFMA R40, R18, R8, R40 ;  /* 0x000000081228722b */ /* 0x001fc40000000028 */
[----:B------:R-:W-:Y:S01]  /*48b0*/  DFMA R44, R18, R10, R44 ;  /* 0x0000000a122c722b */ /* 0x000fe2000000002c */
[----:B------:R-:W0:Y:S01]  /*48c0*/  LDS.128 R8, [R2+0x4c0] ;  /* 0x0004c00002087984 */ /* 0x000e220000000c00 */
[----:B---3--:R-:W-:Y:S01]  /*48d0*/  DFMA R14, R20, R14, R16 ;  /* 0x0000000e140e722b */ /* 0x008fe20000000010 */
[----:B------:R-:W-:-:S05]  /*48e0*/  LEA R17, R0, R29, 0x3 ;  /* 0x0000001d00117211 */ /* 0x000fca00078e18ff */
[----:B------:R-:W-:Y:S02]  /*48f0*/  DFMA R12, R20, R12, R44 ;  /* 0x0000000c140c722b */ /* 0x000fe4000000002c */
[C---:B-1----:R-:W-:Y:S02]  /*4900*/  DFMA R46, R18.reuse, R4, R46 ;  /* 0x00000004122e722b */ /* 0x042fe4000000002e */
[C---:B------:R-:W-:Y:S01]  /*4910*/  DFMA R22, R18.reuse, R6, R22 ;  /* 0x000000061216722b */ /* 0x040fe20000000016 */
[----:B------:R-:W1:Y:S01]  /*4920*/  LDS.128 R4, [R2+0x4d0] ;  /* 0x0004d00002047984 */ /* 0x000e620000000c00 */
[----:B0-----:R-:W-:Y:S02]  /*4930*/  DFMA R38, R18, R8, R38 ;  /* 0x000000081226722b */ /* 0x001fe40000000026 */
[----:B------:R-:W-:Y:S01]  /*4940*/  DFMA R30, R10, R20, R30 ;  /* 0x000000140a1e722b */ /* 0x000fe2000000001e */
[----:B------:R-:W-:Y:S01]  /*4950*/  LEA R19, R0, R17, 0x3 ;  /* 0x0000001100137211 */ /* 0x000fe200078e18ff */
[----:B------:R-:W0:Y:S01]  /*4960*/  LDS.128 R8, [R2+0x4f0] ;  /* 0x0004f00002087984 */ /* 0x000e220000000c00 */
[----:B-1----:R-:W-:-:S02]  /*4970*/  DFMA R42, R20, R4, R42 ;  /* 0x00000004142a722b */ /* 0x002fc4000000002a */
[C---:B------:R-:W-:Y:S01]  /*4980*/  DFMA R40, R20.reuse, R6, R40 ;  /* 0x000000061428722b */ /* 0x040fe20000000028 */
[----:B------:R-:W1:Y:S01]  /*4990*/  LDS.128 R4, [R2+0x500] ;  /* 0x0005000002047984 */ /* 0x000e620000000c00 */
[C---:B0-----:R-:W-:Y:S01]  /*49a0*/  DFMA R8, R20.reuse, R8, R48 ;  /* 0x000000081408722b */ /* 0x041fe20000000030 */
[C---:B------:R-:W-:Y:S01]  /*49b0*/  LEA R49, R0.reuse, R19, 0x3 ;  /* 0x0000001300317211 */ /* 0x040fe200078e18ff */
[C---:B------:R-:W-:Y:S01]  /*49c0*/  DFMA R10, R20.reuse, R10, R46 ;  /* 0x0000000a140a722b */ /* 0x040fe2000000002e */
[----:B------:R3:W-:Y:S03]  /*49d0*/  STS.64 [R29], R30 ;  /* 0x0000001e1d007388 */ /* 0x0007e60000000a00 */
[C---:B------:R-:W-:Y:S01]  /*49e0*/  IMAD R45, R0.reuse, 0x8, R49 ;  /* 0x00000008002d7824 */ /* 0x040fe200078e0231 */
[----:B------:R3:W-:Y:S04]  /*49f0*/  STS.64 [R17], R42 ;  /* 0x0000002a11007388 */ /* 0x0007e80000000a00 */
[C---:B------:R-:W-:Y:S01]  /*4a00*/  LEA R47, R0.reuse, R45, 0x3 ;  /* 0x0000002d002f7211 */ /* 0x040fe200078e18ff */
[----:B------:R3:W-:Y:S04]  /*4a10*/  STS.64 [R19], R40 ;  /* 0x0000002813007388 */ /* 0x0007e80000000a00 */
[----:B------:R3:W-:Y:S04]  /*4a20*/  STS.64 [R49], R12 ;  /* 0x0000000c31007388 */ /* 0x0007e80000000a00 */
[----:B------:R3:W-:Y:S04]  /*4a30*/  STS.64 [R45], R14 ;  /* 0x0000000e2d007388 */ /* 0x0007e80000000a00 */
[----:B------:R3:W-:Y:S01]  /*4a40*/  STS.64 [R47], R8 ;  /* 0x000000082f007388 */ /* 0x0007e20000000a00 */
[C---:B-1----:R-:W-:Y:S01]  /*4a50*/  DFMA R4, R20.reuse, R4, R22 ;  /* 0x000000041404722b */ /* 0x042fe20000000016 */
[----:B------:R-:W-:Y:S01]  /*4a60*/  LEA R23, R0, R47, 0x3 ;  /* 0x0000002f00177211 */ /* 0x000fe200078e18ff */
[----:B------:R-:W-:-:S03]  /*4a70*/  DFMA R6, R20, R6, R38 ;  /* 0x000000061406722b */ /* 0x000fc60000000026 */
[C---:B------:R-:W-:Y:S01]  /*4a80*/  LEA R21, R0.reuse, R23, 0x3 ;  /* 0x0000001700157211 */ /* 0x040fe200078e18ff */
[----:B------:R3:W-:Y:S03]  /*4a90*/  STS.64 [R23], R10 ;  /* 0x0000000a17007388 */ /* 0x0007e60000000a00 */
[----:B------:R-:W-:Y:S01]  /*4aa0*/  LEA R39, R0, R21, 0x3 ;  /* 0x0000001500277211 */ /* 0x000fe200078e18ff */
[----:B------:R3:W-:Y:S04]  /*4ab0*/  STS.64 [R21], R4 ;  /* 0x0000000415007388 */ /* 0x0007e80000000a00 */
[----:B------:R3:W-:Y:S01]  /*4ac0*/  STS.64 [R39], R6 ;  /* 0x0000000627007388 */ /* 0x0007e20000000a00 */
[----:B------:R-:W-:Y:S05]  /*4ad0*/  @!P0 BRA `(.L_x_205) ;  /* 0xfffffff4007c8947 */ /* 0x000fea000383ffff */
.L_x_200:
[----:B------:R-:W-:Y:S05]  /*4ae0*/  BSYNC.RECONVERGENT B0 ;  /* 0x0000000000007941 */ /* 0x000fea0003800200 */
.L_x_199:
[----:B0-23--:R-:W0:Y:S01]  /*4af0*/  S2R R5, SR_TID.Y ;  /* 0x0000000000057919 */ /* 0x00de220000002200 */
[----:B------:R-:W-:Y:S01]  /*4b00*/  BSSY.RECONVERGENT B0, `(.L_x_206) ;  /* 0x000004c000007945 */ /* 0x000fe20003800200 */
[----:B0-----:R-:W-:-:S05]  /*4b10*/  IMAD R13, R5, UR10, R36 ;  /* 0x0000000a050d7c24 */ /* 0x001fca000f8e0224 */
[----:B------:R-:W-:-:S13]  /*4b20*/  ISETP.GT.U32.AND P0, PT, R13, 0x8, PT ;  /* 0x000000080d00780c */ /* 0x000fda0003f04070 */
[----:B------:R-:W-:Y:S05]  /*4b30*/  @P0 BRA `(.L_x_207) ;  /* 0x0000000400200947 */ /* 0x000fea0003800000 */
[----:B------:R-:W0:Y:S01]  /*4b40*/  LDC.64 R4, c[0x0][0x398] ;  /* 0x0000e600ff047b82 */ /* 0x000e220000000a00 */
[----:B-1----:R-:W-:-:S05]  /*4b50*/  MOV R6, UR7 ;  /* 0x0000000700067c02 */ /* 0x002fca0008000f00 */
[----:B------:R-:W-:-:S04]  /*4b60*/  IMAD R7, R6, 0x9, R13 ;  /* 0x0000000906077824 */ /* 0x000fc800078e020d */
[----:B0-----:R-:W-:-:S06]  /*4b70*/  IMAD.WIDE.U32 R8, R7, 0x8, R4 ;  /* 0x0000000807087825 */ /* 0x001fcc00078e0004 */
[----:B------:R-:W2:Y:S01]  /*4b80*/  LDG.E.64 R8, desc[UR8][R8.64] ;  /* 0x0000000808087981 */ /* 0x000ea2000c1e1b00 */
[----:B------:R-:W0:Y:S01]  /*4b90*/  LDC R6, c[0x0][0x364] ;  /* 0x0000d900ff067b82 */ /* 0x000e220000000800 */
[----:B------:R-:W-:Y:S01]  /*4ba0*/  LEA R11, R13, R2, 0x3 ;  /* 0x000000020d0b7211 */ /* 0x000fe200078e18ff */
[----:B0-----:R-:W-:-:S05]  /*4bb0*/  IMAD R6, R6, UR10, RZ ;  /* 0x0000000a06067c24 */ /* 0x001fca000f8e02ff */
[----:B------:R-:W-:-:S04]  /*4bc0*/  IADD3 R13, PT, PT, R13, R6, RZ ;  /* 0x000000060d0d7210 */ /* 0x000fc80007ffe0ff */
[----:B------:R-:W-:Y:S01]  /*4bd0*/  ISETP.GT.U32.AND P0, PT, R13, 0x8, PT ;  /* 0x000000080d00780c */ /* 0x000fe20003f04070 */
[----:B--2---:R0:W-:-:S12]  /*4be0*/  STS.64 [R11+0xa20], R8 ;  /* 0x000a20080b007388 */ /* 0x0041d80000000a00 */
[----:B------:R-:W-:Y:S05]  /*4bf0*/  @P0 BRA `(.L_x_207) ;  /* 0x0000000000f00947 */ /* 0x000fea0003800000 */
[----:B------:R-:W-:-:S05]  /*4c00*/  IADD3 R7, PT, PT, R6, R7, RZ ;  /* 0x0000000706077210 */ /* 0x000fca0007ffe0ff */
[----:B0-----:R-:W-:-:S06]  /*4c10*/  IMAD.WIDE.U32 R8, R7, 0x8, R4 ;  /* 0x0000000807087825 */ /* 0x001fcc00078e0004 */
[----:B------:R-:W2:Y:S01]  /*4c20*/  LDG.E.64 R8, desc[UR8][R8.64] ;  /* 0x0000000808087981 */ /* 0x000ea2000c1e1b00 */
[C---:B------:R-:W-:Y:S01]  /*4c30*/  IMAD R11, R6.reuse, 0x8, R11 ;  /* 0x00000008060b7824 */ /* 0x040fe200078e020b */
[----:B------:R-:W-:-:S04]  /*4c40*/  IADD3 R13, PT, PT, R6, R13, RZ ;  /* 0x0000000d060d7210 */ /* 0x000fc80007ffe0ff */
[----:B------:R-:W-:Y:S01]  /*4c50*/  ISETP.GT.U32.AND P0, PT, R13, 0x8, PT ;  /* 0x000000080d00780c */ /* 0x000fe20003f04070 */
[----:B--2---:R2:W-:-:S12]  /*4c60*/  STS.64 [R11+0xa20], R8 ;  /* 0x000a20080b007388 */ /* 0x0045d80000000a00 */
[----:B------:R-:W-:Y:S05]  /*4c70*/  @P0 BRA `(.L_x_207) ;  /* 0x0000000000d00947 */ /* 0x000fea0003800000 */
[----:B------:R-:W-:-:S05]  /*4c80*/  IADD3 R7, PT, PT, R6, R7, RZ ;  /* 0x0000000706077210 */ /* 0x000fca0007ffe0ff */
[----:B--2---:R-:W-:-:S06]  /*4c90*/  IMAD.WIDE.U32 R8, R7, 0x8, R4 ;  /* 0x0000000807087825 */ /* 0x004fcc00078e0004 */
[----:B------:R-:W2:Y:S01]  /*4ca0*/  LDG.E.64 R8, desc[UR8][R8.64] ;  /* 0x0000000808087981 */ /* 0x000ea2000c1e1b00 */
[C---:B------:R-:W-:Y:S02]  /*4cb0*/  LEA R11, R6.reuse, R11, 0x3 ;  /* 0x0000000b060b7211 */ /* 0x040fe400078e18ff */
[----:B------:R-:W-:-:S04]  /*4cc0*/  IADD3 R13, PT, PT, R6, R13, RZ ;  /* 0x0000000d060d7210 */ /* 0x000fc80007ffe0ff */
[----:B------:R-:W-:Y:S01]  /*4cd0*/  ISETP.GT.U32.AND P0, PT, R13, 0x8, PT ;  /* 0x000000080d00780c */ /* 0x000fe20003f04070 */
[----:B--2---:R3:W-:-:S12]  /*4ce0*/  STS.64 [R11+0xa20], R8 ;  /* 0x000a20080b007388 */ /* 0x0047d80000000a00 */
[----:B------:R-:W-:Y:S05]  /*4cf0*/  @P0 BRA `(.L_x_207) ;  /* 0x0000000000b00947 */ /* 0x000fea0003800000 */
[----:B------:R-:W-:-:S04]  /*4d00*/  IMAD.IADD R7, R6, 0x1, R7 ;  /* 0x0000000106077824 */ /* 0x000fc800078e0207 */
[----:B---3--:R-:W-:-:S06]  /*4d10*/  IMAD.WIDE.U32 R8, R7, 0x8, R4 ;  /* 0x0000000807087825 */ /* 0x008fcc00078e0004 */
[----:B------:R-:W2:Y:S01]  /*4d20*/  LDG.E.64 R8, desc[UR8][R8.64] ;  /* 0x0000000808087981 */ /* 0x000ea2000c1e1b00 */
[C---:B------:R-:W-:Y:S02]  /*4d30*/  LEA R11, R6.reuse, R11, 0x3 ;  /* 0x0000000b060b7211 */ /* 0x040fe400078e18ff */
[----:B------:R-:W-:-:S04]  /*4d40*/  IADD3 R13, PT, PT, R6, R13, RZ ;  /* 0x0000000d060d7210 */ /* 0x000fc80007ffe0ff */
[----:B------:R-:W-:Y:S01]  /*4d50*/  ISETP.GT.U32.AND P0, PT, R13, 0x8, PT ;  /* 0x000000080d00780c */ /* 0x000fe20003f04070 */
[----:B--2---:R4:W-:-:S12]  /*4d60*/  STS.64 [R11+0xa20], R8 ;  /* 0x000a20080b007388 */ /* 0x0049d80000000a00 */
[----:B------:R-:W-:Y:S05]  /*4d70*/  @P0 BRA `(.L_x_207) ;  /* 0x0000000000900947 */ /* 0x000fea0003800000 */
[----:B------:R-:W-:-:S05]  /*4d80*/  IADD3 R7, PT, PT, R6, R7, RZ ;  /* 0x0000000706077210 */ /* 0x000fca0007ffe0ff */
[----:B----4-:R-:W-:-:S06]  /*4d90*/  IMAD.WIDE.U32 R8, R7, 0x8, R4 ;  /* 0x0000000807087825 */ /* 0x010fcc00078e0004 */
[----:B------:R-:W2:Y:S01]  /*4da0*/  LDG.E.64 R8, desc[UR8][R8.64] ;  /* 0x0000000808087981 */ /* 0x000ea2000c1e1b00 */
[C---:B------:R-:W-:Y:S01]  /*4db0*/  LEA R11, R6.reuse, R11, 0x3 ;  /* 0x0000000b060b7211 */ /* 0x040fe200078e18ff */
[----:B------:R-:W-:-:S05]  /*4dc0*/  IMAD.IADD R13, R6, 0x1, R13 ;  /* 0x00000001060d7824 */ /* 0x000fca00078e020d */
[----:B------:R-:W-:Y:S01]  /*4dd0*/  ISETP.GT.U32.AND P0, PT, R13, 0x8, PT ;  /* 0x000000080d00780c */ /* 0x000fe20003f04070 */
[----:B--2---:R0:W-:-:S12]  /*4de0*/  STS.64 [R11+0xa20], R8 ;  /* 0x000a20080b007388 */ /* 0x0041d80000000a00 */
[----:B------:R-:W-:Y:S05]  /*4df0*/  @P0 BRA `(.L_x_207) ;  /* 0x0000000000700947 */ /* 0x000fea0003800000 */
[----:B------:R-:W-:-:S05]  /*4e00*/  IADD3 R7, PT, PT, R6, R7, RZ ;  /* 0x0000000706077210 */ /* 0x000fca0007ffe0ff */
[----:B0-----:R-:W-:-:S06]  /*4e10*/  IMAD.WIDE.U32 R8, R7, 0x8, R4 ;  /* 0x0000000807087825 */ /* 0x001fcc00078e0004 */
[----:B------:R-:W2:Y:S01]  /*4e20*/  LDG.E.64 R8, desc[UR8][R8.64] ;  /* 0x0000000808087981 */ /* 0x000ea2000c1e1b00 */
[C---:B------:R-:W-:Y:S02]  /*4e30*/  LEA R11, R6.reuse, R11, 0x3 ;  /* 0x0000000b060b7211 */ /* 0x040fe400078e18ff */
        /* <DEDUP_REMOVED lines=12> */
[C---:B------:R-:W-:Y:S02]  /*4f00*/  IADD3 R13, PT, PT, R6.reuse, R13, RZ ;  /* 0x0000000d060d7210 */ /* 0x040fe40007ffe0ff */
[----:B------:R-:W-:Y:S02]  /*4f10*/  IADD3 R7, PT, PT, R6, R7, RZ ;  /* 0x0000000706077210 */ /* 0x000fe40007ffe0ff */
[----:B------:R-:W-:-:S03]  /*4f20*/  ISETP.GT.U32.AND P0, PT, R13, 0x8, PT ;  /* 0x000000080d00780c */ /* 0x000fc60003f04070 */
[----:B0-----:R-:W-:-:S06]  /*4f30*/  IMAD.WIDE.U32 R8, R7, 0x8, R4 ;  /* 0x0000000807087825 */ /* 0x001fcc00078e0004 */
[----:B------:R-:W2:Y:S04]  /*4f40*/  LDG.E.64 R8, desc[UR8][R8.64] ;  /* 0x0000000808087981 */ /* 0x000ea8000c1e1b00 */
[----:B------:R-:W-:-:S05]  /*4f50*/  @!P0 IADD3 R13, PT, PT, R6, R7, RZ ;  /* 0x00000007060d8210 */ /* 0x000fca0007ffe0ff */
[----:B------:R-:W-:-:S06]  /*4f60*/  @!P0 IMAD.WIDE.U32 R4, R13, 0x8, R4 ;  /* 0x000000080d048825 */ /* 0x000fcc00078e0004 */
[----:B------:R-:W3:Y:S01]  /*4f70*/  @!P0 LDG.E.64 R4, desc[UR8][R4.64] ;  /* 0x0000000804048981 */ /* 0x000ee2000c1e1b00 */
[----:B------:R-:W-:-:S05]  /*4f80*/  IMAD R11, R6, 0x8, R11 ;  /* 0x00000008060b7824 */ /* 0x000fca00078e020b */
[----:B------:R-:W-:Y:S01]  /*4f90*/  @!P0 LEA R7, R6, R11, 0x3 ;  /* 0x0000000b06078211 */ /* 0x000fe200078e18ff */
[----:B--2---:R0:W-:Y:S04]  /*4fa0*/  STS.64 [R11+0xa20], R8 ;  /* 0x000a20080b007388 */ /* 0x0041e80000000a00 */
[----:B---3--:R0:W-:Y:S02]  /*4fb0*/  @!P0 STS.64 [R7+0xa20], R4 ;  /* 0x000a200407008388 */ /* 0x0081e40000000a00 */
.L_x_207:
[----:B------:R-:W-:Y:S05]  /*4fc0*/  BSYNC.RECONVERGENT B0 ;  /* 0x0000000000007941 */ /* 0x000fea0003800200 */
.L_x_206:
[----:B------:R-:W-:Y:S01]  /*4fd0*/  BAR.SYNC.DEFER_BLOCKING 0x0 ;  /* 0x0000000000007b1d */ /* 0x000fe20000010000 */
[----:B------:R-:W-:-:S05]  /*4fe0*/  ISETP.GT.U32.AND P0, PT, R33, 0x2d8, PT ;  /* 0x000002d82100780c */ /* 0x000fca0003f04070 */
[----:B------:R-:W-:Y:S08]  /*4ff0*/  BSSY.RECONVERGENT B0, `(.L_x_208) ;  /* 0x00000db000007945 */ /* 0x000ff00003800200 */
[----:B------:R-:W-:Y:S05]  /*5000*/  @P0 BRA `(.L_x_209) ;  /* 0x0000000c00640947 */ /* 0x000fea0003800000 */
[----:B------:R-:W0:Y:S01]  /*5010*/  LDC R21, c[0x0][0x364] ;  /* 0x0000d900ff157b82 */ /* 0x000e220000000800 */
[----:B------:R-:W-:Y:S01]  /*5020*/  BSSY.RECONVERGENT B1, `(.L_x_210) ;  /* 0x0000041000017945 */ /* 0x000fe20003800200 */
[----:B------:R-:W-:Y:S01]  /*5030*/  MOV R22, R33 ;  /* 0x0000002100167202 */ /* 0x000fe20000000f00 */
[----:B01234-:R-:W0:Y:S01]  /*5040*/  I2F.U32.RP R9, R21 ;  /* 0x0000001500097306 */ /* 0x01fe220000209000 */
[----:B------:R-:W-:Y:S02]  /*5050*/  IADD3 R6, PT, PT, R33, R21, RZ ;  /* 0x0000001521067210 */ /* 0x000fe40007ffe0ff */
[----:B------:R-:W-:Y:S02]  /*5060*/  ISETP.NE.U32.AND P2, PT, R21, RZ, PT ;  /* 0x000000ff1500720c */ /* 0x000fe40003f45070 */
[C---:B------:R-:W-:Y:S02]  /*5070*/  ISETP.GE.U32.AND P0, PT, R6.reuse, 0x2d9, PT ;  /* 0x000002d90600780c */ /* 0x040fe40003f06070 */
[----:B------:R-:W-:Y:S01]  /*5080*/  VIMNMX.U32 R7, PT, PT, R6, 0x2d9, !PT ;  /* 0x000002d906077848 */ /* 0x000fe20007fe0000 */
[----:B0-----:R-:W0:Y:S02]  /*5090*/  MUFU.RCP R9, R9 ;  /* 0x0000000900097308 */ /* 0x001e240000001000 */
[----:B0-----:R-:W-:-:S06]  /*50a0*/  IADD3 R4, PT, PT, R9, 0xffffffe, RZ ;  /* 0x0ffffffe09047810 */ /* 0x001fcc0007ffe0ff */
[----:B------:R0:W1:Y:S02]  /*50b0*/  F2I.FTZ.U32.TRUNC.NTZ R5, R4 ;  /* 0x0000000400057305 */ /* 0x000064000021f000 */
[----:B0-----:R-:W-:Y:S01]  /*50c0*/  IMAD.MOV.U32 R4, RZ, RZ, RZ ;  /* 0x000000ffff047224 */ /* 0x001fe200078e00ff */
[----:B-1----:R-:W-:-:S05]  /*50d0*/  IADD3 R8, PT, PT, RZ, -R5, RZ ;  /* 0x80000005ff087210 */ /* 0x002fca0007ffe0ff */
[----:B------:R-:W-:Y:S01]  /*50e0*/  IMAD R11, R8, R21, RZ ;  /* 0x00000015080b7224 */ /* 0x000fe200078e02ff */
[----:B------:R-:W-:-:S03]  /*50f0*/  SEL R8, RZ, 0x1, P0 ;  /* 0x00000001ff087807 */ /* 0x000fc60000000000 */
[----:B------:R-:W-:Y:S01]  /*5100*/  IMAD.HI.U32 R5, R5, R11, R4 ;  /* 0x0000000b05057227 */ /* 0x000fe200078e0004 */
[----:B------:R-:W-:-:S05]  /*5110*/  IADD3 R6, PT, PT, R7, -R6, -R8 ;  /* 0x8000000607067210 */ /* 0x000fca0007ffe808 */
[----:B------:R-:W-:-:S05]  /*5120*/  IMAD.HI.U32 R5, R5, R6, RZ ;  /* 0x0000000605057227 */ /* 0x000fca00078e00ff */
[----:B------:R-:W-:-:S05]  /*5130*/  IADD3 R4, PT, PT, -R5, RZ, RZ ;  /* 0x000000ff05047210 */ /* 0x000fca0007ffe1ff */
[----:B------:R-:W-:-:S05]  /*5140*/  IMAD R6, R21, R4, R6 ;  /* 0x0000000415067224 */ /* 0x000fca00078e0206 */
[----:B------:R-:W-:-:S13]  /*5150*/  ISETP.GE.U32.AND P0, PT, R6, R21, PT ;  /* 0x000000150600720c */ /* 0x000fda0003f06070 */
[-C--:B------:R-:W-:Y:S02]  /*5160*/  @P0 IADD3 R6, PT, PT, R6, -R21.reuse, RZ ;  /* 0x8000001506060210 */ /* 0x080fe40007ffe0ff */
[----:B------:R-:W-:Y:S02]  /*5170*/  @P0 IADD3 R5, PT, PT, R5, 0x1, RZ ;  /* 0x0000000105050810 */ /* 0x000fe40007ffe0ff */
[----:B------:R-:W-:-:S13]  /*5180*/  ISETP.GE.U32.AND P1, PT, R6, R21, PT ;  /* 0x000000150600720c */ /* 0x000fda0003f26070 */
[----:B------:R-:W-:Y:S02]  /*5190*/  @P1 IADD3 R5, PT, PT, R5, 0x1, RZ ;  /* 0x0000000105051810 */ /* 0x000fe40007ffe0ff */
[----:B------:R-:W-:-:S05]  /*51a0*/  @!P2 LOP3.LUT R5, RZ, R21, RZ, 0x33, !PT ;  /* 0x00000015ff05a212 */ /* 0x000fca00078e33ff */
[----:B------:R-:W-:-:S05]  /*51b0*/  IMAD.IADD R4, R8, 0x1, R5 ;  /* 0x0000000108047824 */ /* 0x000fca00078e0205 */
[C---:B------:R-:W-:Y:S02]  /*51c0*/  LOP3.LUT R5, R4.reuse, 0x3, RZ, 0xc0, !PT ;  /* 0x0000000304057812 */ /* 0x040fe400078ec0ff */
[----:B------:R-:W-:Y:S02]  /*51d0*/  ISETP.GE.U32.AND P1, PT, R4, 0x3, PT ;  /* 0x000000030400780c */ /* 0x000fe40003f26070 */
[----:B------:R-:W-:-:S13]  /*51e0*/  ISETP.NE.AND P0, PT, R5, 0x3, PT ;  /* 0x000000030500780c */ /* 0x000fda0003f05270 */
[----:B------:R-:W-:Y:S05]  /*51f0*/  @!P0 BRA `(.L_x_211) ;  /* 0x00000000008c8947 */ /* 0x000fea0003800000 */
[----:B------:R-:W-:Y:S01]  /*5200*/  IADD3 R4, PT, PT, R4, 0x1, RZ ;  /* 0x0000000104047810 */ /* 0x000fe20007ffe0ff */
[-C--:B------:R-:W-:Y:S02]  /*5210*/  IMAD R6, R33, R0.reuse, R36 ;  /* 0x0000000021067224 */ /* 0x080fe400078e0224 */
[----:B------:R-:W-:Y:S01]  /*5220*/  IMAD R14, R21, R0, RZ ;  /* 0x00000000150e7224 */ /* 0x000fe200078e02ff */
[----:B------:R-:W-:Y:S02]  /*5230*/  LOP3.LUT R4, R4, 0x3, RZ, 0xc0, !PT ;  /* 0x0000000304047812 */ /* 0x000fe400078ec0ff */
[----:B------:R-:W-:Y:S02]  /*5240*/  LEA R15, R6, R3, 0x3 ;  /* 0x00000003060f7211 */ /* 0x000fe400078e18ff */
[C---:B------:R-:W-:Y:S01]  /*5250*/  IADD3 R16, PT, PT, -R4.reuse, RZ, RZ ;  /* 0x000000ff04107210 */ /* 0x040fe20007ffe1ff */
[----:B------:R-:W-:-:S07]  /*5260*/  IMAD R22, R4, R21, R33 ;  /* 0x0000001504167224 */ /* 0x000fce00078e0221 */
.L_x_212:
[C-C-:B------:R-:W-:Y:S01]  /*5270*/  IMAD R18, R0.reuse, 0x2d90, R15.reuse ;  /* 0x00002d9000127824 */ /* 0x140fe200078e020f */
[----:B0-----:R-:W-:Y:S01]  /*5280*/  LDS.128 R4, [R2+0xa50] ;  /* 0x000a500002047984 */ /* 0x001fe20000000c00 */
[C-C-:B------:R-:W-:Y:S02]  /*5290*/  IMAD R17, R0.reuse, 0x4458, R15.reuse ;  /* 0x0000445800117824 */ /* 0x140fe400078e020f */
[----:B------:R-:W-:Y:S01]  /*52a0*/  IMAD R19, R0, 0x16c8, R15 ;  /* 0x000016c800137824 */ /* 0x000fe200078e020f */
[----:B------:R-:W0:Y:S01]  /*52b0*/  LDS.64 R8, [R18] ;  /* 0x0000000012087984 */ /* 0x000e220000000a00 */
[----:B------:R-:W-:Y:S01]  /*52c0*/  VIADD R16, R16, 0x1 ;  /* 0x0000000110107836 */ /* 0x000fe20000000000 */
[----:B------:R-:W-:Y:S02]  /*52d0*/  LEA R15, R14, R15, 0x3 ;  /* 0x0000000f0e0f7211 */ /* 0x000fe400078e18ff */
[----:B------:R-:W1:Y:S02]  /*52e0*/  LDS.64 R10, [R17] ;  /* 0x00000000110a7984 */ /* 0x000e640000000a00 */
[----:B------:R-:W-:-:S02]  /*52f0*/  ISETP.NE.AND P0, PT, R16, RZ, PT ;  /* 0x000000ff1000720c */ /* 0x000fc40003f05270 */
[----:B------:R-:W-:Y:S04]  /*5300*/  LDS.64 R24, [R2+0xa60] ;  /* 0x000a600002187984 */ /* 0x000fe80000000a00 */
[----:B------:R-:W2:Y:S01]  /*5310*/  LDS.64 R12, [R19] ;  /* 0x00000000130c7984 */ /* 0x000ea20000000a00 */
[----:B0-----:R-:W-:-:S08]  /*5320*/  DMUL R6, R8, R6 ;  /* 0x0000000608067228 */ /* 0x001fd00000000000 */
[----:B-1----:R-:W-:-:S08]  /*5330*/  DFMA R4, R10, R4, R6 ;  /* 0x000000040a04722b */ /* 0x002fd00000000006 */
[----:B--2---:R-:W-:-:S07]  /*5340*/  DFMA R24, R12, R24, R4 ;  /* 0x000000180c18722b */ /* 0x004fce0000000004 */
[----:B------:R-:W-:Y:S04]  /*5350*/  STS.64 [R19], R24 ;  /* 0x0000001813007388 */ /* 0x000fe80000000a00 */
[----:B------:R-:W0:Y:S04]  /*5360*/  LDS.128 R4, [R2+0xa40] ;  /* 0x000a400002047984 */ /* 0x000e280000000c00 */
[----:B------:R-:W1:Y:S01]  /*5370*/  LDS.64 R26, [R2+0xa38] ;  /* 0x000a3800021a7984 */ /* 0x000e620000000a00 */
[----:B0-----:R-:W-:-:S08]  /*5380*/  DMUL R4, R8, R4 ;  /* 0x0000000408047228 */ /* 0x001fd00000000000 */
[----:B-1----:R-:W-:-:S08]  /*5390*/  DFMA R4, R10, R26, R4 ;  /* 0x0000001a0a04722b */ /* 0x002fd00000000004 */
[----:B------:R-:W-:-:S07]  /*53a0*/  DFMA R26, R12, R6, R4 ;  /* 0x000000060c1a722b */ /* 0x000fce0000000004 */
[----:B------:R-:W-:Y:S04]  /*53b0*/  STS.64 [R18], R26 ;  /* 0x0000001a12007388 */ /* 0x000fe80000000a00 */
[----:B------:R-:W0:Y:S04]  /*53c0*/  LDS.128 R4, [R2+0xa20] ;  /* 0x000a200002047984 */ /* 0x000e280000000c00 */
[----:B------:R-:W1:Y:S01]  /*53d0*/  LDS.64 R30, [R2+0xa30] ;  /* 0x000a3000021e7984 */ /* 0x000e620000000a00 */
[----:B0-----:R-:W-:-:S08]  /*53e0*/  DMUL R6, R8, R6 ;  /* 0x0000000608067228 */ /* 0x001fd00000000000 */
[----:B------:R-:W-:-:S08]  /*53f0*/  DFMA R4, R10, R4, R6 ;  /* 0x000000040a04722b */ /* 0x000fd00000000006 */
[----:B-1----:R-:W-:-:S07]  /*5400*/  DFMA R4, R12, R30, R4 ;  /* 0x0000001e0c04722b */ /* 0x002fce0000000004 */
[----:B------:R0:W-:Y:S01]  /*5410*/  STS.64 [R17], R4 ;  /* 0x0000000411007388 */ /* 0x0001e20000000a00 */
[----:B------:R-:W-:Y:S05]  /*5420*/  @P0 BRA `(.L_x_212) ;  /* 0xfffffffc00900947 */ /* 0x000fea000383ffff */
.L_x_211:
[----:B------:R-:W-:Y:S05]  /*5430*/  BSYNC.RECONVERGENT B1 ;  /* 0x0000000000017941 */ /* 0x000fea0003800200 */
.L_x_210:
[----:B------:R-:W-:Y:S04]  /*5440*/  BSSY.RECONVERGENT B1, `(.L_x_213) ;  /* 0x0000087000017945 */ /* 0x000fe80003800200 */
[----:B------:R-:W-:Y:S05]  /*5450*/  @!P1 BRA `(.L_x_214) ;  /* 0x0000000800149947 */ /* 0x000fea0003800000 */
[C---:B0-----:R-:W-:Y:S02]  /*5460*/  IADD3 R5, PT, PT, R22.reuse, R21, RZ ;  /* 0x0000001516057210 */ /* 0x041fe40007ffe0ff */
[----:B------:R-:W-:Y:S02]  /*5470*/  SHF.L.U32 R4, R22, 0x3, RZ ;  /* 0x0000000316047819 */ /* 0x000fe400000006ff */
[----:B------:R-:W-:Y:S01]  /*5480*/  SHF.L.U32 R12, R36, 0x3, RZ ;  /* 0x00000003240c7819 */ /* 0x000fe200000006ff */
[----:B------:R-:W-:Y:S01]  /*5490*/  IMAD.SHL.U32 R7, R5, 0x8, RZ ;  /* 0x0000000805077824 */ /* 0x000fe200078e00ff */
[C---:B------:R-:W-:Y:S01]  /*54a0*/  LEA R5, R21.reuse, R4, 0x4 ;  /* 0x0000000415057211 */ /* 0x040fe200078e20ff */
[----:B------:R-:W-:Y:S01]  /*54b0*/  IMAD R6, R21, 0x18, R4 ;  /* 0x0000001815067824 */ /* 0x000fe200078e0204 */
[----:B------:R-:W-:Y:S02]  /*54c0*/  IADD3 R27, PT, PT, R4, 0x2d90, RZ ;  /* 0x00002d90041b7810 */ /* 0x000fe40007ffe0ff */
[C---:B------:R-:W-:Y:S01]  /*54d0*/  IADD3 R19, PT, PT, R5.reuse, 0x4458, RZ ;  /* 0x0000445805137810 */ /* 0x040fe20007ffe0ff */
[----:B------:R-:W-:Y:S01]  /*54e0*/  VIADD R9, R5, 0x2d90 ;  /* 0x00002d9005097836 */ /* 0x000fe20000000000 */
[----:B------:R-:W-:Y:S01]  /*54f0*/  IADD3 R13, PT, PT, R7, 0x2d90, RZ ;  /* 0x00002d90070d7810 */ /* 0x000fe20007ffe0ff */
[----:B------:R-:W-:Y:S01]  /*5500*/  VIADD R15, R6, 0x16c8 ;  /* 0x000016c8060f7836 */ /* 0x000fe20000000000 */
[C---:B------:R-:W-:Y:S01]  /*5510*/  IADD3 R29, PT, PT, R4.reuse, 0x4458, RZ ;  /* 0x00004458041d7810 */ /* 0x040fe20007ffe0ff */
[-CC-:B------:R-:W-:Y:S01]  /*5520*/  IMAD R20, R9, R0.reuse, R12.reuse ;  /* 0x0000000009147224 */ /* 0x180fe200078e020c */
[----:B------:R-:W-:Y:S01]  /*5530*/  IADD3 R31, PT, PT, R4, 0x16c8, RZ ;  /* 0x000016c8041f7810 */ /* 0x000fe20007ffe0ff */
[-CC-:B------:R-:W-:Y:S01]  /*5540*/  IMAD R14, R13, R0.reuse, R12.reuse ;  /* 0x000000000d0e7224 */ /* 0x180fe200078e020c */
[----:B------:R-:W-:Y:S01]  /*5550*/  IADD3 R5, PT, PT, R5, 0x16c8, RZ ;  /* 0x000016c805057810 */ /* 0x000fe20007ffe0ff */
[-CC-:B------:R-:W-:Y:S01]  /*5560*/  IMAD R19, R19, R0.reuse, R12.reuse ;  /* 0x0000000013137224 */ /* 0x180fe200078e020c */
[C---:B------:R-:W-:Y:S01]  /*5570*/  IADD3 R17, PT, PT, R6.reuse, 0x2d90, RZ ;  /* 0x00002d9006117810 */ /* 0x040fe20007ffe0ff */
[-CC-:B------:R-:W-:Y:S01]  /*5580*/  IMAD R4, R31, R0.reuse, R12.reuse ;  /* 0x000000001f047224 */ /* 0x180fe200078e020c */
[----:B------:R-:W-:Y:S01]  /*5590*/  IADD3 R11, PT, PT, R6, 0x4458, RZ ;  /* 0x00004458060b7810 */ /* 0x000fe20007ffe0ff */
[-CC-:B------:R-:W-:Y:S01]  /*55a0*/  IMAD R6, R29, R0.reuse, R12.reuse ;  /* 0x000000001d067224 */ /* 0x180fe200078e020c */
[----:B------:R-:W-:Y:S01]  /*55b0*/  IADD3 R23, PT, PT, R7, 0x4458, RZ ;  /* 0x0000445807177810 */ /* 0x000fe20007ffe0ff */
[-CC-:B------:R-:W-:Y:S01]  /*55c0*/  IMAD R18, R5, R0.reuse, R12.reuse ;  /* 0x0000000005127224 */ /* 0x180fe200078e020c */
[----:B------:R-:W-:Y:S01]  /*55d0*/  IADD3 R25, PT, PT, R7, 0x16c8, RZ ;  /* 0x000016c807197810 */ /* 0x000fe20007ffe0ff */
[----:B------:R-:W-:-:S02]  /*55e0*/  IMAD R7, R27, R0, R12 ;  /* 0x000000001b077224 */ /* 0x000fc400078e020c */
[-CC-:B------:R-:W-:Y:S02]  /*55f0*/  IMAD R17, R17, R0.reuse, R12.reuse ;  /* 0x0000000011117224 */ /* 0x180fe400078e020c */
[-CC-:B------:R-:W-:Y:S02]  /*5600*/  IMAD R16, R11, R0.reuse, R12.reuse ;  /* 0x000000000b107224 */ /* 0x180fe400078e020c */
[-CC-:B------:R-:W-:Y:S02]  /*5610*/  IMAD R15, R15, R0.reuse, R12.reuse ;  /* 0x000000000f0f7224 */ /* 0x180fe400078e020c */
[-CC-:B------:R-:W-:Y:S01]  /*5620*/  IMAD R13, R23, R0.reuse, R12.reuse ;  /* 0x00000000170d7224 */ /* 0x180fe200078e020c */
[----:B------:R-:W-:Y:S01]  /*5630*/  MOV R23, R3 ;  /* 0x0000000300177202 */ /* 0x000fe20000000f00 */
[-C--:B------:R-:W-:Y:S02]  /*5640*/  IMAD R12, R25, R0.reuse, R12 ;  /* 0x00000000190c7224 */ /* 0x080fe400078e020c */
[----:B------:R-:W-:-:S07]  /*5650*/  IMAD R5, R21, R0, RZ ;  /* 0x0000000015057224 */ /* 0x000fce00078e02ff */
.L_x_215:
[--C-:B------:R-:W-:Y:S01]  /*5660*/  IMAD.IADD R40, R7, 0x1, R23.reuse ;  /* 0x0000000107287824 */ /* 0x100fe200078e0217 */
[----:B-1----:R-:W-:Y:S01]  /*5670*/  LDS.128 R8, [R2+0xa50] ;  /* 0x000a500002087984 */ /* 0x002fe20000000c00 */
[-C--:B------:R-:W-:Y:S01]  /*5680*/  IADD3 R34, PT, PT, R6, R23.reuse, RZ ;  /* 0x0000001706227210 */ /* 0x080fe20007ffe0ff */
[----:B------:R-:W-:Y:S01]  /*5690*/  IMAD.IADD R47, R12, 0x1, R23 ;  /* 0x000000010c2f7824 */ /* 0x000fe200078e0217 */
[-C--:B------:R-:W-:Y:S01]  /*56a0*/  IADD3 R29, PT, PT, R4, R23.reuse, RZ ;  /* 0x00000017041d7210 */ /* 0x080fe20007ffe0ff */
[----:B------:R-:W0:Y:S01]  /*56b0*/  LDS.64 R26, [R40] ;  /* 0x00000000281a7984 */ /* 0x000e220000000a00 */
[----:B------:R-:W-:Y:S02]  /*56c0*/  IADD3 R32, PT, PT, R14, R23, RZ ;  /* 0x000000170e207210 */ /* 0x000fe40007ffe0ff */
[C-C-:B------:R-:W-:Y:S01]  /*56d0*/  IADD3 R22, PT, PT, R21.reuse, R22, R21.reuse ;  /* 0x0000001615167210 */ /* 0x140fe20007ffe015 */
[----:B------:R-:W1:Y:S03]  /*56e0*/  LDS.64 R24, [R34] ;  /* 0x0000000022187984 */ /* 0x000e660000000a00 */
[----:B------:R-:W-:Y:S01]  /*56f0*/  IADD3 R22, PT, PT, R21, R22, R21 ;  /* 0x0000001615167210 */ /* 0x000fe20007ffe015 */
[----:B------:R-:W-:Y:S03]  /*5700*/  LDS.64 R38, [R2+0xa60] ;  /* 0x000a600002267984 */ /* 0x000fe60000000a00 */
[----:B------:R-:W-:Y:S01]  /*5710*/  ISETP.GE.U32.AND P0, PT, R22, 0x2d9, PT ;  /* 0x000002d91600780c */ /* 0x000fe20003f06070 */
[----:B------:R-:W2:Y:S01]  /*5720*/  LDS.64 R30, [R29] ;  /* 0x000000001d1e7984 */ /* 0x000ea20000000a00 */
[----:B0-----:R-:W-:-:S08]  /*5730*/  DMUL R10, R26, R10 ;  /* 0x0000000a1a0a7228 */ /* 0x001fd00000000000 */
[----:B-1----:R-:W-:-:S08]  /*5740*/  DFMA R8, R24, R8, R10 ;  /* 0x000000081808722b */ /* 0x002fd0000000000a */
[----:B--2---:R-:W-:-:S07]  /*5750*/  DFMA R44, R30, R38, R8 ;  /* 0x000000261e2c722b */ /* 0x004fce0000000008 */
[----:B------:R0:W-:Y:S04]  /*5760*/  STS.64 [R29], R44 ;  /* 0x0000002c1d007388 */ /* 0x0001e80000000a00 */
[----:B------:R-:W1:Y:S04]  /*5770*/  LDS.128 R8, [R2+0xa40] ;  /* 0x000a400002087984 */ /* 0x000e680000000c00 */
[----:B------:R-:W2:Y:S01]  /*5780*/  LDS.64 R38, [R2+0xa38] ;  /* 0x000a380002267984 */ /* 0x000ea20000000a00 */
[----:B0-----:R-:W-:Y:S01]  /*5790*/  IADD3 R29, PT, PT, R13, R23, RZ ;  /* 0x000000170d1d7210 */ /* 0x001fe20007ffe0ff */
[----:B-1----:R-:W-:-:S08]  /*57a0*/  DMUL R8, R26, R8 ;  /* 0x000000081a087228 */ /* 0x002fd00000000000 */
[----:B--2---:R-:W-:-:S08]  /*57b0*/  DFMA R8, R24, R38, R8 ;  /* 0x000000261808722b */ /* 0x004fd00000000008 */
[----:B------:R-:W-:-:S07]  /*57c0*/  DFMA R42, R30, R10, R8 ;  /* 0x0000000a1e2a722b */ /* 0x000fce0000000008 */
[----:B------:R-:W-:Y:S04]  /*57d0*/  STS.64 [R40], R42 ;  /* 0x0000002a28007388 */ /* 0x000fe80000000a00 */
[----:B------:R-:W0:Y:S04]  /*57e0*/  LDS.128 R8, [R2+0xa20] ;  /* 0x000a200002087984 */ /* 0x000e280000000c00 */
[----:B------:R-:W1:Y:S01]  /*57f0*/  LDS.64 R38, [R2+0xa30] ;  /* 0x000a300002267984 */ /* 0x000e620000000a00 */
[----:B0-----:R-:W-:-:S08]  /*5800*/  DMUL R10, R26, R10 ;  /* 0x0000000a1a0a7228 */ /* 0x001fd00000000000 */
[----:B------:R-:W-:-:S08]  /*5810*/  DFMA R8, R24, R8, R10 ;  /* 0x000000081808722b */ /* 0x000fd0000000000a */
[----:B-1----:R-:W-:-:S07]  /*5820*/  DFMA R44, R30, R38, R8 ;  /* 0x000000261e2c722b */ /* 0x002fce0000000008 */
[----:B------:R0:W-:Y:S04]  /*5830*/  STS.64 [R34], R44 ;  /* 0x0000002c22007388 */ /* 0x0001e80000000a00 */
[----:B------:R-:W-:Y:S04]  /*5840*/  LDS.64 R26, [R32] ;  /* 0x00000000201a7984 */ /* 0x000fe80000000a00 */
[----:B------:R-:W1:Y:S04]  /*5850*/  LDS.128 R8, [R2+0xa50] ;  /* 0x000a500002087984 */ /* 0x000e680000000c00 */
[----:B------:R-:W2:Y:S01]  /*5860*/  LDS.64 R24, [R29] ;  /* 0x000000001d187984 */ /* 0x000ea20000000a00 */
[----:B0-----:R-:W-:-:S03]  /*5870*/  IADD3 R34, PT, PT, R19, R23, RZ ;  /* 0x0000001713227210 */ /* 0x001fc60007ffe0ff */
[----:B------:R-:W-:Y:S04]  /*5880*/  LDS.64 R30, [R47] ;  /* 0x000000002f1e7984 */ /* 0x000fe80000000a00 */
[----:B------:R-:W0:Y:S01]  /*5890*/  LDS.64 R38, [R2+0xa60] ;  /* 0x000a600002267984 */ /* 0x000e220000000a00 */
[----:B-1----:R-:W-:-:S08]  /*58a0*/  DMUL R10, R26, R10 ;  /* 0x0000000a1a0a7228 */ /* 0x002fd00000000000 */
[----:B--2---:R-:W-:-:S08]  /*58b0*/  DFMA R8, R24, R8, R10 ;  /* 0x000000081808722b */ /* 0x004fd0000000000a */
[----:B0-----:R-:W-:-:S07]  /*58c0*/  DFMA R40, R30, R38, R8 ;  /* 0x000000261e28722b */ /* 0x001fce0000000008 */
[----:B------:R0:W-:Y:S04]  /*58d0*/  STS.64 [R47], R40 ;  /* 0x000000282f007388 */ /* 0x0001e80000000a00 */
[----:B------:R-:W1:Y:S04]  /*58e0*/  LDS.128 R8, [R2+0xa40] ;  /* 0x000a400002087984 */ /* 0x000e680000000c00 */
[----:B------:R-:W2:Y:S01]  /*58f0*/  LDS.64 R38, [R2+0xa38] ;  /* 0x000a380002267984 */ /* 0x000ea20000000a00 */
[-C--:B0-----:R-:W-:Y:S02]  /*5900*/  IADD3 R40, PT, PT, R20, R23.reuse, RZ ;  /* 0x0000001714287210 */ /* 0x081fe40007ffe0ff */
[----:B------:R-:W-:Y:S01]  /*5910*/  IADD3 R41, PT, PT, R18, R23, RZ ;  /* 0x0000001712297210 */ /* 0x000fe20007ffe0ff */
[----:B-1----:R-:W-:-:S08]  /*5920*/  DMUL R8, R26, R8 ;  /* 0x000000081a087228 */ /* 0x002fd00000000000 */
[----:B--2---:R-:W-:-:S08]  /*5930*/  DFMA R8, R24, R38, R8 ;  /* 0x000000261808722b */ /* 0x004fd00000000008 */
[----:B------:R-:W-:-:S07]  /*5940*/  DFMA R42, R30, R10, R8 ;  /* 0x0000000a1e2a722b */ /* 0x000fce0000000008 */
[----:B------:R0:W-:Y:S04]  /*5950*/  STS.64 [R32], R42 ;  /* 0x0000002a20007388 */ /* 0x0001e80000000a00 */
[----:B------:R-:W1:Y:S04]  /*5960*/  LDS.128 R8, [R2+0xa20] ;  /* 0x000a200002087984 */ /* 0x000e680000000c00 */
[----:B------:R-:W2:Y:S01]  /*5970*/  LDS.64 R38, [R2+0xa30] ;  /* 0x000a300002267984 */ /* 0x000ea20000000a00 */
[----:B0-----:R-:W-:Y:S01]  /*5980*/  IADD3 R32, PT, PT, R17, R23, RZ ;  /* 0x0000001711207210 */ /* 0x001fe20007ffe0ff */
[----:B-1----:R-:W-:-:S08]  /*5990*/  DMUL R10, R26, R10 ;  /* 0x0000000a1a0a7228 */ /* 0x002fd00000000000 */
[----:B------:R-:W-:-:S08]  /*59a0*/  DFMA R8, R24, R8, R10 ;  /* 0x000000081808722b */ /* 0x000fd0000000000a */
[----:B--2---:R-:W-:-:S07]  /*59b0*/  DFMA R46, R30, R38, R8 ;  /* 0x000000261e2e722b */ /* 0x004fce0000000008 */
[----:B------:R0:W-:Y:S04]  /*59c0*/  STS.64 [R29], R46 ;  /* 0x0000002e1d007388 */ /* 0x0001e80000000a00 */
[----:B------:R-:W-:Y:S04]  /*59d0*/  LDS.64 R26, [R40] ;  /* 0x00000000281a7984 */ /* 0x000fe80000000a00 */
[----:B------:R-:W1:Y:S04]  /*59e0*/  LDS.128 R8, [R2+0xa50] ;  /* 0x000a500002087984 */ /* 0x000e680000000c00 */
[----:B------:R-:W2:Y:S01]  /*59f0*/  LDS.64 R24, [R34] ;  /* 0x0000000022187984 */ /* 0x000ea20000000a00 */
[----:B0-----:R-:W-:Y:S01]  /*5a00*/  IMAD.IADD R29, R16, 0x1, R23 ;  /* 0x00000001101d7824 */ /* 0x001fe200078e0217 */
[----:B------:R-:W-:-:S02]  /*5a10*/  IADD3 R47, PT, PT, R15, R23, RZ ;  /* 0x000000170f2f7210 */ /* 0x000fc40007ffe0ff */
[----:B------:R-:W-:Y:S01]  /*5a20*/  LDS.64 R30, [R41] ;  /* 0x00000000291e7984 */ /* 0x000fe20000000a00 */
[----:B------:R-:W-:-:S03]  /*5a30*/  LEA R23, R5, R23, 0x5 ;  /* 0x0000001705177211 */ /* 0x000fc600078e28ff */
[----:B------:R-:W0:Y:S01]  /*5a40*/  LDS.64 R38, [R2+0xa60] ;  /* 0x000a600002267984 */ /* 0x000e220000000a00 */
[----:B-1----:R-:W-:-:S08]  /*5a50*/  DMUL R10, R26, R10 ;  /* 0x0000000a1a0a7228 */ /* 0x002fd00000000000 */
[----:B--2---:R-:W-:-:S08]  /*5a60*/  DFMA R8, R24, R8, R10 ;  /* 0x000000081808722b */ /* 0x004fd0000000000a */
[----:B0-----:R-:W-:-:S07]  /*5a70*/  DFMA R44, R30, R38, R8 ;  /* 0x000000261e2c722b */ /* 0x001fce0000000008 */
        /* <DEDUP_REMOVED lines=12> */
[----:B------:R-:W-:Y:S04]  /*5b40*/  STS.64 [R34], R44 ;  /* 0x0000002c22007388 */ /* 0x000fe80000000a00 */
[----:B------:R-:W-:Y:S04]  /*5b50*/  LDS.64 R26, [R32] ;  /* 0x00000000201a7984 */ /* 0x000fe80000000a00 */
[----:B------:R-:W0:Y:S04]  /*5b60*/  LDS.128 R8, [R2+0xa50] ;  /* 0x000a500002087984 */ /* 0x000e280000000c00 */
[----:B------:R-:W1:Y:S04]  /*5b70*/  LDS.64 R24, [R29] ;  /* 0x000000001d187984 */ /* 0x000e680000000a00 */
[----:B------:R-:W-:Y:S04]  /*5b80*/  LDS.64 R30, [R47] ;  /* 0x000000002f1e7984 */ /* 0x000fe80000000a00 */
[----:B------:R-:W2:Y:S01]  /*5b90*/  LDS.64 R38, [R2+0xa60] ;  /* 0x000a600002267984 */ /* 0x000ea20000000a00 */
        /* <DEDUP_REMOVED lines=16> */
[----:B------:R-:W-:Y:S05]  /*5ca0*/  @!P0 BRA `(.L_x_215) ;  /* 0xfffffff8006c8947 */ /* 0x000fea000383ffff */
.L_x_214:
[----:B------:R-:W-:Y:S05]  /*5cb0*/  BSYNC.RECONVERGENT B1 ;  /* 0x0000000000017941 */ /* 0x000fea0003800200 */
.L_x_213:
[----:B0-----:R-:W-:Y:S04]  /*5cc0*/  LDS.128 R4, [R2+0xa40] ;  /* 0x000a400002047984 */ /* 0x001fe80000000c00 */
[----:B-1----:R-:W0:Y:S04]  /*5cd0*/  LDS.128 R8, [R2+0xa50] ;  /* 0x000a500002087984 */ /* 0x002e280000000c00 */
[----:B------:R-:W-:Y:S04]  /*5ce0*/  LDS.64 R20, [R2+0xa60] ;  /* 0x000a600002147984 */ /* 0x000fe80000000a00 */
[----:B------:R-:W1:Y:S04]  /*5cf0*/  LDS.128 R12, [R2+0xa30] ;  /* 0x000a3000020c7984 */ /* 0x000e680000000c00 */
[----:B------:R-:W2:Y:S01]  /*5d00*/  LDS.128 R16, [R2+0xa20] ;  /* 0x000a200002107984 */ /* 0x000ea20000000c00 */
[----:B0-----:R-:W-:-:S02]  /*5d10*/  DMUL R22, R6, R8 ;  /* 0x0000000806167228 */ /* 0x001fc40000000000 */
[----:B------:R-:W-:Y:S02]  /*5d20*/  DMUL R6, R6, R10 ;  /* 0x0000000a06067228 */ /* 0x000fe40000000000 */
[----:B------:R-:W-:-:S04]  /*5d30*/  DMUL R8, R4, R8 ;  /* 0x0000000804087228 */ /* 0x000fc80000000000 */
[----:B-1----:R-:W-:Y:S02]  /*5d40*/  DFMA R22, R20, R14, -R22 ;  /* 0x0000000e1416722b */ /* 0x002fe40000000816 */
[----:B------:R-:W-:Y:S02]  /*5d50*/  DFMA R6, R4, R20, -R6 ;  /* 0x000000140406722b */ /* 0x000fe40000000806 */
[----:B------:R-:W-:-:S04]  /*5d60*/  DFMA R8, R10, R14, -R8 ;  /* 0x0000000e0a08722b */ /* 0x000fc80000000808 */
[----:B--2---:R-:W-:-:S08]  /*5d70*/  DMUL R18, R18, R22 ;  /* 0x0000001612127228 */ /* 0x004fd00000000000 */
[----:B------:R-:W-:-:S08]  /*5d80*/  DFMA R6, R16, R6, -R18 ;  /* 0x000000061006722b */ /* 0x000fd00000000812 */
[----:B------:R-:W-:-:S11]  /*5d90*/  DFMA R6, R12, R8, R6 ;  /* 0x000000080c06722b */ /* 0x000fd60000000006 */
.L_x_209:
[----:B------:R-:W-:Y:S05]  /*5da0*/  BSYNC.RECONVERGENT B0 ;  /* 0x0000000000007941 */ /* 0x000fea0003800200 */
.L_x_208:
[----:B------:R-:W-:Y:S01]  /*5db0*/  BAR.SYNC.DEFER_BLOCKING 0x0 ;  /* 0x0000000000007b1d */ /* 0x000fe20000010000 */
[C---:B------:R-:W-:Y:S02]  /*5dc0*/  ISETP.GT.U32.AND P5, PT, R33.reuse, 0x50, PT ;  /* 0x000000502100780c */ /* 0x040fe40003fa4070 */
[C---:B------:R-:W-:Y:S02]  /*5dd0*/  ISETP.GT.U32.AND P4, PT, R33.reuse, 0x50, PT ;  /* 0x000000502100780c */ /* 0x040fe40003f84070 */
[C---:B------:R-:W-:Y:S01]  /*5de0*/  ISETP.GT.U32.AND P0, PT, R33.reuse, 0x50, PT ;  /* 0x000000502100780c */ /* 0x040fe20003f04070 */
[----:B------:R-:W-:Y:S01]  /*5df0*/  BSSY.RECONVERGENT B0, `(.L_x_216) ;  /* 0x00000c0000007945 */ /* 0x000fe20003800200 */
[C---:B------:R-:W-:Y:S02]  /*5e00*/  ISETP.GT.U32.AND P1, PT, R33.reuse, 0x50, PT ;  /* 0x000000502100780c */ /* 0x040fe40003f24070 */
[C---:B------:R-:W-:Y:S02]  /*5e10*/  ISETP.GT.U32.AND P2, PT, R33.reuse, 0x50, PT ;  /* 0x000000502100780c */ /* 0x040fe40003f44070 */
[----:B------:R-:W-:-:S03]  /*5e20*/  ISETP.GT.U32.AND P3, PT, R33, 0x50, PT ;  /* 0x000000502100780c */ /* 0x000fc60003f64070 */
[----:B------:R-:W-:Y:S10]  /*5e30*/  @P5 BRA `(.L_x_217) ;  /* 0x0000000800ec5947 */ /* 0x000ff40003800000 */
[----:B-1----:R-:W1:Y:S01]  /*5e40*/  LDC R25, c[0x0][0x364] ;  /* 0x0000d900ff197b82 */ /* 0x002e620000000800 */
[----:B------:R-:W5:Y:S01]  /*5e50*/  LDCU.64 UR6, c[0x0][0x3a8] ;  /* 0x00007500ff0677ac */ /* 0x000f620008000a00 */
[----:B0-----:R-:W-:Y:S01]  /*5e60*/  IMAD R5, R33, R0, R36 ;  /* 0x0000000021057224 */ /* 0x001fe200078e0224 */
[----:B------:R-:W-:-:S03]  /*5e70*/  MOV R24, R33 ;  /* 0x0000002100187202 */ /* 0x000fc60000000f00 */
[----:B------:R-:W-:-:S05]  /*5e80*/  IMAD R4, R0, 0x2d9, R5 ;  /* 0x000002d900047824 */ /* 0x000fca00078e0205 */
[----:B------:R-:W-:Y:S01]  /*5e90*/  LEA R27, R4, R3, 0x3 ;  /* 0x00000003041b7211 */ /* 0x000fe200078e18ff */
[----:B-----5:R-:W-:Y:S01]  /*5ea0*/  DMUL R30, R6, UR6 ;  /* 0x00000006061e7c28 */ /* 0x020fe20008000000 */
[----:B-1----:R-:W-:-:S10]  /*5eb0*/  IMAD R26, R25, R0, RZ ;  /* 0x00000000191a7224 */ /* 0x002fd400078e02ff */
.L_x_218:
[----:B0-----:R0:W-:Y:S01]  /*5ec0*/  LDS.64 R44, [R27] ;  /* 0x000000001b2c7984 */ /* 0x0011e20000000a00 */
[----:B------:R-:W-:Y:S02]  /*5ed0*/  IMAD R29, R0, 0x288, R27 ;  /* 0x00000288001d7824 */ /* 0x000fe400078e021b */
[----:B------:R-:W-:Y:S01]  /*5ee0*/  IMAD.IADD R24, R25, 0x1, R24 ;  /* 0x0000000119187824 */ /* 0x000fe200078e0218 */
[----:B------:R-:W1:Y:S04]  /*5ef0*/  LDS.64 R40, [R2+0x798] ;  /* 0x0007980002287984 */ /* 0x000e680000000a00 */
[----:B------:R-:W5:Y:S01]  /*5f00*/  LDS.128 R4, [R2+0x7a0] ;  /* 0x0007a00002047984 */ /* 0x000f620000000c00 */
[----:B------:R-:W-:Y:S02]  /*5f10*/  ISETP.GE.U32.AND P5, PT, R24, 0x51, PT ;  /* 0x000000511800780c */ /* 0x000fe40003fa6070 */
[----:B0-----:R-:W-:Y:S01]  /*5f20*/  LEA R27, R26, R27, 0x3 ;  /* 0x0000001b1a1b7211 */ /* 0x001fe200078e18ff */
[----:B------:R-:W-:Y:S04]  /*5f30*/  LDS.128 R20, [R2+0x7e0] ;  /* 0x0007e00002147984 */ /* 0x000fe80000000c00 */
[----:B------:R0:W5:Y:S04]  /*5f40*/  LDS.64 R42, [R29] ;  /* 0x000000001d2a7984 */ /* 0x0001680000000a00 */
[----:B------:R-:W5:Y:S04]  /*5f50*/  LDS.128 R16, [R2+0x7f0] ;  /* 0x0007f00002107984 */ /* 0x000f680000000c00 */
[----:B--234-:R-:W2:Y:S01]  /*5f60*/  LDS.128 R8, [R2+0x7b0] ;  /* 0x0007b00002087984 */ /* 0x01cea20000000c00 */
[----:B0-----:R-:W-:-:S03]  /*5f70*/  IMAD R29, R0, 0x288, R29 ;  /* 0x00000288001d7824 */ /* 0x001fc600078e021d */
[----:B------:R-:W0:Y:S01]  /*5f80*/  LDS.128 R12, [R2+0x800] ;  /* 0x00080000020c7984 */ /* 0x000e220000000c00 */
[C---:B-1----:R-:W-:Y:S02]  /*5f90*/  DFMA R40, R44.reuse, R40, RZ ;  /* 0x000000282c28722b */ /* 0x042fe400000000ff */
[C---:B-----5:R-:W-:Y:S02]  /*5fa0*/  DFMA R4, R44.reuse, R4, RZ ;  /* 0x000000042c04722b */ /* 0x060fe400000000ff */
[----:B------:R-:W-:-:S04]  /*5fb0*/  DFMA R6, R44, R6, RZ ;  /* 0x000000062c06722b */ /* 0x000fc800000000ff */
[C---:B------:R-:W-:Y:S02]  /*5fc0*/  DFMA R40, R42.reuse, R20, R40 ;  /* 0x000000142a28722b */ /* 0x040fe40000000028 */
[C---:B------:R-:W-:Y:S01]  /*5fd0*/  DFMA R38, R42.reuse, R22, R4 ;  /* 0x000000162a26722b */ /* 0x040fe20000000004 */
[----:B------:R-:W1:Y:S01]  /*5fe0*/  LDS.128 R20, [R2+0x7c0] ;  /* 0x0007c00002147984 */ /* 0x000e620000000c00 */
[----:B------:R-:W-:-:S03]  /*5ff0*/  DFMA R16, R42, R16, R6 ;  /* 0x000000102a10722b */ /* 0x000fc60000000006 */
[----:B------:R-:W3:Y:S01]  /*6000*/  LDS.128 R4, [R2+0x7d0] ;  /* 0x0007d00002047984 */ /* 0x000ee20000000c00 */
[C---:B--2---:R-:W-:Y:S02]  /*6010*/  DFMA R8, R44.reuse, R8, RZ ;  /* 0x000000082c08722b */ /* 0x044fe400000000ff */
[----:B------:R-:W-:-:S06]  /*6020*/  DFMA R10, R44, R10, RZ ;  /* 0x0000000a2c0a722b */ /* 0x000fcc00000000ff */
[C---:B------:R-:W-:Y:S02]  /*6030*/  DFMA R18, R42.reuse, R18, R8 ;  /* 0x000000122a12722b */ /* 0x040fe40000000008 */
[----:B0-----:R-:W-:Y:S02]  /*6040*/  DFMA R12, R42, R12, R10 ;  /* 0x0000000c2a0c722b */ /* 0x001fe4000000000a */
[----:B------:R-:W0:Y:S01]  /*6050*/  LDS.128 R8, [R2+0x810] ;  /* 0x0008100002087984 */ /* 0x000e220000000c00 */
[C---:B-1----:R-:W-:Y:S02]  /*6060*/  DFMA R20, R44.reuse, R20, RZ ;  /* 0x000000142c14722b */ /* 0x042fe400000000ff */
[C---:B------:R-:W-:Y:S02]  /*6070*/  DFMA R22, R44.reuse, R22, RZ ;  /* 0x000000162c16722b */ /* 0x040fe400000000ff */
[C---:B---3--:R-:W-:Y:S02]  /*6080*/  DFMA R46, R44.reuse, R4, RZ ;  /* 0x000000042c2e722b */ /* 0x048fe400000000ff */
        /* <DEDUP_REMOVED lines=70> */
[----:B0-----:R-:W-:-:S02]  /*64f0*/  DFMA R42, R20, R4, R42 ;  /* 0x00000004142a722b */ /* 0x001fc4000000002a */
[----:B--2---:R-:W-:Y:S01]  /*6500*/  DFMA R40, R6, R12, R40 ;  /* 0x0000000c0628722b */ /* 0x004fe20000000028 */
[----:B------:R-:W0:Y:S01]  /*6510*/  LDS.128 R4, [R2+0x960] ;  /* 0x0009600002047984 */ /* 0x000e220000000c00 */
[C---:B------:R-:W-:Y:S02]  /*6520*/  DFMA R38, R12.reuse, R8, R38 ;  /* 0x000000080c26722b */ /* 0x040fe40000000026 */
[C---:B------:R-:W-:Y:S01]  /*6530*/  DFMA R20, R12.reuse, R10, R16 ;  /* 0x0000000a0c14722b */ /* 0x040fe20000000010 */
[----:B------:R-:W1:Y:S01]  /*6540*/  LDS.128 R8, [R2+0x970] ;  /* 0x0009700002087984 */ /* 0x000e620000000c00 */
[C---:B0-----:R-:W-:Y:S02]  /*6550*/  DFMA R46, R12.reuse, R4, R46 ;  /* 0x000000040c2e722b */ /* 0x041fe4000000002e */
[C---:B------:R-:W-:Y:S01]  /*6560*/  DFMA R22, R12.reuse, R6, R22 ;  /* 0x000000060c16722b */ /* 0x040fe20000000016 */
[----:B------:R-:W0:Y:S01]  /*6570*/  LDS.128 R4, [R2+0x980] ;  /* 0x0009800002047984 */ /* 0x000e220000000c00 */
[----:B-1----:R-:W-:-:S02]  /*6580*/  DFMA R50, R12, R8, R18 ;  /* 0x000000080c32722b */ /* 0x002fc40000000012 */
[C---:B------:R-:W-:Y:S01]  /*6590*/  DFMA R48, R12.reuse, R10, R48 ;  /* 0x0000000a0c30722b */ /* 0x040fe20000000030 */
[C---:B------:R-:W-:Y:S01]  /*65a0*/  IMAD R19, R0.reuse, 0x288, R15 ;  /* 0x0000028800137824 */ /* 0x040fe200078e020f */
[----:B------:R-:W-:Y:S01]  /*65b0*/  LDS.128 R8, [R2+0x9a0] ;  /* 0x0009a00002087984 */ /* 0x000fe20000000c00 */
[C---:B0-----:R-:W-:Y:S02]  /*65c0*/  DFMA R44, R12.reuse, R4, R44 ;  /* 0x000000040c2c722b */ /* 0x041fe4000000002c */
[----:B------:R-:W-:Y:S01]  /*65d0*/  DFMA R16, R12, R6, R42 ;  /* 0x000000060c10722b */ /* 0x000fe2000000002a */
[----:B------:R-:W0:Y:S04]  /*65e0*/  LDS.64 R12, [R15] ;  /* 0x000000000f0c7984 */ /* 0x000e280000000a00 */
[----:B------:R-:W1:Y:S04]  /*65f0*/  LDS.128 R4, [R2+0x990] ;  /* 0x0009900002047984 */ /* 0x000e680000000c00 */
[----:B------:R2:W-:Y:S02]  /*6600*/  LDS.64 R14, [R19] ;  /* 0x00000000130e7984 */ /* 0x0005e40000000a00 */
[----:B--2---:R-:W-:-:S04]  /*6610*/  IMAD R19, R0, -0x2b08, R19 ;  /* 0xffffd4f800137824 */ /* 0x004fc800078e0213 */
[----:B------:R-:W-:Y:S01]  /*6620*/  IMAD R29, R0, 0x288, R19 ;  /* 0x00000288001d7824 */ /* 0x000fe200078e0213 */
[C---:B0-----:R-:W-:Y:S02]  /*6630*/  DFMA R20, R12.reuse, R8, R20 ;  /* 0x000000080c14722b */ /* 0x041fe40000000014 */
[C---:B------:R-:W-:Y:S01]  /*6640*/  DFMA R46, R12.reuse, R10, R46 ;  /* 0x0000000a0c2e722b */ /* 0x040fe2000000002e */
        /* <DEDUP_REMOVED lines=11> */
[----:B------:R-:W-:Y:S01]  /*6700*/  DFMA R20, R14, R10, R20 ;  /* 0x0000000a0e14722b */ /* 0x000fe20000000014 */
[----:B------:R-:W0:Y:S01]  /*6710*/  LDS.128 R8, [R2+0x9f0] ;  /* 0x0009f00002087984 */ /* 0x000e220000000c00 */
[----:B-1----:R-:W-:Y:S01]  /*6720*/  DFMA R6, R6, R14, R40 ;  /* 0x0000000e0606722b */ /* 0x002fe20000000028 */
[----:B------:R-:W-:Y:S01]  /*6730*/  IMAD R41, R0, 0x288, R29 ;  /* 0x0000028800297824 */ /* 0x000fe200078e021d */
[----:B------:R-:W-:-:S03]  /*6740*/  DFMA R4, R12, R4, R16 ;  /* 0x000000040c04722b */ /* 0x000fc60000000010 */
[----:B------:R-:W-:Y:S01]  /*6750*/  IMAD R43, R0, 0x288, R41 ;  /* 0x00000288002b7824 */ /* 0x000fe200078e0229 */
[C---:B0-----:R-:W-:Y:S02]  /*6760*/  DFMA R46, R14.reuse, R8, R46 ;  /* 0x000000080e2e722b */ /* 0x041fe4000000002e */
[C---:B------:R-:W-:Y:S01]  /*6770*/  DFMA R22, R14.reuse, R10, R22 ;  /* 0x0000000a0e16722b */ /* 0x040fe20000000016 */
[----:B------:R-:W0:Y:S02]  /*6780*/  LDS.128 R8, [R2+0xa00] ;  /* 0x000a000002087984 */ /* 0x000e240000000c00 */
[C---:B0-----:R-:W-:Y:S02]  /*6790*/  DFMA R50, R14.reuse, R8, R50 ;  /* 0x000000080e32722b */ /* 0x041fe40000000032 */
[C---:B------:R-:W-:Y:S01]  /*67a0*/  DFMA R48, R14.reuse, R10, R48 ;  /* 0x0000000a0e30722b */ /* 0x040fe20000000030 */
[----:B------:R-:W0:Y:S02]  /*67b0*/  LDS.128 R8, [R2+0xa10] ;  /* 0x000a100002087984 */ /* 0x000e240000000c00 */
[----:B0-----:R-:W-:-:S02]  /*67c0*/  DFMA R44, R14, R8, R44 ;  /* 0x000000080e2c722b */ /* 0x001fc4000000002c */
[----:B------:R-:W0:Y:S01]  /*67d0*/  LDS.64 R8, [R19] ;  /* 0x0000000013087984 */ /* 0x000e220000000a00 */
[----:B------:R-:W-:Y:S02]  /*67e0*/  DFMA R4, R14, R10, R4 ;  /* 0x0000000a0e04722b */ /* 0x000fe40000000004 */
[----:B0-----:R-:W-:-:S07]  /*67f0*/  DFMA R6, R30, R8, R6 ;  /* 0x000000081e06722b */ /* 0x001fce0000000006 */
[----:B------:R-:W-:Y:S04]  /*6800*/  STS.64 [R19], R6 ;  /* 0x0000000613007388 */ /* 0x000fe80000000a00 */
[----:B------:R-:W0:Y:S02]  /*6810*/  LDS.64 R8, [R29] ;  /* 0x000000001d087984 */ /* 0x000e240000000a00 */
[----:B0-----:R-:W-:-:S07]  /*6820*/  DFMA R8, R30, R8, R38 ;  /* 0x000000081e08722b */ /* 0x001fce0000000026 */
[----:B------:R-:W-:Y:S04]  /*6830*/  STS.64 [R29], R8 ;  /* 0x000000081d007388 */ /* 0x000fe80000000a00 */
[----:B------:R-:W0:Y:S02]  /*6840*/  LDS.64 R38, [R41] ;  /* 0x0000000029267984 */ /* 0x000e240000000a00 */
[----:B0-----:R-:W-:-:S07]  /*6850*/  DFMA R38, R30, R38, R20 ;  /* 0x000000261e26722b */ /* 0x001fce0000000014 */
[----:B------:R-:W-:Y:S04]  /*6860*/  STS.64 [R41], R38 ;  /* 0x0000002629007388 */ /* 0x000fe80000000a00 */
[----:B------:R-:W0:Y:S02]  /*6870*/  LDS.64 R20, [R43] ;  /* 0x000000002b147984 */ /* 0x000e240000000a00 */
[----:B0-----:R-:W-:Y:S01]  /*6880*/  DFMA R20, R30, R20, R46 ;  /* 0x000000141e14722b */ /* 0x001fe2000000002e */
[----:B------:R-:W-:-:S06]  /*6890*/  IMAD R47, R0, 0x288, R43 ;  /* 0x00000288002f7824 */ /* 0x000fcc00078e022b */
[----:B------:R-:W-:Y:S04]  /*68a0*/  STS.64 [R43], R20 ;  /* 0x000000142b007388 */ /* 0x000fe80000000a00 */
[----:B------:R-:W0:Y:S02]  /*68b0*/  LDS.64 R6, [R47] ;  /* 0x000000002f067984 */ /* 0x000e240000000a00 */
[----:B0-----:R-:W-:Y:S01]  /*68c0*/  DFMA R6, R30, R6, R22 ;  /* 0x000000061e06722b */ /* 0x001fe20000000016 */
[----:B------:R-:W-:-:S04]  /*68d0*/  IMAD R23, R0, 0x288, R47 ;  /* 0x0000028800177824 */ /* 0x000fc800078e022f */
[C---:B------:R-:W-:Y:S02]  /*68e0*/  IMAD R29, R0.reuse, 0x288, R23 ;  /* 0x00000288001d7824 */ /* 0x040fe400078e0217 */
[----:B------:R-:W-:Y:S02]  /*68f0*/  STS.64 [R47], R6 ;  /* 0x000000062f007388 */ /* 0x000fe40000000a00 */
[C---:B------:R-:W-:Y:S02]  /*6900*/  IMAD R39, R0.reuse, 0x288, R29 ;  /* 0x0000028800277824 */ /* 0x040fe400078e021d */
[----:B------:R-:W0:Y:S02]  /*6910*/  LDS.64 R8, [R23] ;  /* 0x0000000017087984 */ /* 0x000e240000000a00 */
[----:B------:R-:W-:Y:S01]  /*6920*/  IMAD R41, R0, 0x288, R39 ;  /* 0x0000028800297824 */ /* 0x000fe200078e0227 */
        /* <DEDUP_REMOVED lines=9> */
[----:B0-----:R-:W-:-:S07]  /*69c0*/  DFMA R4, R30, R6, R4 ;  /* 0x000000061e04722b */ /* 0x001fce0000000004 */
[----:B------:R0:W-:Y:S01]  /*69d0*/  STS.64 [R41], R4 ;  /* 0x0000000429007388 */ /* 0x0001e20000000a00 */
[----:B------:R-:W-:Y:S05]  /*69e0*/  @!P5 BRA `(.L_x_218) ;  /* 0xfffffff40034d947 */ /* 0x000fea000383ffff */
.L_x_217:
[----:B------:R-:W-:Y:S05]  /*69f0*/  BSYNC.RECONVERGENT B0 ;  /* 0x0000000000007941 */ /* 0x000fea0003800200 */
.L_x_216:
[----:B------:R-:W-:Y:S06]  /*6a00*/  BAR.SYNC.DEFER_BLOCKING 0x0 ;  /* 0x0000000000007b1d */ /* 0x000fec0000010000 */
[----:B------:R-:W-:Y:S04]  /*6a10*/  BSSY.RECONVERGENT B0, `(.L_x_219) ;  /* 0x00000c4000007945 */ /* 0x000fe80003800200 */
[----:B------:R-:W-:Y:S05]  /*6a20*/  @P4 BRA `(.L_x_220) ;  /* 0x0000000c00084947 */ /* 0x000fea0003800000 */
[----:B------:R-:W0:Y:S01]  /*6a30*/  LDC R29, c[0x0][0x364] ;  /* 0x0000d900ff1d7b82 */ /* 0x000e220000000800 */
[----:B------:R-:W-:-:S07]  /*6a40*/  MOV R32, R33 ;  /* 0x0000002100207202 */ /* 0x000fce0000000f00 */
.L_x_221:
[----:B0-----:R-:W-:Y:S01]  /*6a50*/  PRMT R4, R32, 0x9910, RZ ;  /* 0x0000991020047816 */ /* 0x001fe200000000ff */
[----:B------:R-:W-:Y:S04]  /*6a60*/  LDS.64 R40, [R2+0x798] ;  /* 0x0007980002287984 */ /* 0x000fe80000000a00 */
[----:B------:R-:W-:Y:S01]  /*6a70*/  IMAD R4, R4, 0x39, RZ ;  /* 0x0000003904047824 */ /* 0x000fe200078e02ff */
[----:B-1234-:R-:W-:Y:S04]  /*6a80*/  LDS.128 R8, [R2+0x7e0] ;  /* 0x0007e00002087984 */ /* 0x01efe80000000c00 */
        /* <DEDUP_REMOVED lines=17> */
[----:B------:R-:W-:Y:S02]  /*6ba0*/  LDS.128 R4, [R2+0x7a0] ;  /* 0x0007a00002047984 */ /* 0x000fe40000000c00 */
[----:B------:R-:W-:-:S04]  /*6bb0*/  IMAD R43, R30, 0x8, R28 ;  /* 0x000000081e2b7824 */ /* 0x000fc800078e021c */
[C---:B------:R-:W-:Y:S01]  /*6bc0*/  IMAD R31, R0.reuse, 0x48, R43 ;  /* 0x00000048001f7824 */ /* 0x040fe200078e022b */
[----:B------:R-:W0:Y:S04]  /*6bd0*/  LDS.64 R44, [R43] ;  /* 0x000000002b2c7984 */ /* 0x000e280000000a00 */
[----:B------:R1:W2:Y:S02]  /*6be0*/  LDS.64 R38, [R31] ;  /* 0x000000001f267984 */ /* 0x0002a40000000a00 */
[----:B-1----:R-:W-:Y:S01]  /*6bf0*/  IMAD R31, R0, 0x48, R31 ;  /* 0x00000048001f7824 */ /* 0x002fe200078e021f */
[C---:B0-----:R-:W-:Y:S02]  /*6c00*/  DFMA R4, R44.reuse, R4, RZ ;  /* 0x000000042c04722b */ /* 0x041fe400000000ff */
[----:B------:R-:W-:-:S02]  /*6c10*/  DFMA R6, R44, R6, RZ ;  /* 0x000000062c06722b */ /* 0x000fc400000000ff */
[C---:B------:R-:W-:Y:S02]  /*6c20*/  DFMA R40, R44.reuse, R40, RZ ;  /* 0x000000282c28722b */ /* 0x040fe400000000ff */
[----:B------:R-:W-:Y:S02]  /*6c30*/  DFMA R12, R44, R12, RZ ;  /* 0x0000000c2c0c722b */ /* 0x000fe400000000ff */
[C---:B--2---:R-:W-:Y:S02]  /*6c40*/  DFMA R42, R38.reuse, R10, R4 ;  /* 0x0000000a262a722b */ /* 0x044fe40000000004 */
[----:B------:R-:W-:Y:S02]  /*6c50*/  DFMA R16, R38, R16, R6 ;  /* 0x000000102610722b */ /* 0x000fe40000000006 */
[----:B------:R-:W0:Y:S01]  /*6c60*/  LDS.128 R4, [R2+0x7d0] ;  /* 0x0007d00002047984 */ /* 0x000e220000000c00 */
[C---:B------:R-:W-:Y:S02]  /*6c70*/  DFMA R14, R44.reuse, R14, RZ ;  /* 0x0000000e2c0e722b */ /* 0x040fe400000000ff */
[----:B------:R-:W-:-:S02]  /*6c80*/  DFMA R20, R44, R20, RZ ;  /* 0x000000142c14722b */ /* 0x000fc400000000ff */
[C---:B------:R-:W-:Y:S01]  /*6c90*/  DFMA R40, R38.reuse, R8, R40 ;  /* 0x000000082628722b */ /* 0x040fe20000000028 */
[----:B------:R-:W1:Y:S01]  /*6ca0*/  LDS.128 R8, [R2+0x810] ;  /* 0x0008100002087984 */ /* 0x000e620000000c00 */
[C---:B------:R-:W-:Y:S02]  /*6cb0*/  DFMA R18, R38.reuse, R18, R12 ;  /* 0x000000122612722b */ /* 0x040fe4000000000c */
[C---:B------:R-:W-:Y:S02]  /*6cc0*/  DFMA R24, R38.reuse, R24, R14 ;  /* 0x000000182618722b */ /* 0x040fe4000000000e */
[----:B------:R-:W-:Y:S01]  /*6cd0*/  DFMA R26, R38, R26, R20 ;  /* 0x0000001a261a722b */ /* 0x000fe20000000014 */
[----:B------:R-:W2:Y:S01]  /*6ce0*/  LDS.128 R12, [R2+0x820] ;  /* 0x00082000020c7984 */ /* 0x000ea20000000c00 */
[----:B------:R-:W-:-:S03]  /*6cf0*/  DFMA R22, R44, R22, RZ ;  /* 0x000000162c16722b */ /* 0x000fc600000000ff */
[----:B------:R3:W4:Y:S02]  /*6d00*/  LDS.64 R20, [R31] ;  /* 0x000000001f147984 */ /* 0x0007240000000a00 */
[----:B---3--:R-:W-:Y:S01]  /*6d10*/  IMAD R31, R0, 0x48, R31 ;  /* 0x00000048001f7824 */ /* 0x008fe200078e021f */
[C---:B0-----:R-:W-:Y:S02]  /*6d20*/  DFMA R4, R44.reuse, R4, RZ ;  /* 0x000000042c04722b */ /* 0x041fe400000000ff */
[----:B------:R-:W-:Y:S02]  /*6d30*/  DFMA R6, R44, R6, RZ ;  /* 0x000000062c06722b */ /* 0x000fe400000000ff */
[----:B-1----:R-:W-:-:S04]  /*6d40*/  DFMA R22, R38, R8, R22 ;  /* 0x000000082616722b */ /* 0x002fc80000000016 */
[C---:B------:R-:W-:Y:S01]  /*6d50*/  DFMA R44, R38.reuse, R10, R4 ;  /* 0x0000000a262c722b */ /* 0x040fe20000000004 */
[----:B------:R-:W0:Y:S01]  /*6d60*/  LDS.128 R8, [R2+0x830] ;  /* 0x0008300002087984 */ /* 0x000e220000000c00 */
[----:B--2---:R-:W-:-:S03]  /*6d70*/  DFMA R38, R38, R12, R6 ;  /* 0x0000000c2626722b */ /* 0x004fc60000000006 */
[----:B------:R-:W1:Y:S01]  /*6d80*/  LDS.128 R4, [R2+0x840] ;  /* 0x0008400002047984 */ /* 0x000e620000000c00 */
[----:B----4-:R-:W-:-:S03]  /*6d90*/  DFMA R40, R14, R20, R40 ;  /* 0x000000140e28722b */ /* 0x010fc60000000028 */
[----:B------:R-:W2:Y:S01]  /*6da0*/  LDS.128 R12, [R2+0x850] ;  /* 0x00085000020c7984 */ /* 0x000ea20000000c00 */
[C---:B0-----:R-:W-:Y:S02]  /*6db0*/  DFMA R42, R20.reuse, R8, R42 ;  /* 0x00000008142a722b */ /* 0x041fe4000000002a */
[C---:B------:R-:W-:Y:S01]  /*6dc0*/  DFMA R16, R20.reuse, R10, R16 ;  /* 0x0000000a1410722b */ /* 0x040fe20000000010 */
[----:B------:R-:W0:Y:S01]  /*6dd0*/  LDS.128 R8, [R2+0x860] ;  /* 0x0008600002087984 */ /* 0x000e220000000c00 */
[C---:B-1----:R-:W-:Y:S02]  /*6de0*/  DFMA R18, R20.reuse, R4, R18 ;  /* 0x000000041412722b */ /* 0x042fe40000000012 */
[C---:B------:R-:W-:Y:S02]  /*6df0*/  DFMA R24, R20.reuse, R6, R24 ;  /* 0x000000061418722b */ /* 0x040fe40000000018 */
[C---:B--2---:R-:W-:Y:S01]  /*6e00*/  DFMA R46, R20.reuse, R14, R22 ;  /* 0x0000000e142e722b */ /* 0x044fe20000000016 */
[----:B------:R-:W-:Y:S01]  /*6e10*/  LDS.128 R4, [R2+0x870] ;  /* 0x0008700002047984 */ /* 0x000fe20000000c00 */
[----:B------:R-:W-:-:S03]  /*6e20*/  DFMA R26, R20, R12, R26 ;  /* 0x0000000c141a722b */ /* 0x000fc6000000001a */
[----:B------:R-:W1:Y:S04]  /*6e30*/  LDS.64 R22, [R31] ;  /* 0x000000001f167984 */ /* 0x000e680000000a00 */
[----:B------:R-:W2:Y:S01]  /*6e40*/  LDS.128 R12, [R2+0x890] ;  /* 0x00089000020c7984 */ /* 0x000ea20000000c00 */
[C---:B0-----:R-:W-:Y:S02]  /*6e50*/  DFMA R44, R20.reuse, R8, R44 ;  /* 0x00000008142c722b */ /* 0x041fe4000000002c */
[----:B------:R-:W-:Y:S01]  /*6e60*/  DFMA R38, R20, R10, R38 ;  /* 0x0000000a1426722b */ /* 0x000fe20000000026 */
[----:B------:R-:W0:Y:S01]  /*6e70*/  LDS.128 R8, [R2+0x880] ;  /* 0x0008800002087984 */ /* 0x000e220000000c00 */
[C---:B-1----:R-:W-:Y:S02]  /*6e80*/  DFMA R40, R22.reuse, R4, R40 ;  /* 0x000000041628722b */ /* 0x042fe40000000028 */
[C---:B------:R-:W-:Y:S01]  /*6e90*/  DFMA R42, R22.reuse, R6, R42 ;  /* 0x00000006162a722b */ /* 0x040fe2000000002a */
[----:B------:R-:W1:Y:S01]  /*6ea0*/  LDS.128 R4, [R2+0x8a0] ;  /* 0x0008a00002047984 */ /* 0x000e620000000c00 */
[----:B--2---:R-:W-:-:S02]  /*6eb0*/  DFMA R48, R22, R14, R26 ;  /* 0x0000000e1630722b */ /* 0x004fc4000000001a */
[C---:B------:R-:W-:Y:S01]  /*6ec0*/  DFMA R24, R22.reuse, R12, R24 ;  /* 0x0000000c1618722b */ /* 0x040fe20000000018 */
[----:B------:R-:W-:Y:S01]  /*6ed0*/  LDS.128 R12, [R2+0x8d0] ;  /* 0x0008d000020c7984 */ /* 0x000fe20000000c00 */
[C---:B0-----:R-:W-:Y:S01]  /*6ee0*/  DFMA R20, R22.reuse, R8, R16 ;  /* 0x000000081614722b */ /* 0x041fe20000000010 */
[----:B------:R-:W-:Y:S01]  /*6ef0*/  IMAD R17, R0, 0x48, R31 ;  /* 0x0000004800117824 */ /* 0x000fe200078e021f */
[C---:B------:R-:W-:Y:S01]  /*6f00*/  DFMA R18, R22.reuse, R10, R18 ;  /* 0x0000000a1612722b */ /* 0x040fe20000000012 */
[----:B------:R-:W0:Y:S04]  /*6f10*/  LDS.128 R8, [R2+0x8b0] ;  /* 0x0008b00002087984 */ /* 0x000e280000000c00 */
[----:B------:R2:W3:Y:S01]  /*6f20*/  LDS.64 R26, [R17] ;  /* 0x00000000111a7984 */ /* 0x0004e20000000a00 */
[----:B-1----:R-:W-:-:S02]  /*6f30*/  DFMA R46, R22, R4, R46 ;  /* 0x00000004162e722b */ /* 0x002fc4000000002e */
[C---:B------:R-:W-:Y:S01]  /*6f40*/  DFMA R44, R22.reuse, R6, R44 ;  /* 0x00000006162c722b */ /* 0x040fe2000000002c */
[----:B------:R-:W1:Y:S01]  /*6f50*/  LDS.128 R4, [R2+0x8c0] ;  /* 0x0008c00002047984 */ /* 0x000e620000000c00 */
[----:B--2---:R-:W-:Y:S01]  /*6f60*/  IMAD R17, R0, 0x48, R17 ;  /* 0x0000004800117824 */ /* 0x004fe200078e0211 */
[----:B0-----:R-:W-:-:S04]  /*6f70*/  DFMA R38, R22, R8, R38 ;  /* 0x000000081626722b */ /* 0x001fc80000000026 */
[----:B------:R-:W-:Y:S01]  /*6f80*/  LDS.64 R22, [R17] ;  /* 0x0000000011167984 */ /* 0x000fe20000000a00 */
[----:B---3--:R-:W-:-:S03]  /*6f90*/  DFMA R40, R10, R26, R40 ;  /* 0x0000001a0a28722b */ /* 0x008fc60000000028 */
[----:B------:R-:W0:Y:S01]  /*6fa0*/  LDS.128 R8, [R2+0x8e0] ;  /* 0x0008e00002087984 */ /* 0x000e220000000c00 */
[C---:B------:R-:W-:Y:S02]  /*6fb0*/  DFMA R18, R26.reuse, R12, R18 ;  /* 0x0000000c1a12722b */ /* 0x040fe40000000012 */
[C---:B-1----:R-:W-:Y:S02]  /*6fc0*/  DFMA R42, R26.reuse, R4, R42 ;  /* 0x000000041a2a722b */ /* 0x042fe4000000002a */
[C---:B------:R-:W-:Y:S01]  /*6fd0*/  DFMA R20, R26.reuse, R6, R20 ;  /* 0x000000061a14722b */ /* 0x040fe20000000014 */
[----:B------:R-:W1:Y:S01]  /*6fe0*/  LDS.128 R4, [R2+0x8f0] ;  /* 0x0008f00002047984 */ /* 0x000e620000000c00 */
[----:B------:R-:W-:-:S03]  /*6ff0*/  DFMA R24, R26, R14, R24 ;  /* 0x0000000e1a18722b */ /* 0x000fc60000000018 */
[----:B------:R-:W2:Y:S01]  /*7000*/  LDS.128 R12, [R2+0x910] ;  /* 0x00091000020c7984 */ /* 0x000ea20000000c00 */
[C---:B0-----:R-:W-:Y:S02]  /*7010*/  DFMA R48, R26.reuse, R8, R48 ;  /* 0x000000081a30722b */ /* 0x041fe40000000030 */
[C---:B------:R-:W-:Y:S01]  /*7020*/  DFMA R46, R26.reuse, R10, R46 ;  /* 0x0000000a1a2e722b */ /* 0x040fe2000000002e */
[----:B------:R-:W0:Y:S01]  /*7030*/  LDS.128 R8, [R2+0x900] ;  /* 0x0009000002087984 */ /* 0x000e220000000c00 */
[C---:B-1----:R-:W-:Y:S02]  /*7040*/  DFMA R44, R26.reuse, R4, R44 ;  /* 0x000000041a2c722b */ /* 0x042fe4000000002c */
[----:B------:R-:W-:Y:S01]  /*7050*/  DFMA R38, R26, R6, R38 ;  /* 0x000000061a26722b */ /* 0x000fe20000000026 */
[----:B------:R-:W1:Y:S01]  /*7060*/  LDS.128 R4, [R2+0x920] ;  /* 0x0009200002047984 */ /* 0x000e620000000c00 */
[C---:B--2---:R-:W-:Y:S01]  /*7070*/  DFMA R26, R22.reuse, R12, R20 ;  /* 0x0000000c161a722b */ /* 0x044fe20000000014 */
[----:B------:R-:W-:Y:S01]  /*7080*/  IMAD R21, R0, 0x48, R17 ;  /* 0x0000004800157824 */ /* 0x000fe200078e0211 */
[C---:B------:R-:W-:Y:S01]  /*7090*/  DFMA R50, R22.reuse, R14, R18 ;  /* 0x0000000e1632722b */ /* 0x040fe20000000012 */
[----:B------:R-:W2:Y:S04]  /*70a0*/  LDS.128 R12, [R2+0x930] ;  /* 0x00093000020c7984 */ /* 0x000ea80000000c00 */
[----:B------:R-:W-:Y:S01]  /*70b0*/  LDS.64 R16, [R21] ;  /* 0x0000000015107984 */ /* 0x000fe20000000a00 */
[----:B0-----:R-:W-:-:S02]  /*70c0*/  DFMA R40, R22, R8, R40 ;  /* 0x000000081628722b */ /* 0x001fc40000000028 */
[C---:B------:R-:W-:Y:S01]  /*70d0*/  DFMA R42, R22.reuse, R10, R42 ;  /* 0x0000000a162a722b */ /* 0x040fe2000000002a */
[----:B------:R-:W0:Y:S01]  /*70e0*/  LDS.128 R8, [R2+0x940] ;  /* 0x0009400002087984 */ /* 0x000e220000000c00 */
[C---:B-1----:R-:W-:Y:S02]  /*70f0*/  DFMA R52, R22.reuse, R4, R24 ;  /* 0x000000041634722b */ /* 0x042fe40000000018 */
[C---:B------:R-:W-:Y:S01]  /*7100*/  DFMA R48, R22.reuse, R6, R48 ;  /* 0x000000061630722b */ /* 0x040fe20000000030 */
[----:B------:R-:W1:Y:S01]  /*7110*/  LDS.128 R4, [R2+0x950] ;  /* 0x0009500002047984 */ /* 0x000e620000000c00 */
[C---:B--2---:R-:W-:Y:S02]  /*7120*/  DFMA R46, R22.reuse, R12, R46 ;  /* 0x0000000c162e722b */ /* 0x044fe4000000002e */
[C---:B------:R-:W-:Y:S01]  /*7130*/  DFMA R24, R22.reuse, R14, R44 ;  /* 0x0000000e1618722b */ /* 0x040fe2000000002c */
[----:B------:R-:W2:Y:S01]  /*7140*/  LDS.128 R12, [R2+0x960] ;  /* 0x00096000020c7984 */ /* 0x000ea20000000c00 */
[----:B0-----:R-:W-:Y:S01]  /*7150*/  DFMA R18, R22, R8, R38 ;  /* 0x000000081612722b */ /* 0x001fe20000000026 */
[----:B------:R-:W-:Y:S01]  /*7160*/  IMAD R23, R0, 0x48, R21 ;  /* 0x0000004800177824 */ /* 0x000fe200078e0215 */
[----:B------:R-:W-:Y:S01]  /*7170*/  DFMA R40, R10, R16, R40 ;  /* 0x000000100a28722b */ /* 0x000fe20000000028 */
[----:B------:R-:W-:Y:S01]  /*7180*/  LDS.128 R8, [R2+0x990] ;  /* 0x0009900002087984 */ /* 0x000fe20000000c00 */
[----:B-1----:R-:W-:-:S02]  /*7190*/  DFMA R42, R16, R4, R42 ;  /* 0x00000004102a722b */ /* 0x002fc4000000002a */
[C---:B------:R-:W-:Y:S01]  /*71a0*/  DFMA R26, R16.reuse, R6, R26 ;  /* 0x00000006101a722b */ /* 0x040fe2000000001a */
[----:B------:R-:W0:Y:S01]  /*71b0*/  LDS.64 R20, [R23] ;  /* 0x0000000017147984 */ /* 0x000e220000000a00 */
[----:B--2---:R-:W-:-:S03]  /*71c0*/  DFMA R12, R16, R12, R50 ;  /* 0x0000000c100c722b */ /* 0x004fc60000000032 */
[----:B------:R-:W1:Y:S01]  /*71d0*/  LDS.128 R4, [R2+0x970] ;  /* 0x0009700002047984 */ /* 0x000e620000000c00 */
[----:B------:R-:W-:Y:S02]  /*71e0*/  DFMA R14, R16, R14, R52 ;  /* 0x0000000e100e722b */ /* 0x000fe40000000034 */
[C---:B0-----:R-:W-:Y:S02]  /*71f0*/  DFMA R40, R20.reuse, R8, R40 ;  /* 0x000000081428722b */ /* 0x041fe40000000028 */
[----:B------:R-:W-:Y:S02]  /*7200*/  DFMA R42, R20, R10, R42 ;  /* 0x0000000a142a722b */ /* 0x000fe4000000002a */
[C---:B-1----:R-:W-:Y:S01]  /*7210*/  DFMA R48, R16.reuse, R4, R48 ;  /* 0x000000041030722b */ /* 0x042fe20000000030 */
[----:B------:R-:W0:Y:S01]  /*7220*/  LDS.128 R8, [R2+0x9b0] ;  /* 0x0009b00002087984 */ /* 0x000e220000000c00 */
[----:B------:R-:W-:-:S03]  /*7230*/  DFMA R46, R16, R6, R46 ;  /* 0x00000006102e722b */ /* 0x000fc6000000002e */
[----:B------:R-:W1:Y:S01]  /*7240*/  LDS.128 R4, [R2+0x9a0] ;  /* 0x0009a00002047984 */ /* 0x000e620000000c00 */
[C---:B0-----:R-:W-:Y:S02]  /*7250*/  DFMA R44, R20.reuse, R8, R14 ;  /* 0x00000008142c722b */ /* 0x041fe4000000000e */
[C---:B------:R-:W-:Y:S02]  /*7260*/  DFMA R48, R20.reuse, R10, R48 ;  /* 0x0000000a1430722b */ /* 0x040fe40000000030 */
[C---:B-1----:R-:W-:Y:S01]  /*7270*/  DFMA R38, R20.reuse, R4, R26 ;  /* 0x000000041426722b */ /* 0x042fe2000000001a */
[----:B------:R-:W-:Y:S01]  /*7280*/  LDS.128 R8, [R2+0x9d0] ;  /* 0x0009d00002087984 */ /* 0x000fe20000000c00 */
[----:B------:R-:W-:-:S03]  /*7290*/  DFMA R26, R20, R6, R12 ;  /* 0x00000006141a722b */ /* 0x000fc6000000000c */
[----:B------:R-:W0:Y:S04]  /*72a0*/  LDS.128 R4, [R2+0x980] ;  /* 0x0009800002047984 */ /* 0x000e280000000c00 */
[----:B------:R-:W1:Y:S01]  /*72b0*/  LDS.128 R12, [R2+0x9c0] ;  /* 0x0009c000020c7984 */ /* 0x000e620000000c00 */
[C---:B0-----:R-:W-:Y:S01]  /*72c0*/  DFMA R24, R16.reuse, R4, R24 ;  /* 0x000000041018722b */ /* 0x041fe20000000018 */
[----:B------:R-:W-:Y:S01]  /*72d0*/  IMAD R4, R0, 0x48, R23 ;  /* 0x0000004800047824 */ /* 0x000fe200078e0217 */
[----:B------:R-:W-:Y:S02]  /*72e0*/  DFMA R6, R16, R6, R18 ;  /* 0x000000061006722b */ /* 0x000fe40000000012 */
[----:B-1----:R-:W-:-:S04]  /*72f0*/  DFMA R46, R20, R12, R46 ;  /* 0x0000000c142e722b */ /* 0x002fc8000000002e */
[C---:B------:R-:W-:Y:S01]  /*7300*/  DFMA R22, R20.reuse, R14, R24 ;  /* 0x0000000e1416722b */ /* 0x040fe20000000018 */
[----:B------:R-:W0:Y:S01]  /*7310*/  LDS.64 R4, [R4] ;  /* 0x0000000004047984 */ /* 0x000e220000000a00 */
[----:B------:R-:W-:Y:S01]  /*7320*/  LEA R25, R30, R3, 0x3 ;  /* 0x000000031e197211 */ /* 0x000fe200078e18ff */
[----:B------:R-:W-:Y:S02]  /*7330*/  DFMA R6, R20, R8, R6 ;  /* 0x000000081406722b */ /* 0x000fe40000000006 */
[----:B------:R-:W1:Y:S02]  /*7340*/  LDS.128 R12, [R2+0x9e0] ;  /* 0x0009e000020c7984 */ /* 0x000e640000000c00 */
[----:B------:R-:W-:Y:S01]  /*7350*/  IMAD R31, R0, 0x48, R25 ;  /* 0x00000048001f7824 */ /* 0x000fe200078e0219 */
[----:B0-----:R-:W-:Y:S02]  /*7360*/  DFMA R10, R10, R4, R40 ;  /* 0x000000040a0a722b */ /* 0x001fe40000000028 */
[----:B-1----:R-:W-:-:S02]  /*7370*/  DFMA R42, R4, R12, R42 ;  /* 0x0000000c042a722b */ /* 0x002fc4000000002a */
[C---:B------:R-:W-:Y:S01]  /*7380*/  DFMA R38, R4.reuse, R14, R38 ;  /* 0x0000000e0426722b */ /* 0x040fe20000000026 */
[----:B------:R-:W0:Y:S02]  /*7390*/  LDS.128 R12, [R2+0x9f0] ;  /* 0x0009f000020c7984 */ /* 0x000e240000000c00 */
        /* <DEDUP_REMOVED lines=9> */
[----:B0-----:R-:W-:-:S07]  /*7430*/  DADD R10, R10, R12 ;  /* 0x000000000a0a7229 */ /* 0x001fce000000000c */
[----:B------:R-:W-:Y:S04]  /*7440*/  STS.64 [R25], R10 ;  /* 0x0000000a19007388 */ /* 0x000fe80000000a00 */
[----:B------:R-:W0:Y:S02]  /*7450*/  LDS.64 R12, [R31] ;  /* 0x000000001f0c7984 */ /* 0x000e240000000a00 */
[----:B0-----:R-:W-:Y:S01]  /*7460*/  DADD R12, R42, R12 ;  /* 0x000000002a0c7229 */ /* 0x001fe2000000000c */
[----:B------:R-:W-:-:S04]  /*7470*/  IMAD R43, R0, 0x48, R31 ;  /* 0x00000048002b7824 */ /* 0x000fc800078e021f */
[----:B------:R-:W-:Y:S02]  /*7480*/  IMAD R51, R0, 0x48, R43 ;  /* 0x0000004800337824 */ /* 0x000fe400078e022b */
[----:B------:R-:W-:Y:S04]  /*7490*/  STS.64 [R31], R12 ;  /* 0x0000000c1f007388 */ /* 0x000fe80000000a00 */
[----:B------:R-:W0:Y:S02]  /*74a0*/  LDS.64 R40, [R43] ;  /* 0x000000002b287984 */ /* 0x000e240000000a00 */
[----:B0-----:R-:W-:-:S07]  /*74b0*/  DADD R38, R38, R40 ;  /* 0x0000000026267229 */ /* 0x001fce0000000028 */
[----:B------:R-:W-:Y:S04]  /*74c0*/  STS.64 [R43], R38 ;  /* 0x000000262b007388 */ /* 0x000fe80000000a00 */
[----:B------:R-:W0:Y:S02]  /*74d0*/  LDS.64 R40, [R51] ;  /* 0x0000000033287984 */ /* 0x000e240000000a00 */
[----:B0-----:R-:W-:Y:S01]  /*74e0*/  DADD R26, R26, R40 ;  /* 0x000000001a1a7229 */ /* 0x001fe20000000028 */
[----:B------:R-:W-:-:S04]  /*74f0*/  IMAD R41, R0, 0x48, R51 ;  /* 0x0000004800297824 */ /* 0x000fc800078e0233 */
[C---:B------:R-:W-:Y:S02]  /*7500*/  IMAD R31, R0.reuse, 0x48, R41 ;  /* 0x00000048001f7824 */ /* 0x040fe400078e0229 */
[----:B------:R-:W-:Y:S02]  /*7510*/  STS.64 [R51], R26 ;  /* 0x0000001a33007388 */ /* 0x000fe40000000a00 */
[C---:B------:R-:W-:Y:S02]  /*7520*/  IMAD R39, R0.reuse, 0x48, R31 ;  /* 0x0000004800277824 */ /* 0x040fe400078e021f */
[----:B------:R-:W0:Y:S02]  /*7530*/  LDS.64 R10, [R41] ;  /* 0x00000000290a7984 */ /* 0x000e240000000a00 */
[----:B------:R-:W-:Y:S01]  /*7540*/  IMAD R43, R0, 0x48, R39 ;  /* 0x00000048002b7824 */ /* 0x000fe200078e0227 */
[----:B0-----:R-:W-:-:S07]  /*7550*/  DADD R10, R44, R10 ;  /* 0x000000002c0a7229 */ /* 0x001fce000000000a */
[----:B------:R-:W-:Y:S04]  /*7560*/  STS.64 [R41], R10 ;  /* 0x0000000a29007388 */ /* 0x000fe80000000a00 */
[----:B------:R-:W0:Y:S02]  /*7570*/  LDS.64 R12, [R31] ;  /* 0x000000001f0c7984 */ /* 0x000e240000000a00 */
[----:B0-----:R-:W-:-:S07]  /*7580*/  DADD R12, R48, R12 ;  /* 0x00000000300c7229 */ /* 0x001fce000000000c */
[----:B------:R-:W-:Y:S04]  /*7590*/  STS.64 [R31], R12 ;  /* 0x0000000c1f007388 */ /* 0x000fe80000000a00 */
[----:B------:R-:W0:Y:S02]  /*75a0*/  LDS.64 R24, [R39] ;  /* 0x0000000027187984 */ /* 0x000e240000000a00 */
[----:B0-----:R-:W-:-:S07]  /*75b0*/  DADD R24, R46, R24 ;  /* 0x000000002e187229 */ /* 0x001fce0000000018 */
[----:B------:R-:W-:Y:S04]  /*75c0*/  STS.64 [R39], R24 ;  /* 0x0000001827007388 */ /* 0x000fe80000000a00 */
[----:B------:R-:W0:Y:S02]  /*75d0*/  LDS.64 R26, [R43] ;  /* 0x000000002b1a7984 */ /* 0x000e240000000a00 */
[----:B0-----:R-:W-:Y:S01]  /*75e0*/  DADD R22, R22, R26 ;  /* 0x0000000016167229 */ /* 0x001fe2000000001a */
[----:B------:R-:W-:-:S06]  /*75f0*/  IMAD R27, R0, 0x48, R43 ;  /* 0x00000048001b7824 */ /* 0x000fcc00078e022b */
[----:B------:R-:W-:Y:S04]  /*7600*/  STS.64 [R43], R22 ;  /* 0x000000162b007388 */ /* 0x000fe80000000a00 */
[----:B------:R-:W0:Y:S02]  /*7610*/  LDS.64 R10, [R27] ;  /* 0x000000001b0a7984 */ /* 0x000e240000000a00 */
[----:B0-----:R-:W-:-:S07]  /*7620*/  DADD R6, R6, R10 ;  /* 0x0000000006067229 */ /* 0x001fce000000000a */
[----:B------:R0:W-:Y:S01]  /*7630*/  STS.64 [R27], R6 ;  /* 0x000000061b007388 */ /* 0x0001e20000000a00 */
[----:B------:R-:W-:Y:S05]  /*7640*/  @!P4 BRA `(.L_x_221) ;  /* 0xfffffff40000c947 */ /* 0x000fea000383ffff */
.L_x_220:
[----:B------:R-:W-:Y:S05]  /*7650*/  BSYNC.RECONVERGENT B0 ;  /* 0x0000000000007941 */ /* 0x000fea0003800200 */
.L_x_219:
[----:B------:R-:W-:Y:S06]  /*7660*/  BAR.SYNC.DEFER_BLOCKING 0x0 ;  /* 0x0000000000007b1d */ /* 0x000fec0000010000 */
[----:B------:R-:W-:Y:S04]  /*7670*/  BSSY.RECONVERGENT B0, `(.L_x_222) ;  /* 0x00000bd000007945 */ /* 0x000fe80003800200 */
[----:B------:R-:W-:Y:S05]  /*7680*/  @P0 BRA `(.L_x_223) ;  /* 0x0000000800ec0947 */ /* 0x000fea0003800000 */
[----:B-1----:R-:W1:Y:S01]  /*7690*/  LDC R25, c[0x0][0x364] ;  /* 0x0000d900ff197b82 */ /* 0x002e620000000800 */
[----:B0-----:R-:W-:Y:S01]  /*76a0*/  MOV R4, 0x48 ;  /* 0x0000004800047802 */ /* 0x001fe20000000f00 */
[----:B------:R-:W-:Y:S01]  /*76b0*/  IMAD.MOV.U32 R24, RZ, RZ, R33 ;  /* 0x000000ffff187224 */ /* 0x000fe200078e0021 */
[----:B------:R-:W-:-:S03]  /*76c0*/  SHF.L.U32 R6, R36, 0x3, RZ ;  /* 0x0000000324067819 */ /* 0x000fc600000006ff */
[----:B------:R-:W-:-:S04]  /*76d0*/  IMAD R5, R33, R4, 0x4458 ;  /* 0x0000445821057424 */ /* 0x000fc800078e0204 */
[----:B------:R-:W-:-:S05]  /*76e0*/  IMAD R4, R5, R0, R6 ;  /* 0x0000000005047224 */ /* 0x000fca00078e0206 */
[----:B------:R-:W-:Y:S01]  /*76f0*/  IADD3 R27, PT, PT, R3, R4, RZ ;  /* 0x00000004031b7210 */ /* 0x000fe20007ffe0ff */
[----:B-1----:R-:W-:-:S07]  /*7700*/  IMAD R26, R25, R0, RZ ;  /* 0x00000000191a7224 */ /* 0x002fce00078e02ff */
.L_x_224:
[----:B0-----:R0:W-:Y:S01]  /*7710*/  LDS.64 R50, [R27] ;  /* 0x000000001b327984 */ /* 0x0011e20000000a00 */
[----:B------:R-:W-:Y:S02]  /*7720*/  LEA R29, R0, R27, 0x3 ;  /* 0x0000001b001d7211 */ /* 0x000fe400078e18ff */
[----:B------:R-:W-:Y:S01]  /*7730*/  IADD3 R24, PT, PT, R25, R24, RZ ;  /* 0x0000001819187210 */ /* 0x000fe20007ffe0ff */
[----:B------:R-:W1:Y:S03]  /*7740*/  LDS.64 R30, [R2+0x798] ;  /* 0x00079800021e7984 */ /* 0x000e660000000a00 */
[----:B------:R-:W-:Y:S01]  /*7750*/  ISETP.GE.U32.AND P0, PT, R24, 0x51, PT ;  /* 0x000000511800780c */ /* 0x000fe20003f06070 */
[----:B--234-:R-:W2:Y:S01]  /*7760*/  LDS.128 R8, [R2+0x7a0] ;  /* 0x0007a00002087984 */ /* 0x01cea20000000c00 */
[----:B0-----:R-:W-:-:S03]  /*7770*/  IMAD R27, R26, 0x48, R27 ;  /* 0x000000481a1b7824 */ /* 0x001fc600078e021b */
[----:B------:R-:W-:Y:S04]  /*7780*/  LDS.128 R20, [R2+0x7e0] ;  /* 0x0007e00002147984 */ /* 0x000fe80000000c00 */
[----:B------:R0:W3:Y:S04]  /*7790*/  LDS.64 R38, [R29] ;  /* 0x000000001d267984 */ /* 0x0000e80000000a00 */
[----:B------:R-:W4:Y:S04]  /*77a0*/  LDS.128 R4, [R2+0x7b0] ;  /* 0x0007b00002047984 */ /* 0x000f280000000c00 */
[----:B------:R-:W5:Y:S01]  /*77b0*/  LDS.128 R16, [R2+0x7f0] ;  /* 0x0007f00002107984 */ /* 0x000f620000000c00 */
[----:B0-----:R-:W-:-:S03]  /*77c0*/  LEA R29, R0, R29, 0x3 ;  /* 0x0000001d001d7211 */ /* 0x001fc600078e18ff */
        /* <DEDUP_REMOVED lines=14> */
[----:B------:R-:W-:Y:S02]  /*78b0*/  DFMA R14, R50, R14, RZ ;  /* 0x0000000e320e722b */ /* 0x000fe400000000ff */
[----:B-1----:R-:W-:-:S04]  /*78c0*/  DFMA R48, R38, R8, R6 ;  /* 0x000000082630722b */ /* 0x002fc80000000006 */
[----:B------:R-:W-:Y:S01]  /*78d0*/  DFMA R46, R38, R10, R12 ;  /* 0x0000000a262e722b */ /* 0x000fe2000000000c */
[----:B------:R-:W0:Y:S01]  /*78e0*/  LDS.128 R4, [R2+0x820] ;  /* 0x0008200002047984 */ /* 0x000e220000000c00 */
[C---:B--2---:R-:W-:Y:S02]  /*78f0*/  DFMA R8, R50.reuse, R20, RZ ;  /* 0x000000143208722b */ /* 0x044fe400000000ff */
[----:B------:R-:W-:Y:S02]  /*7900*/  DFMA R22, R50, R22, RZ ;  /* 0x000000163216722b */ /* 0x000fe400000000ff */
[----:B---3--:R-:W-:-:S04]  /*7910*/  DFMA R20, R38, R16, R14 ;  /* 0x000000102614722b */ /* 0x008fc8000000000e */
[C---:B------:R-:W-:Y:S01]  /*7920*/  DFMA R18, R38.reuse, R18, R8 ;  /* 0x000000122612722b */ /* 0x040fe20000000008 */
[----:B------:R1:W2:Y:S04]  /*7930*/  LDS.64 R16, [R29] ;  /* 0x000000001d107984 */ /* 0x0002a80000000a00 */
[----:B------:R-:W3:Y:S04]  /*7940*/  LDS.128 R8, [R2+0x830] ;  /* 0x0008300002087984 */ /* 0x000ee80000000c00 */
[----:B------:R-:W4:Y:S01]  /*7950*/  LDS.128 R12, [R2+0x840] ;  /* 0x00084000020c7984 */ /* 0x000f220000000c00 */
[----:B-1----:R-:W-:Y:S01]  /*7960*/  LEA R29, R0, R29, 0x3 ;  /* 0x0000001d001d7211 */ /* 0x002fe200078e18ff */
[----:B0-----:R-:W-:-:S02]  /*7970*/  DFMA R38, R38, R4, R22 ;  /* 0x000000042626722b */ /* 0x001fc40000000016 */
[----:B--2---:R-:W-:Y:S01]  /*7980*/  DFMA R30, R6, R16, R30 ;  /* 0x00000010061e722b */ /* 0x004fe2000000001e */
[----:B------:R-:W0:Y:S01]  /*7990*/  LDS.128 R4, [R2+0x850] ;  /* 0x0008500002047984 */ /* 0x000e220000000c00 */
[C---:B---3--:R-:W-:Y:S02]  /*79a0*/  DFMA R44, R16.reuse, R8, R44 ;  /* 0x00000008102c722b */ /* 0x048fe4000000002c */
[C---:B------:R-:W-:Y:S01]  /*79b0*/  DFMA R40, R16.reuse, R10, R40 ;  /* 0x0000000a1028722b */ /* 0x040fe20000000028 */
[----:B------:R-:W1:Y:S01]  /*79c0*/  LDS.128 R8, [R2+0x860] ;  /* 0x0008600002087984 */ /* 0x000e620000000c00 */
[C---:B----4-:R-:W-:Y:S02]  /*79d0*/  DFMA R42, R16.reuse, R12, R42 ;  /* 0x0000000c102a722b */ /* 0x050fe4000000002a */
[C---:B------:R-:W-:Y:S01]  /*79e0*/  DFMA R48, R16.reuse, R14, R48 ;  /* 0x0000000e1030722b */ /* 0x040fe20000000030 */
[----:B------:R-:W-:Y:S01]  /*79f0*/  LDS.128 R12, [R2+0x870] ;  /* 0x00087000020c7984 */ /* 0x000fe20000000c00 */
[----:B0-----:R-:W-:-:S03]  /*7a00*/  DFMA R22, R16, R6, R20 ;  /* 0x000000061016722b */ /* 0x001fc60000000014 */
[----:B------:R0:W2:Y:S01]  /*7a10*/  LDS.64 R20, [R29] ;  /* 0x000000001d147984 */ /* 0x0000a20000000a00 */
[C---:B------:R-:W-:Y:S02]  /*7a20*/  DFMA R46, R16.reuse, R4, R46 ;  /* 0x00000004102e722b */ /* 0x040fe4000000002e */
[C---:B-1----:R-:W-:Y:S01]  /*7a30*/  DFMA R18, R16.reuse, R8, R18 ;  /* 0x000000081012722b */ /* 0x042fe20000000012 */
[----:B------:R-:W1:Y:S01]  /*7a40*/  LDS.128 R4, [R2+0x890] ;  /* 0x0008900002047984 */ /* 0x000e620000000c00 */
[----:B------:R-:W-:Y:S01]  /*7a50*/  DFMA R38, R16, R10, R38 ;  /* 0x0000000a1026722b */ /* 0x000fe20000000026 */
[C---:B0-----:R-:W-:Y:S02]  /*7a60*/  IMAD R29, R0.reuse, 0x8, R29 ;  /* 0x00000008001d7824 */ /* 0x041fe400078e021d */
[----:B------:R-:W0:Y:S04]  /*7a70*/  LDS.128 R8, [R2+0x880] ;  /* 0x0008800002087984 */ /* 0x000e280000000c00 */
[----:B------:R3:W-:Y:S02]  /*7a80*/  LDS.64 R16, [R29] ;  /* 0x000000001d107984 */ /* 0x0007e40000000a00 */
[----:B---3--:R-:W-:Y:S01]  /*7a90*/  LEA R29, R0, R29, 0x3 ;  /* 0x0000001d001d7211 */ /* 0x008fe200078e18ff */
[----:B--2---:R-:W-:-:S02]  /*7aa0*/  DFMA R30, R20, R12, R30 ;  /* 0x0000000c141e722b */ /* 0x004fc4000000001e */
[C---:B------:R-:W-:Y:S01]  /*7ab0*/  DFMA R44, R20.reuse, R14, R44 ;  /* 0x0000000e142c722b */ /* 0x040fe2000000002c */
[----:B------:R-:W2:Y:S01]  /*7ac0*/  LDS.128 R12, [R2+0x8a0] ;  /* 0x0008a000020c7984 */ /* 0x000ea20000000c00 */
[C---:B-1----:R-:W-:Y:S02]  /*7ad0*/  DFMA R48, R20.reuse, R4, R48 ;  /* 0x000000041430722b */ /* 0x042fe40000000030 */
[C---:B------:R-:W-:Y:S02]  /*7ae0*/  DFMA R46, R20.reuse, R6, R46 ;  /* 0x00000006142e722b */ /* 0x040fe4000000002e */
[C---:B0-----:R-:W-:Y:S01]  /*7af0*/  DFMA R40, R20.reuse, R8, R40 ;  /* 0x000000081428722b */ /* 0x041fe20000000028 */
[----:B------:R-:W0:Y:S01]  /*7b00*/  LDS.128 R4, [R2+0x8d0] ;  /* 0x0008d00002047984 */ /* 0x000e220000000c00 */
[----:B------:R-:W-:-:S03]  /*7b10*/  DFMA R42, R20, R10, R42 ;  /* 0x0000000a142a722b */ /* 0x000fc6000000002a */
[----:B------:R-:W1:Y:S01]  /*7b20*/  LDS.128 R8, [R2+0x8b0] ;  /* 0x0008b00002087984 */ /* 0x000e620000000c00 */
[C---:B--2---:R-:W-:Y:S02]  /*7b30*/  DFMA R22, R20.reuse, R12, R22 ;  /* 0x0000000c1416722b */ /* 0x044fe40000000016 */
[----:B------:R-:W-:Y:S01]  /*7b40*/  DFMA R18, R20, R14, R18 ;  /* 0x0000000e1412722b */ /* 0x000fe20000000012 */
[----:B------:R-:W2:Y:S01]  /*7b50*/  LDS.128 R12, [R2+0x8c0] ;  /* 0x0008c000020c7984 */ /* 0x000ea20000000c00 */
[C---:B0-----:R-:W-:Y:S02]  /*7b60*/  DFMA R42, R16.reuse, R4, R42 ;  /* 0x00000004102a722b */ /* 0x041fe4000000002a */
[----:B------:R-:W-:Y:S02]  /*7b70*/  DFMA R48, R16, R6, R48 ;  /* 0x000000061030722b */ /* 0x000fe40000000030 */
[----:B-1----:R-:W-:Y:S01]  /*7b80*/  DFMA R38, R20, R8, R38 ;  /* 0x000000081426722b */ /* 0x002fe20000000026 */
[----:B------:R-:W-:Y:S01]  /*7b90*/  LDS.128 R4, [R2+0x900] ;  /* 0x0009000002047984 */ /* 0x000fe20000000c00 */
[----:B------:R-:W-:-:S03]  /*7ba0*/  DFMA R30, R10, R16, R30 ;  /* 0x000000100a1e722b */ /* 0x000fc6000000001e */
[----:B------:R-:W0:Y:S01]  /*7bb0*/  LDS.128 R8, [R2+0x8f0] ;  /* 0x0008f00002087984 */ /* 0x000e220000000c00 */
[C---:B--2---:R-:W-:Y:S02]  /*7bc0*/  DFMA R44, R16.reuse, R12, R44 ;  /* 0x0000000c102c722b */ /* 0x044fe4000000002c */
[C---:B------:R-:W-:Y:S01]  /*7bd0*/  DFMA R40, R16.reuse, R14, R40 ;  /* 0x0000000e1028722b */ /* 0x040fe20000000028 */
[----:B------:R-:W1:Y:S01]  /*7be0*/  LDS.128 R12, [R2+0x8e0] ;  /* 0x0008e000020c7984 */ /* 0x000e620000000c00 */
[----:B0-----:R-:W-:-:S03]  /*7bf0*/  DFMA R20, R16, R8, R18 ;  /* 0x000000081014722b */ /* 0x001fc60000000012 */
[----:B------:R-:W0:Y:S01]  /*7c00*/  LDS.64 R18, [R29] ;  /* 0x000000001d127984 */ /* 0x000e220000000a00 */
[----:B------:R-:W-:-:S03]  /*7c10*/  DFMA R38, R16, R10, R38 ;  /* 0x0000000a1026722b */ /* 0x000fc60000000026 */
[----:B------:R-:W2:Y:S01]  /*7c20*/  LDS.128 R8, [R2+0x910] ;  /* 0x0009100002087984 */ /* 0x000ea20000000c00 */
[C---:B-1----:R-:W-:Y:S02]  /*7c30*/  DFMA R22, R16.reuse, R14, R22 ;  /* 0x0000000e1016722b */ /* 0x042fe40000000016 */
[----:B------:R-:W-:Y:S01]  /*7c40*/  DFMA R46, R16, R12, R46 ;  /* 0x0000000c102e722b */ /* 0x000fe2000000002e */
[----:B------:R-:W-:Y:S01]  /*7c50*/  LEA R17, R0, R29, 0x3 ;  /* 0x0000001d00117211 */ /* 0x000fe200078e18ff */
[----:B------:R-:W1:Y:S01]  /*7c60*/  LDS.128 R12, [R2+0x920] ;  /* 0x00092000020c7984 */ /* 0x000e620000000c00 */
[C---:B0-----:R-:W-:Y:S02]  /*7c70*/  DFMA R30, R18.reuse, R4, R30 ;  /* 0x00000004121e722b */ /* 0x041fe4000000001e */
[C---:B------:R-:W-:Y:S01]  /*7c80*/  DFMA R44, R18.reuse, R6, R44 ;  /* 0x00000006122c722b */ /* 0x040fe2000000002c */
[----:B------:R-:W0:Y:S01]  /*7c90*/  LDS.128 R4, [R2+0x930] ;  /* 0x0009300002047984 */ /* 0x000e220000000c00 */
[----:B--2---:R-:W-:-:S02]  /*7ca0*/  DFMA R40, R18, R8, R40 ;  /* 0x000000081228722b */ /* 0x004fc40000000028 */
[C---:B------:R-:W-:Y:S01]  /*7cb0*/  DFMA R42, R18.reuse, R10, R42 ;  /* 0x0000000a122a722b */ /* 0x040fe2000000002a */
[----:B------:R-:W2:Y:S01]  /*7cc0*/  LDS.128 R8, [R2+0x940] ;  /* 0x0009400002087984 */ /* 0x000ea20000000c00 */
[C---:B-1----:R-:W-:Y:S02]  /*7cd0*/  DFMA R48, R18.reuse, R12, R48 ;  /* 0x0000000c1230722b */ /* 0x042fe40000000030 */
[C---:B------:R-:W-:Y:S01]  /*7ce0*/  DFMA R46, R18.reuse, R14, R46 ;  /* 0x0000000e122e722b */ /* 0x040fe2000000002e */
[----:B------:R-:W-:Y:S01]  /*7cf0*/  LDS.128 R12, [R2+0x960] ;  /* 0x00096000020c7984 */ /* 0x000fe20000000c00 */
[----:B0-----:R-:W-:-:S03]  /*7d00*/  DFMA R28, R18, R4, R22 ;  /* 0x00000004121c722b */ /* 0x001fc60000000016 */
[----:B------:R-:W0:Y:S01]  /*7d10*/  LDS.64 R22, [R17] ;  /* 0x0000000011167984 */ /* 0x000e220000000a00 */
[C---:B------:R-:W-:Y:S02]  /*7d20*/  DFMA R20, R18.reuse, R6, R20 ;  /* 0x000000061214722b */ /* 0x040fe40000000014 */
[----:B--2---:R-:W-:Y:S01]  /*7d30*/  DFMA R38, R18, R8, R38 ;  /* 0x000000081226722b */ /* 0x004fe20000000026 */
[----:B------:R-:W1:Y:S01]  /*7d40*/  LDS.128 R4, [R2+0x950] ;  /* 0x0009500002047984 */ /* 0x000e620000000c00 */
[----:B------:R-:W-:-:S05]  /*7d50*/  LEA R19, R0, R17, 0x3 ;  /* 0x0000001100137211 */ /* 0x000fca00078e18ff */
[----:B------:R-:W-:Y:S01]  /*7d60*/  LDS.64 R16, [R19] ;  /* 0x0000000013107984 */ /* 0x000fe20000000a00 */
[----:B0-----:R-:W-:-:S03]  /*7d70*/  DFMA R30, R10, R22, R30 ;  /* 0x000000160a1e722b */ /* 0x001fc6000000001e */
        /* <DEDUP_REMOVED lines=14> */
[----:B------:R-:W-:Y:S01]  /*7e60*/  LEA R13, R0, R19, 0x3 ;  /* 0x00000013000d7211 */ /* 0x000fe200078e18ff */
[----:B------:R-:W-:-:S04]  /*7e70*/  DFMA R46, R16, R14, R46 ;  /* 0x0000000e102e722b */ /* 0x000fc8000000002e */
[----:B------:R-:W-:Y:S01]  /*7e80*/  LDS.64 R14, [R13] ;  /* 0x000000000d0e7984 */ /* 0x000fe20000000a00 */
[C---:B0-----:R-:W-:Y:S02]  /*7e90*/  DFMA R30, R16.reuse, R8, R30 ;  /* 0x00000008101e722b */ /* 0x041fe4000000001e */
[C---:B------:R-:W-:Y:S01]  /*7ea0*/  DFMA R44, R16.reuse, R10, R44 ;  /* 0x0000000a102c722b */ /* 0x040fe2000000002c */
[----:B------:R-:W0:Y:S01]  /*7eb0*/  LDS.128 R8, [R2+0x9c0] ;  /* 0x0009c00002087984 */ /* 0x000e220000000c00 */
[C---:B-1----:R-:W-:Y:S02]  /*7ec0*/  DFMA R40, R16.reuse, R4, R40 ;  /* 0x000000041028722b */ /* 0x042fe40000000028 */
[C---:B------:R-:W-:Y:S01]  /*7ed0*/  DFMA R42, R16.reuse, R6, R42 ;  /* 0x00000006102a722b */ /* 0x040fe2000000002a */
[----:B------:R-:W1:Y:S01]  /*7ee0*/  LDS.128 R4, [R2+0x9e0] ;  /* 0x0009e00002047984 */ /* 0x000e620000000c00 */
[C---:B0-----:R-:W-:Y:S02]  /*7ef0*/  DFMA R28, R16.reuse, R8, R28 ;  /* 0x00000008101c722b */ /* 0x041fe4000000001c */
[----:B------:R-:W-:Y:S01]  /*7f00*/  DFMA R20, R16, R10, R20 ;  /* 0x0000000a1014722b */ /* 0x000fe20000000014 */
[----:B------:R-:W0:Y:S01]  /*7f10*/  LDS.128 R8, [R2+0x9d0] ;  /* 0x0009d00002087984 */ /* 0x000e220000000c00 */
[----:B-1----:R-:W-:-:S02]  /*7f20*/  DFMA R44, R14, R4, R44 ;  /* 0x000000040e2c722b */ /* 0x002fc4000000002c */
[----:B------:R-:W-:Y:S01]  /*7f30*/  DFMA R40, R14, R6, R40 ;  /* 0x000000060e28722b */ /* 0x000fe20000000028 */
[----:B------:R-:W1:Y:S01]  /*7f40*/  LDS.128 R4, [R2+0x9f0] ;  /* 0x0009f00002047984 */ /* 0x000e620000000c00 */
[----:B0-----:R-:W-:Y:S01]  /*7f50*/  DFMA R30, R10, R14, R30 ;  /* 0x0000000e0a1e722b */ /* 0x001fe2000000001e */
[----:B------:R-:W-:Y:S01]  /*7f60*/  IMAD R11, R0, -0x4498, R13 ;  /* 0xffffbb68000b7824 */ /* 0x000fe200078e020d */
[----:B------:R-:W-:-:S03]  /*7f70*/  DFMA R8, R16, R8, R38 ;  /* 0x000000081008722b */ /* 0x000fc60000000026 */
[----:B------:R-:W-:Y:S01]  /*7f80*/  IMAD R13, R0, 0x8, R11 ;  /* 0x00000008000d7824 */ /* 0x000fe200078e020b */
[----:B------:R-:W0:Y:S01]  /*7f90*/  LDS.64 R18, [R11] ;  /* 0x000000000b127984 */ /* 0x000e220000000a00 */
[C---:B-1----:R-:W-:Y:S02]  /*7fa0*/  DFMA R42, R14.reuse, R4, R42 ;  /* 0x000000040e2a722b */ /* 0x042fe4000000002a */
[----:B------:R-:W-:Y:S01]  /*7fb0*/  DFMA R48, R14, R6, R48 ;  /* 0x000000060e30722b */ /* 0x000fe20000000030 */
[----:B------:R-:W1:Y:S01]  /*7fc0*/  LDS.128 R4, [R2+0xa00] ;  /* 0x000a000002047984 */ /* 0x000e620000000c00 */
[----:B0-----:R-:W-:Y:S02]  /*7fd0*/  DADD R18, R30, R18 ;  /* 0x000000001e127229 */ /* 0x001fe40000000012 */
[C---:B-1----:R-:W-:Y:S02]  /*7fe0*/  DFMA R46, R14.reuse, R4, R46 ;  /* 0x000000040e2e722b */ /* 0x042fe4000000002e */
[C---:B------:R-:W-:Y:S01]  /*7ff0*/  DFMA R28, R14.reuse, R6, R28 ;  /* 0x000000060e1c722b */ /* 0x040fe2000000001c */
[----:B------:R-:W0:Y:S04]  /*8000*/  LDS.128 R4, [R2+0xa10] ;  /* 0x000a100002047984 */ /* 0x000e280000000c00 */
[----:B------:R-:W-:Y:S04]  /*8010*/  STS.64 [R11], R18 ;  /* 0x000000120b007388 */ /* 0x000fe80000000a00 */
[----:B------:R-:W1:Y:S01]  /*8020*/  LDS.64 R22, [R13] ;  /* 0x000000000d167984 */ /* 0x000e620000000a00 */
[----:B0-----:R-:W-:-:S02]  /*8030*/  DFMA R4, R14, R4, R20 ;  /* 0x000000040e04722b */ /* 0x001fc40000000014 */
[----:B------:R-:W-:Y:S02]  /*8040*/  DFMA R6, R14, R6, R8 ;  /* 0x000000060e06722b */ /* 0x000fe40000000008 */
[----:B-1----:R-:W-:Y:S01]  /*8050*/  DADD R22, R44, R22 ;  /* 0x000000002c167229 */ /* 0x002fe20000000016 */
[----:B------:R-:W-:-:S04]  /*8060*/  LEA R45, R0, R13, 0x3 ;  /* 0x0000000d002d7211 */ /* 0x000fc800078e18ff */
[----:B------:R-:W-:Y:S02]  /*8070*/  LEA R51, R0, R45, 0x3 ;  /* 0x0000002d00337211 */ /* 0x000fe400078e18ff */
[----:B------:R-:W-:Y:S04]  /*8080*/  STS.64 [R13], R22 ;  /* 0x000000160d007388 */ /* 0x000fe80000000a00 */
[----:B------:R-:W0:Y:S02]  /*8090*/  LDS.64 R30, [R45] ;  /* 0x000000002d1e7984 */ /* 0x000e240000000a00 */
[----:B0-----:R-:W-:-:S07]  /*80a0*/  DADD R30, R40, R30 ;  /* 0x00000000281e7229 */ /* 0x001fce000000001e */
[----:B------:R-:W-:Y:S04]  /*80b0*/  STS.64 [R45], R30 ;  /* 0x0000001e2d007388 */ /* 0x000fe80000000a00 */
[----:B------:R-:W0:Y:S02]  /*80c0*/  LDS.64 R40, [R51] ;  /* 0x0000000033287984 */ /* 0x000e240000000a00 */
[----:B0-----:R-:W-:Y:S01]  /*80d0*/  DADD R40, R42, R40 ;  /* 0x000000002a287229 */ /* 0x001fe20000000028 */
[----:B------:R-:W-:-:S06]  /*80e0*/  LEA R43, R0, R51, 0x3 ;  /* 0x00000033002b7211 */ /* 0x000fcc00078e18ff */
[----:B------:R-:W-:Y:S04]  /*80f0*/  STS.64 [R51], R40 ;  /* 0x0000002833007388 */ /* 0x000fe80000000a00 */
[----:B------:R-:W0:Y:S02]  /*8100*/  LDS.64 R10, [R43] ;  /* 0x000000002b0a7984 */ /* 0x000e240000000a00 */
[----:B0-----:R-:W-:Y:S01]  /*8110*/  DADD R10, R48, R10 ;  /* 0x00000000300a7229 */ /* 0x001fe2000000000a */
[----:B------:R-:W-:-:S06]  /*8120*/  LEA R49, R0, R43, 0x3 ;  /* 0x0000002b00317211 */ /* 0x000fcc00078e18ff */
[----:B------:R-:W-:Y:S01]  /*8130*/  STS.64 [R43], R10 ;  /* 0x0000000a2b007388 */ /* 0x000fe20000000a00 */
[----:B------:R-:W-:-:S03]  /*8140*/  IMAD R31, R0, 0x8, R49 ;  /* 0x00000008001f7824 */ /* 0x000fc600078e0231 */
[----:B------:R-:W0:Y:S02]  /*8150*/  LDS.64 R12, [R49] ;  /* 0x00000000310c7984 */ /* 0x000e240000000a00 */
[----:B0-----:R-:W-:-:S07]  /*8160*/  DADD R12, R46, R12 ;  /* 0x000000002e0c7229 */ /* 0x001fce000000000c */
[----:B------:R-:W-:Y:S04]  /*8170*/  STS.64 [R49], R12 ;  /* 0x0000000c31007388 */ /* 0x000fe80000000a00 */
[----:B------:R-:W0:Y:S02]  /*8180*/  LDS.64 R18, [R31] ;  /* 0x000000001f127984 */ /* 0x000e240000000a00 */
[----:B0-----:R-:W-:Y:S01]  /*8190*/  DADD R18, R28, R18 ;  /* 0x000000001c127229 */ /* 0x001fe20000000012 */
[----:B------:R-:W-:-:S04]  /*81a0*/  LEA R29, R0, R31, 0x3 ;  /* 0x0000001f001d7211 */ /* 0x000fc800078e18ff */
[----:B------:R-:W-:Y:S02]  /*81b0*/  LEA R21, R0, R29, 0x3 ;  /* 0x0000001d00157211 */ /* 0x000fe400078e18ff */
[----:B------:R-:W-:Y:S04]  /*81c0*/  STS.64 [R31], R18 ;  /* 0x000000121f007388 */ /* 0x000fe80000000a00 */
[----:B------:R-:W0:Y:S02]  /*81d0*/  LDS.64 R22, [R29] ;  /* 0x000000001d167984 */ /* 0x000e240000000a00 */
[----:B0-----:R-:W-:-:S07]  /*81e0*/  DADD R4, R4, R22 ;  /* 0x0000000004047229 */ /* 0x001fce0000000016 */
[----:B------:R-:W-:Y:S04]  /*81f0*/  STS.64 [R29], R4 ;  /* 0x000000041d007388 */ /* 0x000fe80000000a00 */
[----:B------:R-:W0:Y:S02]  /*8200*/  LDS.64 R10, [R21] ;  /* 0x00000000150a7984 */ /* 0x000e240000000a00 */
[----:B0-----:R-:W-:-:S07]  /*8210*/  DADD R6, R6, R10 ;  /* 0x0000000006067229 */ /* 0x001fce000000000a */
[----:B------:R0:W-:Y:S01]  /*8220*/  STS.64 [R21], R6 ;  /* 0x0000000615007388 */ /* 0x0001e20000000a00 */
[----:B------:R-:W-:Y:S05]  /*8230*/  @!P0 BRA `(.L_x_224) ;  /* 0xfffffff400348947 */ /* 0x000fea000383ffff */
.L_x_223:
[----:B------:R-:W-:Y:S05]  /*8240*/  BSYNC.RECONVERGENT B0 ;  /* 0x0000000000007941 */ /* 0x000fea0003800200 */
.L_x_222:
[----:B------:R-:W-:Y:S06]  /*8250*/  BAR.SYNC.DEFER_BLOCKING 0x0 ;  /* 0x0000000000007b1d */ /* 0x000fec0000010000 */
[----:B------:R-:W-:Y:S04]  /*8260*/  BSSY.RECONVERGENT B0, `(.L_x_225) ;  /* 0x00000a8000007945 */ /* 0x000fe80003800200 */
[----:B------:R-:W-:Y:S05]  /*8270*/  @P1 BRA `(.L_x_226) ;  /* 0x0000000800981947 */ /* 0x000fea0003800000 */
[----:B------:R-:W5:Y:S01]  /*8280*/  LDC R29, c[0x0][0x364] ;  /* 0x0000d900ff1d7b82 */ /* 0x000f620000000800 */
[----:B0-----:R-:W-:Y:S01]  /*8290*/  IMAD R4, R33, R0, R36 ;  /* 0x0000000021047224 */ /* 0x001fe200078e0224 */
[----:B------:R-:W-:-:S04]  /*82a0*/  MOV R28, R33 ;  /* 0x00000021001c7202 */ /* 0x000fc80000000f00 */
[----:B------:R-:W-:Y:S01]  /*82b0*/  LEA R31, R4, R3, 0x3 ;  /* 0x00000003041f7211 */ /* 0x000fe200078e18ff */
[----:B-----5:R-:W-:-:S07]  /*82c0*/  IMAD R30, R29, R0, RZ ;  /* 0x000000001d1e7224 */ /* 0x020fce00078e02ff */
.L_x_227:
[----:B--2---:R0:W-:Y:S01]  /*82d0*/  LDS.64 R48, [R31] ;  /* 0x000000001f307984 */ /* 0x0041e20000000a00 */
[----:B------:R-:W-:Y:S02]  /*82e0*/  IMAD R39, R0, 0x288, R31 ;  /* 0x0000028800277824 */ /* 0x000fe400078e021f */
[----:B------:R-:W-:Y:S01]  /*82f0*/  IMAD.IADD R28, R29, 0x1, R28 ;  /* 0x000000011d1c7824 */ /* 0x000fe200078e021c */
[----:B-1----:R-:W1:Y:S04]  /*8300*/  LDS.128 R4, [R2+0x510] ;  /* 0x0005100002047984 */ /* 0x002e680000000c00 */
[----:B------:R-:W5:Y:S01]  /*8310*/  LDS.128 R24, [R2+0x520] ;  /* 0x0005200002187984 */ /* 0x000f620000000c00 */
[----:B------:R-:W-:Y:S02]  /*8320*/  ISETP.GE.U32.AND P0, PT, R28, 0x51, PT ;  /* 0x000000511c00780c */ /* 0x000fe40003f06070 */
[----:B0-----:R-:W-:Y:S01]  /*8330*/  LEA R31, R30, R31, 0x3 ;  /* 0x0000001f1e1f7211 */ /* 0x001fe200078e18ff */
[----:B--234-:R-:W-:Y:S04]  /*8340*/  LDS.128 R8, [R2+0x560] ;  /* 0x0005600002087984 */ /* 0x01cfe80000000c00 */
[----:B------:R0:W2:Y:S04]  /*8350*/  LDS.64 R44, [R39] ;  /* 0x00000000272c7984 */ /* 0x0000a80000000a00 */
[----:B------:R-:W3:Y:S04]  /*8360*/  LDS.128 R16, [R2+0x530] ;  /* 0x0005300002107984 */ /* 0x000ee80000000c00 */
[----:B------:R-:W4:Y:S01]  /*8370*/  LDS.128 R12, [R2+0x570] ;  /* 0x00057000020c7984 */ /* 0x000f220000000c00 */
[----:B0-----:R-:W-:-:S03]  /*8380*/  IMAD R39, R0, 0x288, R39 ;  /* 0x0000028800277824 */ /* 0x001fc600078e0227 */
[----:B------:R-:W0:Y:S01]  /*8390*/  LDS.128 R20, [R2+0x550] ;  /* 0x0005500002147984 */ /* 0x000e220000000c00 */
[C---:B-1----:R-:W-:Y:S02]  /*83a0*/  DFMA R6, R48.reuse, R6, RZ ;  /* 0x000000063006722b */ /* 0x042fe400000000ff */
[C---:B------:R-:W-:Y:S02]  /*83b0*/  DFMA R4, R48.reuse, R4, RZ ;  /* 0x000000043004722b */ /* 0x040fe400000000ff */
[C---:B-----5:R-:W-:Y:S02]  /*83c0*/  DFMA R46, R48.reuse, R24, RZ ;  /* 0x00000018302e722b */ /* 0x060fe400000000ff */
[----:B------:R-:W-:Y:S01]  /*83d0*/  DFMA R40, R48, R26, RZ ;  /* 0x0000001a3028722b */ /* 0x000fe200000000ff */
[----:B------:R-:W1:Y:S01]  /*83e0*/  LDS.128 R24, [R2+0x540] ;  /* 0x0005400002187984 */ /* 0x000e620000000c00 */
[----:B--2---:R-:W-:-:S04]  /*83f0*/  DFMA R42, R44, R8, R6 ;  /* 0x000000082c2a722b */ /* 0x004fc80000000006 */
[----:B------:R-:W-:Y:S01]  /*8400*/  DFMA R46, R44, R10, R46 ;  /* 0x0000000a2c2e722b */ /* 0x000fe2000000002e */
[----:B------:R-:W2:Y:S01]  /*8410*/  LDS.128 R8, [R2+0x580] ;  /* 0x0005800002087984 */ /* 0x000ea20000000c00 */
[C---:B---3--:R-:W-:Y:S02]  /*8420*/  DFMA R18, R48.reuse, R18, RZ ;  /* 0x000000123012722b */ /* 0x048fe400000000ff */
[----:B------:R-:W-:Y:S02]  /*8430*/  DFMA R16, R48, R16, RZ ;  /* 0x000000103010722b */ /* 0x000fe400000000ff */
[----:B----4-:R-:W-:Y:S02]  /*8440*/  DFMA R40, R44, R12, R40 ;  /* 0x0000000c2c28722b */ /* 0x010fe40000000028 */
[----:B0-----:R-:W-:Y:S02]  /*8450*/  DFMA R22, R22, R44, R4 ;  /* 0x0000002c1616722b */ /* 0x001fe40000000004 */
[----:B------:R-:W-:Y:S01]  /*8460*/  DFMA R12, R48, R20, RZ ;  /* 0x00000014300c722b */ /* 0x000fe200000000ff */
[----:B------:R-:W0:Y:S01]  /*8470*/  LDS.128 R4, [R2+0x590] ;  /* 0x0005900002047984 */ /* 0x000e220000000c00 */
[----:B------:R-:W-:-:S02]  /*8480*/  DFMA R16, R44, R14, R16 ;  /* 0x0000000e2c10722b */ /* 0x000fc40000000010 */
[C---:B-1----:R-:W-:Y:S02]  /*8490*/  DFMA R24, R48.reuse, R24, RZ ;  /* 0x000000183018722b */ /* 0x042fe400000000ff */
[----:B------:R-:W-:Y:S02]  /*84a0*/  DFMA R26, R48, R26, RZ ;  /* 0x0000001a301a722b */ /* 0x000fe400000000ff */
[----:B--2---:R-:W-:-:S04]  /*84b0*/  DFMA R20, R44, R8, R18 ;  /* 0x000000082c14722b */ /* 0x004fc80000000012 */
[C---:B------:R-:W-:Y:S01]  /*84c0*/  DFMA R24, R44.reuse, R10, R24 ;  /* 0x0000000a2c18722b */ /* 0x040fe20000000018 */
[----:B------:R1:W-:Y:S04]  /*84d0*/  LDS.64 R18, [R39] ;  /* 0x0000000027127984 */ /* 0x0003e80000000a00 */
[----:B------:R-:W2:Y:S01]  /*84e0*/  LDS.128 R8, [R2+0x5a0] ;  /* 0x0005a00002087984 */ /* 0x000ea20000000c00 */
[C---:B0-----:R-:W-:Y:S01]  /*84f0*/  DFMA R26, R44.reuse, R4, R26 ;  /* 0x000000042c1a722b */ /* 0x041fe2000000001a */
[----:B-1----:R-:W-:Y:S01]  /*8500*/  IMAD R39, R0, 0x288, R39 ;  /* 0x0000028800277824 */ /* 0x002fe200078e0227 */
[----:B------:R-:W-:Y:S01]  /*8510*/  DFMA R44, R44, R6, R12 ;  /* 0x000000062c2c722b */ /* 0x000fe2000000000c */
[----:B------:R-:W0:Y:S04]  /*8520*/  LDS.128 R4, [R2+0x5b0] ;  /* 0x0005b00002047984 */ /* 0x000e280000000c00 */
[----:B------:R-:W1:Y:S01]  /*8530*/  LDS.128 R12, [R2+0x5c0] ;  /* 0x0005c000020c7984 */ /* 0x000e620000000c00 */
[----:B--2---:R-:W-:-:S02]  /*8540*/  DFMA R22, R18, R8, R22 ;  /* 0x000000081216722b */ /* 0x004fc40000000016 */
[C---:B------:R-:W-:Y:S01]  /*8550*/  DFMA R42, R18.reuse, R10, R42 ;  /* 0x0000000a122a722b */ /* 0x040fe2000000002a */
[----:B------:R-:W2:Y:S01]  /*8560*/  LDS.128 R8, [R2+0x5d0] ;  /* 0x0005d00002087984 */ /* 0x000ea20000000c00 */
[C---:B0-----:R-:W-:Y:S02]  /*8570*/  DFMA R46, R18.reuse, R4, R46 ;  /* 0x00000004122e722b */ /* 0x041fe4000000002e */
[C---:B------:R-:W-:Y:S01]  /*8580*/  DFMA R40, R18.reuse, R6, R40 ;  /* 0x000000061228722b */ /* 0x040fe20000000028 */
[----:B------:R-:W0:Y:S01]  /*8590*/  LDS.128 R4, [R2+0x5e0] ;  /* 0x0005e00002047984 */ /* 0x000e220000000c00 */
[C---:B-1----:R-:W-:Y:S02]  /*85a0*/  DFMA R20, R18.reuse, R14, R20 ;  /* 0x0000000e1214722b */ /* 0x042fe40000000014 */
[C---:B------:R-:W-:Y:S01]  /*85b0*/  DFMA R16, R18.reuse, R12, R16 ;  /* 0x0000000c1210722b */ /* 0x040fe20000000010 */
[----:B------:R-:W-:Y:S01]  /*85c0*/  LDS.128 R12, [R2+0x600] ;  /* 0x00060000020c7984 */ /* 0x000fe20000000c00 */
[----:B--2---:R-:W-:-:S03]  /*85d0*/  DFMA R48, R18, R8, R24 ;  /* 0x000000081230722b */ /* 0x004fc60000000018 */
[----:B------:R1:W2:Y:S01]  /*85e0*/  LDS.64 R24, [R39] ;  /* 0x0000000027187984 */ /* 0x0002a20000000a00 */
[----:B------:R-:W-:-:S03]  /*85f0*/  DFMA R26, R18, R10, R26 ;  /* 0x0000000a121a722b */ /* 0x000fc6000000001a */
[----:B------:R-:W3:Y:S01]  /*8600*/  LDS.128 R8, [R2+0x5f0] ;  /* 0x0005f00002087984 */ /* 0x000ee20000000c00 */
[----:B0-----:R-:W-:Y:S01]  /*8610*/  DFMA R44, R18, R4, R44 ;  /* 0x00000004122c722b */ /* 0x001fe2000000002c */
[----:B-1----:R-:W-:-:S05]  /*8620*/  IMAD R39, R0, 0x288, R39 ;  /* 0x0000028800277824 */ /* 0x002fca00078e0227 */
[----:B------:R0:W-:Y:S02]  /*8630*/  LDS.64 R18, [R39] ;  /* 0x0000000027127984 */ /* 0x0001e40000000a00 */
[----:B0-----:R-:W-:Y:S01]  /*8640*/  IMAD R39, R0, 0x288, R39 ;  /* 0x0000028800277824 */ /* 0x001fe200078e0227 */
[----:B--2---:R-:W-:Y:S01]  /*8650*/  DFMA R22, R6, R24, R22 ;  /* 0x000000180616722b */ /* 0x004fe20000000016 */
[----:B------:R-:W0:Y:S01]  /*8660*/  LDS.128 R4, [R2+0x610] ;  /* 0x0006100002047984 */ /* 0x000e220000000c00 */
[C---:B------:R-:W-:Y:S02]  /*8670*/  DFMA R40, R24.reuse, R12, R40 ;  /* 0x0000000c1828722b */ /* 0x040fe40000000028 */
[C---:B---3--:R-:W-:Y:S02]  /*8680*/  DFMA R42, R24.reuse, R8, R42 ;  /* 0x00000008182a722b */ /* 0x048fe4000000002a */
        /* <DEDUP_REMOVED lines=10> */
[C---:B--2---:R-:W-:Y:S02]  /*8730*/  DFMA R20, R18.reuse, R14, R20 ;  /* 0x0000000e1214722b */ /* 0x044fe40000000014 */
[C---:B------:R-:W-:Y:S01]  /*8740*/  DFMA R16, R18.reuse, R12, R16 ;  /* 0x0000000c1210722b */ /* 0x040fe20000000010 */
[----:B------:R2:W-:Y:S04]  /*8750*/  LDS.64 R24, [R39] ;  /* 0x0000000027187984 */ /* 0x0005e80000000a00 */
[----:B------:R-:W3:Y:S01]  /*8760*/  LDS.128 R12, [R2+0x690] ;  /* 0x00069000020c7984 */ /* 0x000ee20000000c00 */
[----:B--2---:R-:W-:Y:S01]  /*8770*/  IMAD R39, R0, 0x288, R39 ;  /* 0x0000028800277824 */ /* 0x004fe200078e0227 */
[----:B0-----:R-:W-:-:S02]  /*8780*/  DFMA R22, R18, R4, R22 ;  /* 0x000000041216722b */ /* 0x001fc40000000016 */
[C---:B------:R-:W-:Y:S01]  /*8790*/  DFMA R42, R18.reuse, R6, R42 ;  /* 0x00000006122a722b */ /* 0x040fe2000000002a */
[----:B------:R-:W0:Y:S01]  /*87a0*/  LDS.128 R4, [R2+0x660] ;  /* 0x0006600002047984 */ /* 0x000e220000000c00 */
[C---:B-1----:R-:W-:Y:S02]  /*87b0*/  DFMA R46, R18.reuse, R8, R46 ;  /* 0x00000008122e722b */ /* 0x042fe4000000002e */
[----:B------:R-:W-:Y:S01]  /*87c0*/  DFMA R40, R18, R10, R40 ;  /* 0x0000000a1228722b */ /* 0x000fe20000000028 */
[----:B------:R-:W1:Y:S01]  /*87d0*/  LDS.128 R8, [R2+0x670] ;  /* 0x0006700002087984 */ /* 0x000e620000000c00 */
[----:B---3--:R-:W-:-:S06]  /*87e0*/  DFMA R16, R24, R14, R16 ;  /* 0x0000000e1810722b */ /* 0x008fcc0000000010 */
[----:B------:R-:W-:Y:S01]  /*87f0*/  DFMA R40, R24, R12, R40 ;  /* 0x0000000c1828722b */ /* 0x000fe20000000028 */
[----:B------:R-:W-:Y:S01]  /*8800*/  LDS.128 R12, [R2+0x6e0] ;  /* 0x0006e000020c7984 */ /* 0x000fe20000000c00 */
[C---:B0-----:R-:W-:Y:S02]  /*8810*/  DFMA R48, R18.reuse, R4, R48 ;  /* 0x000000041230722b */ /* 0x041fe40000000030 */
[C---:B------:R-:W-:Y:S01]  /*8820*/  DFMA R26, R18.reuse, R6, R26 ;  /* 0x00000006121a722b */ /* 0x040fe2000000001a */
[----:B------:R-:W0:Y:S01]  /*8830*/  LDS.128 R4, [R2+0x680] ;  /* 0x0006800002047984 */ /* 0x000e220000000c00 */
[----:B-1----:R-:W-:Y:S02]  /*8840*/  DFMA R44, R18, R8, R44 ;  /* 0x00000008122c722b */ /* 0x002fe4000000002c */
[----:B------:R-:W-:Y:S01]  /*8850*/  DFMA R22, R10, R24, R22 ;  /* 0x000000180a16722b */ /* 0x000fe20000000016 */
        /* <DEDUP_REMOVED lines=9> */
[----:B------:R-:W1:Y:S05]  /*88f0*/  LDS.128 R8, [R2+0x6c0] ;  /* 0x0006c00002087984 */ /* 0x000e6a0000000c00 */
[----:B------:R-:W-:Y:S01]  /*8900*/  DFMA R20, R18, R14, R20 ;  /* 0x0000000e1214722b */ /* 0x000fe20000000014 */
[----:B------:R-:W-:Y:S01]  /*8910*/  LDS.128 R12, [R2+0x720] ;  /* 0x00072000020c7984 */ /* 0x000fe20000000c00 */
[----:B0-----:R-:W-:-:S02]  /*8920*/  DFMA R26, R24, R4, R26 ;  /* 0x00000004181a722b */ /* 0x001fc4000000001a */
[----:B------:R-:W-:Y:S01]  /*8930*/  DFMA R44, R24, R6, R44 ;  /* 0x00000006182c722b */ /* 0x000fe2000000002c */
[----:B------:R-:W0:Y:S04]  /*8940*/  LDS.128 R4, [R2+0x6d0] ;  /* 0x0006d00002047984 */ /* 0x000e280000000c00 */
[----:B------:R2:W3:Y:S01]  /*8950*/  LDS.64 R24, [R39] ;  /* 0x0000000027187984 */ /* 0x0004e20000000a00 */
[C---:B-1----:R-:W-:Y:S02]  /*8960*/  DFMA R22, R18.reuse, R8, R22 ;  /* 0x000000081216722b */ /* 0x042fe40000000016 */
[C---:B------:R-:W-:Y:S01]  /*8970*/  DFMA R42, R18.reuse, R10, R42 ;  /* 0x0000000a122a722b */ /* 0x040fe2000000002a */
[----:B------:R-:W1:Y:S01]  /*8980*/  LDS.128 R8, [R2+0x6f0] ;  /* 0x0006f00002087984 */ /* 0x000e620000000c00 */
[----:B--2---:R-:W-:Y:S01]  /*8990*/  IMAD R39, R0, 0x288, R39 ;  /* 0x0000028800277824 */ /* 0x004fe200078e0227 */
[----:B0-----:R-:W-:-:S02]  /*89a0*/  DFMA R46, R18, R4, R46 ;  /* 0x00000004122e722b */ /* 0x001fc4000000002e */
[----:B------:R-:W-:Y:S01]  /*89b0*/  DFMA R40, R18, R6, R40 ;  /* 0x000000061228722b */ /* 0x000fe20000000028 */
[----:B------:R-:W0:Y:S01]  /*89c0*/  LDS.128 R4, [R2+0x700] ;  /* 0x0007000002047984 */ /* 0x000e220000000c00 */
[----:B---3--:R-:W-:Y:S02]  /*89d0*/  DFMA R16, R24, R14, R16 ;  /* 0x0000000e1810722b */ /* 0x008fe40000000010 */
[C---:B-1----:R-:W-:Y:S02]  /*89e0*/  DFMA R48, R18.reuse, R8, R48 ;  /* 0x000000081230722b */ /* 0x042fe40000000030 */
        /* <DEDUP_REMOVED lines=8> */
[C---:B-1----:R-:W-:Y:S01]  /*8a70*/  DFMA R42, R24.reuse, R8, R42 ;  /* 0x00000008182a722b */ /* 0x042fe2000000002a */
[C---:B0-----:R-:W-:Y:S01]  /*8a80*/  IMAD R39, R0.reuse, 0x288, R39 ;  /* 0x0000028800277824 */ /* 0x041fe200078e0227 */
[----:B------:R-:W-:Y:S01]  /*8a90*/  DFMA R46, R24, R10, R46 ;  /* 0x0000000a182e722b */ /* 0x000fe2000000002e */
[----:B------:R-:W0:Y:S01]  /*8aa0*/  LDS.128 R8, [R2+0x740] ;  /* 0x0007400002087984 */ /* 0x000e220000000c00 */
[----:B--2---:R-:W-:Y:S01]  /*8ab0*/  DFMA R12, R18, R12, R16 ;  /* 0x0000000c120c722b */ /* 0x004fe20000000010 */
[----:B------:R-:W-:Y:S01]  /*8ac0*/  IMAD R17, R0, 0x288, R39 ;  /* 0x0000028800117824 */ /* 0x000fe200078e0227 */
[----:B---3--:R-:W-:-:S02]  /*8ad0*/  DFMA R20, R24, R4, R20 ;  /* 0x000000041814722b */ /* 0x008fc40000000014 */
[C---:B------:R-:W-:Y:S01]  /*8ae0*/  DFMA R48, R24.reuse, R6, R48 ;  /* 0x000000061830722b */ /* 0x040fe20000000030 */
[----:B------:R-:W1:Y:S01]  /*8af0*/  LDS.128 R4, [R2+0x750] ;  /* 0x0007500002047984 */ /* 0x000e620000000c00 */
[C---:B0-----:R-:W-:Y:S02]  /*8b00*/  DFMA R26, R24.reuse, R8, R26 ;  /* 0x00000008181a722b */ /* 0x041fe4000000001a */
[----:B------:R-:W-:Y:S01]  /*8b10*/  DFMA R44, R24, R10, R44 ;  /* 0x0000000a182c722b */ /* 0x000fe2000000002c */
[----:B------:R-:W0:Y:S01]  /*8b20*/  LDS.128 R8, [R2+0x760] ;  /* 0x0007600002087984 */ /* 0x000e220000000c00 */
[C---:B------:R-:W-:Y:S02]  /*8b30*/  DFMA R14, R18.reuse, R14, R20 ;  /* 0x0000000e120e722b */ /* 0x040fe40000000014 */
[C---:B-1----:R-:W-:Y:S02]  /*8b40*/  DFMA R22, R18.reuse, R4, R22 ;  /* 0x000000041216722b */ /* 0x042fe40000000016 */
[C---:B------:R-:W-:Y:S01]  /*8b50*/  DFMA R42, R18.reuse, R6, R42 ;  /* 0x00000006122a722b */ /* 0x040fe2000000002a */
[----:B------:R-:W1:Y:S01]  /*8b60*/  LDS.128 R4, [R2+0x780] ;  /* 0x0007800002047984 */ /* 0x000e620000000c00 */
[----:B0-----:R-:W-:-:S03]  /*8b70*/  DFMA R40, R18, R10, R40 ;  /* 0x0000000a1228722b */ /* 0x001fc60000000028 */
[----:B------:R-:W0:Y:S01]  /*8b80*/  LDS.64 R10, [R2+0x790] ;  /* 0x00079000020a7984 */ /* 0x000e220000000a00 */
[----:B------:R-:W-:Y:S01]  /*8b90*/  DFMA R8, R18, R8, R46 ;  /* 0x000000081208722b */ /* 0x000fe2000000002e */
[C---:B------:R-:W-:Y:S02]  /*8ba0*/  IMAD R47, R0.reuse, 0x288, R17 ;  /* 0x00000288002f7824 */ /* 0x040fe400078e0211 */
[----:B------:R2:W-:Y:S02]  /*8bb0*/  STS.64 [R39], R22 ;  /* 0x0000001627007388 */ /* 0x0005e40000000a00 */
[C---:B------:R-:W-:Y:S02]  /*8bc0*/  IMAD R25, R0.reuse, 0x288, R47 ;  /* 0x0000028800197824 */ /* 0x040fe400078e022f */
[----:B------:R2:W-:Y:S02]  /*8bd0*/  STS.64 [R17], R42 ;  /* 0x0000002a11007388 */ /* 0x0005e40000000a00 */
[----:B------:R-:W-:-:S02]  /*8be0*/  IMAD R21, R0, 0x288, R25 ;  /* 0x0000028800157824 */ /* 0x000fc400078e0219 */
[----:B------:R2:W-:Y:S04]  /*8bf0*/  STS.64 [R47], R8 ;  /* 0x000000082f007388 */ /* 0x0005e80000000a00 */
[----:B------:R2:W-:Y:S04]  /*8c00*/  STS.64 [R25], R40 ;  /* 0x0000002819007388 */ /* 0x0005e80000000a00 */
[----:B------:R2:W-:Y:S01]  /*8c10*/  STS.64 [R21], R12 ;  /* 0x0000000c15007388 */ /* 0x0005e20000000a00 */
[C---:B-1----:R-:W-:Y:S01]  /*8c20*/  DFMA R4, R18.reuse, R4, R48 ;  /* 0x000000041204722b */ /* 0x042fe20000000030 */
[----:B------:R-:W-:Y:S01]  /*8c30*/  IMAD R49, R0, 0x288, R21 ;  /* 0x0000028800317824 */ /* 0x000fe200078e0215 */
[----:B------:R-:W-:-:S02]  /*8c40*/  DFMA R6, R18, R6, R26 ;  /* 0x000000061206722b */ /* 0x000fc4000000001a */
[----:B0-----:R-:W-:Y:S01]  /*8c50*/  DFMA R10, R18, R10, R44 ;  /* 0x0000000a120a722b */ /* 0x001fe2000000002c */
[C---:B------:R-:W-:Y:S01]  /*8c60*/  IMAD R27, R0.reuse, 0x288, R49 ;  /* 0x00000288001b7824 */ /* 0x040fe200078e0231 */
[----:B------:R2:W-:Y:S03]  /*8c70*/  STS.64 [R49], R14 ;  /* 0x0000000e31007388 */ /* 0x0005e60000000a00 */
[C---:B------:R-:W-:Y:S01]  /*8c80*/  IMAD R19, R0.reuse, 0x288, R27 ;  /* 0x0000028800137824 */ /* 0x040fe200078e021b */
[----:B------:R2:W-:Y:S03]  /*8c90*/  STS.64 [R27], R4 ;  /* 0x000000041b007388 */ /* 0x0005e60000000a00 */
[----:B------:R-:W-:Y:S01]  /*8ca0*/  IMAD R45, R0, 0x288, R19 ;  /* 0x00000288002d7824 */ /* 0x000fe200078e0213 */
[----:B------:R2:W-:Y:S04]  /*8cb0*/  STS.64 [R19], R6 ;  /* 0x0000000613007388 */ /* 0x0005e80000000a00 */
[----:B------:R2:W-:Y:S01]  /*8cc0*/  STS.64 [R45], R10 ;  /* 0x0000000a2d007388 */ /* 0x0005e20000000a00 */
[----:B------:R-:W-:Y:S05]  /*8cd0*/  @!P0 BRA `(.L_x_227) ;  /* 0xfffffff4007c8947 */ /* 0x000fea000383ffff */
.L_x_226:
[----:B------:R-:W-:Y:S05]  /*8ce0*/  BSYNC.RECONVERGENT B0 ;  /* 0x0000000000007941 */ /* 0x000fea0003800200 */
.L_x_225:
[----:B------:R-:W-:Y:S06]  /*8cf0*/  BAR.SYNC.DEFER_BLOCKING 0x0 ;  /* 0x0000000000007b1d */ /* 0x000fec0000010000 */
[----:B------:R-:W-:Y:S04]  /*8d00*/  BSSY.RECONVERGENT B0, `(.L_x_228) ;  /* 0x00000b2000007945 */ /* 0x000fe80003800200 */
[----:B------:R-:W-:Y:S05]  /*8d10*/  @P2 BRA `(.L_x_229) ;  /* 0x0000000800c02947 */ /* 0x000fea0003800000 */
[----:B------:R-:W0:Y:S01]  /*8d20*/  LDC R32, c[0x0][0x364] ;  /* 0x0000d900ff207b82 */ /* 0x000e220000000800 */
[----:B--2---:R-:W-:-:S07]  /*8d30*/  MOV R39, R33 ;  /* 0x0000002100277202 */ /* 0x004fce0000000f00 */
.L_x_230:
[----:B01----:R-:W-:Y:S01]  /*8d40*/  PRMT R4, R39, 0x9910, RZ ;  /* 0x0000991027047816 */ /* 0x003fe200000000ff */
[----:B-1----:R-:W-:Y:S04]  /*8d50*/  LDS.128 R20, [R2+0x510] ;  /* 0x0005100002147984 */ /* 0x002fe80000000c00 */
[----:B------:R-:W-:Y:S01]  /*8d60*/  IMAD R4, R4, 0x39, RZ ;  /* 0x0000003904047824 */ /* 0x000fe200078e02ff */
[----:B------:R-:W-:Y:S04]  /*8d70*/  LDS.128 R28, [R2+0x560] ;  /* 0x00056000021c7984 */ /* 0x000fe80000000c00 */
[----:B------:R-:W-:Y:S01]  /*8d80*/  LOP3.LUT R4, R4, 0xffff, RZ, 0xc0, !PT ;  /* 0x0000ffff04047812 */ /* 0x000fe200078ec0ff */
[----:B---34-:R-:W-:Y:S03]  /*8d90*/  LDS.128 R8, [R2+0x550] ;  /* 0x0005500002087984 */ /* 0x018fe60000000c00 */
        /* <DEDUP_REMOVED lines=17> */
[----:B------:R-:W-:-:S03]  /*8eb0*/  IMAD R41, R0, 0x48, R13 ;  /* 0x0000004800297824 */ /* 0x000fc600078e020d */
[----:B------:R-:W-:Y:S04]  /*8ec0*/  LDS.128 R12, [R2+0x540] ;  /* 0x00054000020c7984 */ /* 0x000fe80000000c00 */
[----:B------:R1:W2:Y:S02]  /*8ed0*/  LDS.64 R44, [R41] ;  /* 0x00000000292c7984 */ /* 0x0002a40000000a00 */
[----:B-1----:R-:W-:Y:S01]  /*8ee0*/  IMAD R41, R0, 0x48, R41 ;  /* 0x0000004800297824 */ /* 0x002fe200078e0229 */
[C---:B0-----:R-:W-:Y:S02]  /*8ef0*/  DFMA R22, R46.reuse, R22, RZ ;  /* 0x000000162e16722b */ /* 0x041fe400000000ff */
[C---:B------:R-:W-:Y:S02]  /*8f00*/  DFMA R4, R46.reuse, R4, RZ ;  /* 0x000000042e04722b */ /* 0x040fe400000000ff */
[----:B------:R-:W-:-:S02]  /*8f10*/  DFMA R20, R46, R20, RZ ;  /* 0x000000142e14722b */ /* 0x000fc400000000ff */
[----:B------:R-:W-:Y:S02]  /*8f20*/  DFMA R48, R46, R8, RZ ;  /* 0x000000082e30722b */ /* 0x000fe400000000ff */
[C---:B--2---:R-:W-:Y:S02]  /*8f30*/  DFMA R42, R44.reuse, R28, R22 ;  /* 0x0000001c2c2a722b */ /* 0x044fe40000000016 */
[----:B------:R-:W-:Y:S01]  /*8f40*/  DFMA R22, R44, R30, R4 ;  /* 0x0000001e2c16722b */ /* 0x000fe20000000004 */
[----:B------:R-:W0:Y:S01]  /*8f50*/  LDS.128 R28, [R2+0x580] ;  /* 0x00058000021c7984 */ /* 0x000e220000000c00 */
[----:B------:R-:W-:Y:S02]  /*8f60*/  DFMA R20, R10, R44, R20 ;  /* 0x0000002c0a14722b */ /* 0x000fe40000000014 */
[C---:B------:R-:W-:Y:S01]  /*8f70*/  DFMA R18, R46.reuse, R18, RZ ;  /* 0x000000122e12722b */ /* 0x040fe200000000ff */
[----:B------:R-:W1:Y:S01]  /*8f80*/  LDS.128 R8, [R2+0x590] ;  /* 0x0005900002087984 */ /* 0x000e620000000c00 */
[----:B------:R-:W-:-:S02]  /*8f90*/  DFMA R6, R46, R6, RZ ;  /* 0x000000062e06722b */ /* 0x000fc400000000ff */
[C---:B------:R-:W-:Y:S02]  /*8fa0*/  DFMA R16, R46.reuse, R16, RZ ;  /* 0x000000102e10722b */ /* 0x040fe400000000ff */
[C---:B------:R-:W-:Y:S02]  /*8fb0*/  DFMA R12, R46.reuse, R12, RZ ;  /* 0x0000000c2e0c722b */ /* 0x040fe400000000ff */
[----:B------:R-:W-:Y:S02]  /*8fc0*/  DFMA R14, R46, R14, RZ ;  /* 0x0000000e2e0e722b */ /* 0x000fe400000000ff */
[C---:B------:R-:W-:Y:S02]  /*8fd0*/  DFMA R24, R44.reuse, R24, R6 ;  /* 0x000000182c18722b */ /* 0x040fe40000000006 */
[C---:B------:R-:W-:Y:S01]  /*8fe0*/  DFMA R26, R44.reuse, R26, R16 ;  /* 0x0000001a2c1a722b */ /* 0x040fe20000000010 */
[----:B------:R-:W-:Y:S04]  /*8ff0*/  LDS.128 R4, [R2+0x5a0] ;  /* 0x0005a00002047984 */ /* 0x000fe80000000c00 */
[----:B------:R2:W3:Y:S02]  /*9000*/  LDS.64 R16, [R41] ;  /* 0x0000000029107984 */ /* 0x0004e40000000a00 */
[----:B--2---:R-:W-:Y:S01]  /*9010*/  IMAD R41, R0, 0x48, R41 ;  /* 0x0000004800297824 */ /* 0x004fe200078e0229 */
[----:B0-----:R-:W-:-:S02]  /*9020*/  DFMA R28, R44, R28, R18 ;  /* 0x0000001c2c1c722b */ /* 0x001fc40000000012 */
[C---:B------:R-:W-:Y:S02]  /*9030*/  DFMA R30, R44.reuse, R30, R12 ;  /* 0x0000001e2c1e722b */ /* 0x040fe4000000000c */
[C---:B-1----:R-:W-:Y:S02]  /*9040*/  DFMA R18, R44.reuse, R8, R14 ;  /* 0x000000082c12722b */ /* 0x042fe4000000000e */
        /* <DEDUP_REMOVED lines=11> */
[----:B------:R1:W3:Y:S04]  /*9100*/  LDS.64 R26, [R41] ;  /* 0x00000000291a7984 */ /* 0x0002e80000000a00 */
[----:B------:R-:W4:Y:S01]  /*9110*/  LDS.128 R8, [R2+0x5f0] ;  /* 0x0005f00002087984 */ /* 0x000f220000000c00 */
[C---:B--2---:R-:W-:Y:S01]  /*9120*/  DFMA R30, R16.reuse, R4, R30 ;  /* 0x00000004101e722b */ /* 0x044fe2000000001e */
[----:B-1----:R-:W-:Y:S01]  /*9130*/  IMAD R41, R0, 0x48, R41 ;  /* 0x0000004800297824 */ /* 0x002fe200078e0229 */
[C---:B------:R-:W-:Y:S01]  /*9140*/  DFMA R18, R16.reuse, R6, R18 ;  /* 0x000000061012722b */ /* 0x040fe20000000012 */
[----:B------:R-:W1:Y:S01]  /*9150*/  LDS.128 R4, [R2+0x610] ;  /* 0x0006100002047984 */ /* 0x000e620000000c00 */
[----:B0-----:R-:W-:-:S03]  /*9160*/  DFMA R44, R16, R12, R44 ;  /* 0x0000000c102c722b */ /* 0x001fc6000000002c */
[----:B------:R-:W-:Y:S01]  /*9170*/  LDS.64 R16, [R41] ;  /* 0x0000000029107984 */ /* 0x000fe20000000a00 */
[----:B---3--:R-:W-:-:S03]  /*9180*/  DFMA R20, R14, R26, R20 ;  /* 0x0000001a0e14722b */ /* 0x008fc60000000014 */
[----:B------:R-:W0:Y:S01]  /*9190*/  LDS.128 R12, [R2+0x600] ;  /* 0x00060000020c7984 */ /* 0x000e220000000c00 */
[C---:B----4-:R-:W-:Y:S02]  /*91a0*/  DFMA R42, R26.reuse, R8, R42 ;  /* 0x000000081a2a722b */ /* 0x050fe4000000002a */
[C---:B------:R-:W-:Y:S01]  /*91b0*/  DFMA R22, R26.reuse, R10, R22 ;  /* 0x0000000a1a16722b */ /* 0x040fe20000000016 */
        /* <DEDUP_REMOVED lines=8> */
[----:B------:R-:W-:Y:S01]  /*9240*/  DFMA R44, R26, R10, R44 ;  /* 0x0000000a1a2c722b */ /* 0x000fe2000000002c */
[----:B------:R-:W2:Y:S01]  /*9250*/  LDS.128 R8, [R2+0x640] ;  /* 0x0006400002087984 */ /* 0x000ea20000000c00 */
[C---:B-1----:R-:W-:Y:S02]  /*9260*/  DFMA R20, R16.reuse, R4, R20 ;  /* 0x000000041014722b */ /* 0x042fe40000000014 */
[C---:B------:R-:W-:Y:S01]  /*9270*/  DFMA R42, R16.reuse, R6, R42 ;  /* 0x00000006102a722b */ /* 0x040fe2000000002a */
[----:B------:R-:W1:Y:S01]  /*9280*/  LDS.128 R4, [R2+0x660] ;  /* 0x0006600002047984 */ /* 0x000e620000000c00 */
[C---:B0-----:R-:W-:Y:S02]  /*9290*/  DFMA R46, R16.reuse, R12, R46 ;  /* 0x0000000c102e722b */ /* 0x041fe4000000002e */
[C---:B------:R-:W-:Y:S01]  /*92a0*/  DFMA R28, R16.reuse, R14, R28 ;  /* 0x0000000e101c722b */ /* 0x040fe2000000001c */
[----:B------:R-:W-:Y:S01]  /*92b0*/  LDS.128 R12, [R2+0x680] ;  /* 0x00068000020c7984 */ /* 0x000fe20000000c00 */
[C---:B--2---:R-:W-:Y:S01]  /*92c0*/  DFMA R26, R16.reuse, R8, R22 ;  /* 0x00000008101a722b */ /* 0x044fe20000000016 */
[----:B------:R-:W-:Y:S01]  /*92d0*/  IMAD R23, R0, 0x48, R41 ;  /* 0x0000004800177824 */ /* 0x000fe200078e0229 */
[C---:B------:R-:W-:Y:S01]  /*92e0*/  DFMA R48, R16.reuse, R10, R24 ;  /* 0x0000000a1030722b */ /* 0x040fe20000000018 */
[----:B------:R-:W0:Y:S01]  /*92f0*/  LDS.128 R8, [R2+0x670] ;  /* 0x0006700002087984 */ /* 0x000e220000000c00 */
[----:B-1----:R-:W-:-:S03]  /*9300*/  DFMA R30, R16, R4, R30 ;  /* 0x00000004101e722b */ /* 0x002fc6000000001e */
[----:B------:R1:W2:Y:S01]  /*9310*/  LDS.64 R24, [R23] ;  /* 0x0000000017187984 */ /* 0x0002a20000000a00 */
[----:B------:R-:W-:-:S03]  /*9320*/  DFMA R18, R16, R6, R18 ;  /* 0x000000061012722b */ /* 0x000fc60000000012 */
[----:B------:R-:W3:Y:S01]  /*9330*/  LDS.128 R4, [R2+0x690] ;  /* 0x0006900002047984 */ /* 0x000ee20000000c00 */
        /* <DEDUP_REMOVED lines=9> */
[C---:B---3--:R-:W-:Y:S02]  /*93d0*/  DFMA R48, R24.reuse, R4, R48 ;  /* 0x000000041830722b */ /* 0x048fe40000000030 */
        /* <DEDUP_REMOVED lines=12> */
[----:B--2---:R-:W-:Y:S01]  /*94a0*/  IMAD R23, R0, 0x48, R23 ;  /* 0x0000004800177824 */ /* 0x004fe200078e0217 */
        /* <DEDUP_REMOVED lines=11> */
[----:B------:R-:W-:Y:S01]  /*9560*/  LDS.64 R16, [R23] ;  /* 0x0000000017107984 */ /* 0x000fe20000000a00 */
[----:B0-----:R-:W-:-:S03]  /*9570*/  DFMA R42, R24, R12, R42 ;  /* 0x0000000c182a722b */ /* 0x001fc6000000002a */
[----:B------:R-:W0:Y:S01]  /*9580*/  LDS.128 R8, [R2+0x730] ;  /* 0x0007300002087984 */ /* 0x000e220000000c00 */
[----:B------:R-:W-:-:S03]  /*9590*/  DFMA R26, R24, R14, R26 ;  /* 0x0000000e181a722b */ /* 0x000fc6000000001a */
[----:B------:R-:W1:Y:S01]  /*95a0*/  LDS.128 R12, [R2+0x740] ;  /* 0x00074000020c7984 */ /* 0x000e620000000c00 */
[C---:B--2---:R-:W-:Y:S02]  /*95b0*/  DFMA R48, R24.reuse, R4, R48 ;  /* 0x000000041830722b */ /* 0x044fe40000000030 */
[C---:B------:R-:W-:Y:S01]  /*95c0*/  DFMA R46, R24.reuse, R6, R46 ;  /* 0x00000006182e722b */ /* 0x040fe2000000002e */
        /* <DEDUP_REMOVED lines=9> */
[----:B------:R-:W-:Y:S01]  /*9660*/  DFMA R6, R16, R6, R48 ;  /* 0x000000061006722b */ /* 0x000fe20000000030 */
[----:B------:R-:W2:Y:S02]  /*9670*/  LDS.64 R4, [R2+0x790] ;  /* 0x0007900002047984 */ /* 0x000ea40000000a00 */
[----:B------:R-:W-:-:S04]  /*9680*/  IMAD R23, R0, 0x48, R25 ;  /* 0x0000004800177824 */ /* 0x000fc800078e0219 */
[C---:B------:R-:W-:Y:S01]  /*9690*/  IMAD R41, R0.reuse, 0x48, R23 ;  /* 0x0000004800297824 */ /* 0x040fe200078e0217 */
[C---:B0-----:R-:W-:Y:S02]  /*96a0*/  DFMA R20, R16.reuse, R8, R20 ;  /* 0x000000081014722b */ /* 0x041fe40000000014 */
[C---:B------:R-:W-:Y:S01]  /*96b0*/  DFMA R42, R16.reuse, R10, R42 ;  /* 0x0000000a102a722b */ /* 0x040fe2000000002a */
[----:B------:R-:W0:Y:S01]  /*96c0*/  LDS.128 R8, [R2+0x780] ;  /* 0x0007800002087984 */ /* 0x000e220000000c00 */
[C---:B-1----:R-:W-:Y:S01]  /*96d0*/  DFMA R12, R16.reuse, R12, R46 ;  /* 0x0000000c100c722b */ /* 0x042fe2000000002e */
[C---:B------:R-:W-:Y:S01]  /*96e0*/  IMAD R47, R0.reuse, 0x48, R41 ;  /* 0x00000048002f7824 */ /* 0x040fe200078e0229 */
[C---:B------:R-:W-:Y:S01]  /*96f0*/  DFMA R14, R16.reuse, R14, R28 ;  /* 0x0000000e100e722b */ /* 0x040fe2000000001c */
[----:B------:R1:W-:Y:S01]  /*9700*/  STS.64 [R25], R20 ;  /* 0x0000001419007388 */ /* 0x0003e20000000a00 */
[----:B--2---:R-:W-:Y:S01]  /*9710*/  DFMA R4, R16, R4, R44 ;  /* 0x000000041004722b */ /* 0x004fe2000000002c */
[----:B------:R-:W-:-:S02]  /*9720*/  IMAD R29, R0, 0x48, R47 ;  /* 0x00000048001d7824 */ /* 0x000fc400078e022f */
[----:B------:R1:W-:Y:S02]  /*9730*/  STS.64 [R23], R42 ;  /* 0x0000002a17007388 */ /* 0x0003e40000000a00 */
[C---:B------:R-:W-:Y:S02]  /*9740*/  IMAD R49, R0.reuse, 0x48, R29 ;  /* 0x0000004800317824 */ /* 0x040fe400078e021d */
[----:B------:R1:W-:Y:S04]  /*9750*/  STS.64 [R41], R26 ;  /* 0x0000001a29007388 */ /* 0x0003e80000000a00 */
[----:B------:R1:W-:Y:S04]  /*9760*/  STS.64 [R47], R6 ;  /* 0x000000062f007388 */ /* 0x0003e80000000a00 */
[----:B------:R1:W-:Y:S04]  /*9770*/  STS.64 [R29], R12 ;  /* 0x0000000c1d007388 */ /* 0x0003e80000000a00 */
[----:B------:R1:W-:Y:S01]  /*9780*/  STS.64 [R49], R14 ;  /* 0x0000000e31007388 */ /* 0x0003e20000000a00 */
[C---:B0-----:R-:W-:Y:S01]  /*9790*/  DFMA R10, R16.reuse, R10, R18 ;  /* 0x0000000a100a722b */ /* 0x041fe20000000012 */
[----:B------:R-:W-:Y:S01]  /*97a0*/  IMAD R19, R0, 0x48, R49 ;  /* 0x0000004800137824 */ /* 0x000fe200078e0231 */
[----:B------:R-:W-:-:S03]  /*97b0*/  DFMA R8, R16, R8, R30 ;  /* 0x000000081008722b */ /* 0x000fc6000000001e */
[----:B------:R-:W-:-:S04]  /*97c0*/  IMAD R17, R0, 0x48, R19 ;  /* 0x0000004800117824 */ /* 0x000fc800078e0213 */
[----:B------:R-:W-:Y:S01]  /*97d0*/  IMAD R31, R0, 0x48, R17 ;  /* 0x00000048001f7824 */ /* 0x000fe200078e0211 */
[----:B------:R1:W-:Y:S04]  /*97e0*/  STS.64 [R19], R8 ;  /* 0x0000000813007388 */ /* 0x0003e80000000a00 */
[----:B------:R1:W-:Y:S04]  /*97f0*/  STS.64 [R17], R10 ;  /* 0x0000000a11007388 */ /* 0x0003e80000000a00 */
[----:B------:R1:W-:Y:S01]  /*9800*/  STS.64 [R31], R4 ;  /* 0x000000041f007388 */ /* 0x0003e20000000a00 */
[----:B------:R-:W-:Y:S05]  /*9810*/  @!P0 BRA `(.L_x_230) ;  /* 0xfffffff400488947 */ /* 0x000fea000383ffff */
.L_x_229:
[----:B------:R-:W-:Y:S05]  /*9820*/  BSYNC.RECONVERGENT B0 ;  /* 0x0000000000007941 */ /* 0x000fea0003800200 */
.L_x_228:
[----:B------:R-:W-:Y:S06]  /*9830*/  BAR.SYNC.DEFER_BLOCKING 0x0 ;  /* 0x0000000000007b1d */ /* 0x000fec0000010000 */
[----:B------:R-:W-:Y:S05]  /*9840*/  @P3 EXIT ;  /* 0x000000000000394d */ /* 0x000fea0003800000 */
[----:B------:R-:W5:Y:S01]  /*9850*/  LDC R32, c[0x0][0x364] ;  /* 0x0000d900ff207b82 */ /* 0x000f620000000800 */
[----:B------:R-:W3:Y:S01]  /*9860*/  LDCU.64 UR6, c[0x0][0x3a0] ;  /* 0x00007400ff0677ac */ /* 0x000ee20008000a00 */
[----:B012---:R-:W-:Y:S01]  /*9870*/  IMAD R5, R33, R0, RZ ;  /* 0x0000000021057224 */ /* 0x007fe200078e02ff */
[----:B------:R-:W-:-:S03]  /*9880*/  MOV R6, 0x9 ;  /* 0x0000000900067802 */ /* 0x000fc60000000f00 */
[----:B------:R-:W-:Y:S02]  /*9890*/  IMAD R4, R5, 0x9, R36 ;  /* 0x0000000905047824 */ /* 0x000fe400078e0224 */
[----:B------:R-:W-:-:S03]  /*98a0*/  IMAD R35, R33, R6, UR4 ;  /* 0x0000000421237e24 */ /* 0x000fc6000f8e0206 */
[----:B------:R-:W-:Y:S01]  /*98b0*/  LEA R3, R4, R3, 0x3 ;  /* 0x0000000304037211 */ /* 0x000fe200078e18ff */
[----:B---3--:R-:W-:-:S04]  /*98c0*/  UIADD3 UR5, UP0, UPT, UR6, 0x10, URZ ;  /* 0x0000001006057890 */ /* 0x008fc8000ff1e0ff */
[----:B------:R-:W-:Y:S01]  /*98d0*/  UIADD3.X UR6, UPT, UPT, URZ, UR7, URZ, UP0, !UPT ;  /* 0x00000007ff067290 */ /* 0x000fe200087fe4ff */
[----:B-----5:R-:W-:-:S11]  /*98e0*/  IMAD R34, R32, R0, RZ ;  /* 0x0000000020227224 */ /* 0x020fd600078e02ff */
.L_x_231:
[----:B------:R-:W-:Y:S01]  /*98f0*/  LDS.64 R46, [R3] ;  /* 0x00000000032e7984 */ /* 0x000fe20000000a00 */
[----:B------:R-:W-:-:S03]  /*9900*/  LEA R41, R0, R3, 0x3 ;  /* 0x0000000300297211 */ /* 0x000fc600078e18ff */
[----:B-1----:R-:W0:Y:S04]  /*9910*/  LDS.128 R12, [R2+0x510] ;  /* 0x00051000020c7984 */ /* 0x002e280000000c00 */
[----:B------:R-:W1:Y:S04]  /*9920*/  LDS.128 R4, [R2+0x520] ;  /* 0x0005200002047984 */ /* 0x000e680000000c00 */
[----:B------:R2:W-:Y:S04]  /*9930*/  LDS.64 R44, [R41] ;  /* 0x00000000292c7984 */ /* 0x0005e80000000a00 */
[----:B------:R-:W3:Y:S04]  /*9940*/  LDS.128 R20, [R2+0x550] ;  /* 0x0005500002147984 */ /* 0x000ee80000000c00 */
[----:B------:R-:W5:Y:S01]  /*9950*/  LDS.128 R28, [R2+0x560] ;  /* 0x00056000021c7984 */ /* 0x000f620000000c00 */
[----:B--2---:R-:W-:-:S03]  /*9960*/  LEA R41, R0, R41, 0x3 ;  /* 0x0000002900297211 */ /* 0x004fc600078e18ff */
[----:B------:R-:W2:Y:S04]  /*9970*/  LDS.128 R16, [R2+0x530] ;  /* 0x0005300002107984 */ /* 0x000ea80000000c00 */
[----:B----4-:R-:W4:Y:S04]  /*9980*/  LDS.128 R8, [R2+0x540] ;  /* 0x0005400002087984 */ /* 0x010f280000000c00 */
[----:B------:R-:W4:Y:S01]  /*9990*/  LDS.128 R24, [R2+0x570] ;  /* 0x0005700002187984 */ /* 0x000f220000000c00 */
[C---:B0-----:R-:W-:Y:S02]  /*99a0*/  DFMA R12, R46.reuse, R12, RZ ;  /* 0x0000000c2e0c722b */ /* 0x041fe400000000ff */
[----:B------:R-:W-:-:S02]  /*99b0*/  DFMA R14, R46, R14, RZ ;  /* 0x0000000e2e0e722b */ /* 0x000fc400000000ff */
[C---:B-1----:R-:W-:Y:S02]  /*99c0*/  DFMA R4, R46.reuse, R4, RZ ;  /* 0x000000042e04722b */ /* 0x042fe400000000ff */
[----:B------:R-:W-:Y:S02]  /*99d0*/  DFMA R6, R46, R6, RZ ;  /* 0x000000062e06722b */ /* 0x000fe400000000ff */
[----:B---3--:R-:W-:Y:S02]  /*99e0*/  DFMA R22, R22, R44, R12 ;  /* 0x0000002c1616722b */ /* 0x008fe4000000000c */
[----:B------:R-:W-:Y:S02]  /*99f0*/  DFMA R20, R46, R20, RZ ;  /* 0x000000142e14722b */ /* 0x000fe400000000ff */
[C---:B-----5:R-:W-:Y:S02]  /*9a00*/  DFMA R42, R44.reuse, R28, R14 ;  /* 0x0000001c2c2a722b */ /* 0x060fe4000000000e */
[----:B------:R-:W-:-:S02]  /*9a10*/  DFMA R38, R44, R30, R4 ;  /* 0x0000001e2c26722b */ /* 0x000fc40000000004 */
[C---:B--2---:R-:W-:Y:S01]  /*9a20*/  DFMA R16, R46.reuse, R16, RZ ;  /* 0x000000102e10722b */ /* 0x044fe200000000ff */
[----:B------:R-:W0:Y:S01]  /*9a30*/  LDS.128 R28, [R2+0x580] ;  /* 0x00058000021c7984 */ /* 0x000e220000000c00 */
[C---:B------:R-:W-:Y:S02]  /*9a40*/  DFMA R18, R46.reuse, R18, RZ ;  /* 0x000000122e12722b */ /* 0x040fe400000000ff */
[C---:B----4-:R-:W-:Y:S02]  /*9a50*/  DFMA R12, R46.reuse, R8, RZ ;  /* 0x000000082e0c722b */ /* 0x050fe400000000ff */
[----:B------:R-:W-:Y:S01]  /*9a60*/  DFMA R46, R46, R10, RZ ;  /* 0x0000000a2e2e722b */ /* 0x000fe200000000ff */
[----:B------:R-:W1:Y:S01]  /*9a70*/  LDS.128 R8, [R2+0x590] ;  /* 0x0005900002087984 */ /* 0x000e620000000c00 */
[C---:B------:R-:W-:Y:S02]  /*9a80*/  DFMA R24, R44.reuse, R24, R6 ;  /* 0x000000182c18722b */ /* 0x040fe40000000006 */
[C---:B------:R-:W-:Y:S01]  /*9a90*/  DFMA R26, R44.reuse, R26, R16 ;  /* 0x0000001a2c1a722b */ /* 0x040fe20000000010 */
[----:B------:R-:W-:Y:S04]  /*9aa0*/  LDS.128 R4, [R2+0x5a0] ;  /* 0x0005a00002047984 */ /* 0x000fe80000000c00 */
[----:B------:R2:W3:Y:S02]  /*9ab0*/  LDS.64 R16, [R41] ;  /* 0x0000000029107984 */ /* 0x0004e40000000a00 */
[----:B--2---:R-:W-:Y:S01]  /*9ac0*/  IMAD R41, R0, 0x8, R41 ;  /* 0x0000000800297824 */ /* 0x004fe200078e0229 */
[----:B0-----:R-:W-:-:S02]  /*9ad0*/  DFMA R28, R44, R28, R18 ;  /* 0x0000001c2c1c722b */ /* 0x001fc40000000012 */
[C---:B------:R-:W-:Y:S01]  /*9ae0*/  DFMA R30, R44.reuse, R30, R12 ;  /* 0x0000001e2c1e722b */ /* 0x040fe2000000000c */
[----:B------:R-:W0:Y:S01]  /*9af0*/  LDS.128 R12, [R2+0x5b0] ;  /* 0x0005b000020c7984 */ /* 0x000e220000000c00 */
[C---:B-1----:R-:W-:Y:S02]  /*9b00*/  DFMA R18, R44.reuse, R8, R46 ;  /* 0x000000082c12722b */ /* 0x042fe4000000002e */
[----:B------:R-:W-:Y:S01]  /*9b10*/  DFMA R44, R44, R10, R20 ;  /* 0x0000000a2c2c722b */ /* 0x000fe20000000014 */
[----:B------:R-:W1:Y:S01]  /*9b20*/  LDS.128 R8, [R2+0x5c0] ;  /* 0x0005c00002087984 */ /* 0x000e620000000c00 */
[----:B---3--:R-:W-:-:S03]  /*9b30*/  DFMA R20, R16, R4, R22 ;  /* 0x000000041014722b */ /* 0x008fc60000000016 */
[----:B------:R2:W-:Y:S01]  /*9b40*/  LDS.64 R22, [R41] ;  /* 0x0000000029167984 */ /* 0x0005e20000000a00 */
[----:B------:R-:W-:-:S03]  /*9b50*/  DFMA R42, R16, R6, R42 ;  /* 0x00000006102a722b */ /* 0x000fc6000000002a */
[----:B------:R-:W3:Y:S01]  /*9b60*/  LDS.128 R4, [R2+0x5d0] ;  /* 0x0005d00002047984 */ /* 0x000ee20000000c00 */
[----:B--2---:R-:W-:Y:S01]  /*9b70*/  LEA R41, R0, R41, 0x3 ;  /* 0x0000002900297211 */ /* 0x004fe200078e18ff */
[C---:B0-----:R-:W-:Y:S02]  /*9b80*/  DFMA R38, R16.reuse, R12, R38 ;  /* 0x0000000c1026722b */ /* 0x041fe40000000026 */
[C---:B------:R-:W-:Y:S01]  /*9b90*/  DFMA R24, R16.reuse, R14, R24 ;  /* 0x0000000e1018722b */ /* 0x040fe20000000018 */
[----:B------:R-:W0:Y:S01]  /*9ba0*/  LDS.128 R12, [R2+0x5f0] ;  /* 0x0005f000020c7984 */ /* 0x000e220000000c00 */
[C---:B-1----:R-:W-:Y:S02]  /*9bb0*/  DFMA R26, R16.reuse, R8, R26 ;  /* 0x00000008101a722b */ /* 0x042fe4000000001a */
[C---:B------:R-:W-:Y:S01]  /*9bc0*/  DFMA R28, R16.reuse, R10, R28 ;  /* 0x0000000a101c722b */ /* 0x040fe2000000001c */
[----:B------:R-:W1:Y:S01]  /*9bd0*/  LDS.128 R8, [R2+0x5e0] ;  /* 0x0005e00002087984 */ /* 0x000e620000000c00 */
[----:B---3--:R-:W-:-:S02]  /*9be0*/  DFMA R30, R16, R4, R30 ;  /* 0x00000004101e722b */ /* 0x008fc4000000001e */
[----:B------:R-:W-:Y:S01]  /*9bf0*/  DFMA R18, R16, R6, R18 ;  /* 0x000000061012722b */ /* 0x000fe20000000012 */
[----:B------:R-:W2:Y:S01]  /*9c00*/  LDS.128 R4, [R2+0x600] ;  /* 0x0006000002047984 */ /* 0x000ea20000000c00 */
[C---:B0-----:R-:W-:Y:S02]  /*9c10*/  DFMA R42, R22.reuse, R12, R42 ;  /* 0x0000000c162a722b */ /* 0x041fe4000000002a */
[----:B------:R-:W-:Y:S01]  /*9c20*/  DFMA R38, R22, R14, R38 ;  /* 0x0000000e1626722b */ /* 0x000fe20000000026 */
[----:B------:R-:W0:Y:S01]  /*9c30*/  LDS.128 R12, [R2+0x620] ;  /* 0x00062000020c7984 */ /* 0x000e220000000c00 */
[----:B-1----:R-:W-:Y:S02]  /*9c40*/  DFMA R44, R16, R8, R44 ;  /* 0x00000008102c722b */ /* 0x002fe4000000002c */
[----:B------:R-:W-:Y:S01]  /*9c50*/  DFMA R20, R10, R22, R20 ;  /* 0x000000160a14722b */ /* 0x000fe20000000014 */
[----:B------:R-:W-:Y:S04]  /*9c60*/  LDS.64 R16, [R41] ;  /* 0x0000000029107984 */ /* 0x000fe80000000a00 */
        /* <DEDUP_REMOVED lines=10> */
[----:B--2---:R-:W-:-:S02]  /*9d10*/  DFMA R46, R16, R6, R24 ;  /* 0x00000006102e722b */ /* 0x004fc40000000018 */
[C---:B------:R-:W-:Y:S01]  /*9d20*/  DFMA R38, R16.reuse, R4, R38 ;  /* 0x000000041026722b */ /* 0x040fe20000000026 */
[----:B------:R-:W2:Y:S01]  /*9d30*/  LDS.128 R4, [R2+0x670] ;  /* 0x0006700002047984 */ /* 0x000ea20000000c00 */
[C---:B0-----:R-:W-:Y:S02]  /*9d40*/  DFMA R26, R16.reuse, R12, R26 ;  /* 0x0000000c101a722b */ /* 0x041fe4000000001a */
[C---:B------:R-:W-:Y:S01]  /*9d50*/  DFMA R28, R16.reuse, R14, R28 ;  /* 0x0000000e101c722b */ /* 0x040fe2000000001c */
[----:B------:R-:W-:Y:S01]  /*9d60*/  LDS.128 R12, [R2+0x680] ;  /* 0x00068000020c7984 */ /* 0x000fe20000000c00 */
[C---:B-1----:R-:W-:Y:S02]  /*9d70*/  DFMA R22, R16.reuse, R8, R20 ;  /* 0x000000081016722b */ /* 0x042fe40000000014 */
[C---:B------:R-:W-:Y:S01]  /*9d80*/  DFMA R42, R16.reuse, R10, R42 ;  /* 0x0000000a102a722b */ /* 0x040fe2000000002a */
[----:B------:R-:W-:Y:S01]  /*9d90*/  LEA R21, R0, R41, 0x3 ;  /* 0x0000002900157211 */ /* 0x000fe200078e18ff */
[----:B------:R-:W0:Y:S01]  /*9da0*/  LDS.128 R8, [R2+0x660] ;  /* 0x0006600002087984 */ /* 0x000e220000000c00 */
[----:B--2---:R-:W-:-:S03]  /*9db0*/  DFMA R44, R16, R4, R44 ;  /* 0x00000004102c722b */ /* 0x004fc6000000002c */
[----:B------:R-:W1:Y:S01]  /*9dc0*/  LDS.64 R24, [R21] ;  /* 0x0000000015187984 */ /* 0x000e620000000a00 */
[C---:B0-----:R-:W-:Y:S02]  /*9dd0*/  DFMA R30, R16.reuse, R8, R30 ;  /* 0x00000008101e722b */ /* 0x041fe4000000001e */
[----:B------:R-:W-:Y:S01]  /*9de0*/  DFMA R40, R16, R10, R18 ;  /* 0x0000000a1028722b */ /* 0x000fe20000000012 */
[----:B------:R-:W0:Y:S01]  /*9df0*/  LDS.128 R8, [R2+0x690] ;  /* 0x0006900002087984 */ /* 0x000e220000000c00 */
[C---:B-1----:R-:W-:Y:S01]  /*9e00*/  DFMA R42, R24.reuse, R12, R42 ;  /* 0x0000000c182a722b */ /* 0x042fe2000000002a */
[----:B------:R-:W-:Y:S01]  /*9e10*/  LEA R17, R0, R21, 0x3 ;  /* 0x0000001500117211 */ /* 0x000fe200078e18ff */
[----:B------:R-:W-:Y:S02]  /*9e20*/  DFMA R38, R24, R14, R38 ;  /* 0x0000000e1826722b */ /* 0x000fe40000000026 */
[----:B------:R-:W-:Y:S01]  /*9e30*/  DFMA R22, R6, R24, R22 ;  /* 0x000000180616722b */ /* 0x000fe20000000016 */
[----:B------:R-:W1:Y:S04]  /*9e40*/  LDS.128 R12, [R2+0x6b0] ;  /* 0x0006b000020c7984 */ /* 0x000e680000000c00 */
[----:B------:R-:W2:Y:S04]  /*9e50*/  LDS.128 R4, [R2+0x6a0] ;  /* 0x0006a00002047984 */ /* 0x000ea80000000c00 */
[----:B------:R-:W-:Y:S01]  /*9e60*/  LDS.64 R18, [R17] ;  /* 0x0000000011127984 */ /* 0x000fe20000000a00 */
[----:B0-----:R-:W-:-:S02]  /*9e70*/  DFMA R46, R24, R8, R46 ;  /* 0x00000008182e722b */ /* 0x001fc4000000002e */
[C---:B------:R-:W-:Y:S01]  /*9e80*/  DFMA R26, R24.reuse, R10, R26 ;  /* 0x0000000a181a722b */ /* 0x040fe2000000001a */
[----:B------:R-:W0:Y:S01]  /*9e90*/  LDS.128 R8, [R2+0x6c0] ;  /* 0x0006c00002087984 */ /* 0x000e220000000c00 */
[C---:B-1----:R-:W-:Y:S02]  /*9ea0*/  DFMA R40, R24.reuse, R12, R40 ;  /* 0x0000000c1828722b */ /* 0x042fe40000000028 */
[C---:B------:R-:W-:Y:S02]  /*9eb0*/  DFMA R20, R24.reuse, R14, R44 ;  /* 0x0000000e1814722b */ /* 0x040fe4000000002c */
[C---:B--2---:R-:W-:Y:S01]  /*9ec0*/  DFMA R28, R24.reuse, R4, R28 ;  /* 0x00000004181c722b */ /* 0x044fe2000000001c */
[----:B------:R-:W1:Y:S01]  /*9ed0*/  LDS.128 R12, [R2+0x6d0] ;  /* 0x0006d000020c7984 */ /* 0x000e620000000c00 */
[----:B------:R-:W-:-:S03]  /*9ee0*/  DFMA R30, R24, R6, R30 ;  /* 0x00000006181e722b */ /* 0x000fc6000000001e */
[----:B------:R-:W2:Y:S01]  /*9ef0*/  LDS.128 R4, [R2+0x6e0] ;  /* 0x0006e00002047984 */ /* 0x000ea20000000c00 */
[C---:B0-----:R-:W-:Y:S02]  /*9f00*/  DFMA R22, R18.reuse, R8, R22 ;  /* 0x000000081216722b */ /* 0x041fe40000000016 */
[C---:B------:R-:W-:Y:S01]  /*9f10*/  DFMA R42, R18.reuse, R10, R42 ;  /* 0x0000000a122a722b */ /* 0x040fe2000000002a */
[----:B------:R-:W0:Y:S01]  /*9f20*/  LDS.128 R8, [R2+0x6f0] ;  /* 0x0006f00002087984 */ /* 0x000e220000000c00 */
[C---:B-1----:R-:W-:Y:S02]  /*9f30*/  DFMA R46, R18.reuse, R14, R46 ;  /* 0x0000000e122e722b */ /* 0x042fe4000000002e */
[C---:B------:R-:W-:Y:S02]  /*9f40*/  DFMA R38, R18.reuse, R12, R38 ;  /* 0x0000000c1226722b */ /* 0x040fe40000000026 */
[C---:B--2---:R-:W-:Y:S01]  /*9f50*/  DFMA R14, R18.reuse, R4, R26 ;  /* 0x00000004120e722b */ /* 0x044fe2000000001a */
[----:B------:R-:W-:Y:S01]  /*9f60*/  LEA R13, R0, R17, 0x3 ;  /* 0x00000011000d7211 */ /* 0x000fe200078e18ff */
[----:B------:R-:W-:Y:S01]  /*9f70*/  IMAD.U32 R27, RZ, RZ, UR6 ;  /* 0x00000006ff1b7e24 */ /* 0x000fe2000f8e00ff */
[----:B------:R-:W-:Y:S01]  /*9f80*/  MOV R26, UR5 ;  /* 0x00000005001a7c02 */ /* 0x000fe20008000f00 */
[C---:B------:R-:W-:Y:S01]  /*9f90*/  DFMA R28, R18.reuse, R6, R28 ;  /* 0x00000006121c722b */ /* 0x040fe2000000001c */
[----:B------:R-:W-:Y:S03]  /*9fa0*/  LDS.128 R4, [R2+0x710] ;  /* 0x0007100002047984 */ /* 0x000fe60000000c00 */
[----:B------:R-:W-:Y:S01]  /*9fb0*/  IMAD.WIDE R26, R35, 0x4, R26 ;  /* 0x00000004231a7825 */ /* 0x000fe200078e021a */
[----:B------:R-:W1:Y:S04]  /*9fc0*/  LDS.64 R24, [R13] ;  /* 0x000000000d187984 */ /* 0x000e680000000a00 */
[----:B------:R-:W2:Y:S01]  /*9fd0*/  LDG.E R17, desc[UR8][R26.64+-0x10] ;  /* 0xfffff0081a117981 */ /* 0x000ea2000c1e1900 */
[----:B0-----:R-:W-:-:S02]  /*9fe0*/  DFMA R30, R18, R8, R30 ;  /* 0x00000008121e722b */ /* 0x001fc4000000001e */
[----:B------:R-:W-:Y:S01]  /*9ff0*/  DFMA R40, R18, R10, R40 ;  /* 0x0000000a1228722b */ /* 0x000fe20000000028 */
[----:B------:R-:W0:Y:S01]  /*a000*/  LDS.128 R8, [R2+0x720] ;  /* 0x0007200002087984 */ /* 0x000e220000000c00 */
[C---:B-1----:R-:W-:Y:S02]  /*a010*/  DFMA R42, R24.reuse, R4, R42 ;  /* 0x00000004182a722b */ /* 0x042fe4000000002a */
[C---:B------:R-:W-:Y:S01]  /*a020*/  DFMA R38, R24.reuse, R6, R38 ;  /* 0x000000061826722b */ /* 0x040fe20000000026 */
[----:B------:R-:W1:Y:S01]  /*a030*/  LDS.128 R4, [R2+0x700] ;  /* 0x0007000002047984 */ /* 0x000e620000000c00 */
[C---:B0-----:R-:W-:Y:S02]  /*a040*/  DFMA R46, R24.reuse, R8, R46 ;  /* 0x00000008182e722b */ /* 0x041fe4000000002e */
[----:B------:R-:W-:Y:S01]  /*a050*/  DFMA R14, R24, R10, R14 ;  /* 0x0000000a180e722b */ /* 0x000fe2000000000e */
[----:B------:R-:W0:Y:S01]  /*a060*/  LDS.128 R8, [R2+0x730] ;  /* 0x0007300002087984 */ /* 0x000e220000000c00 */
[----:B-1----:R-:W-:Y:S01]  /*a070*/  DFMA R22, R6, R24, R22 ;  /* 0x000000180616722b */ /* 0x002fe20000000016 */
[----:B------:R-:W-:-:S06]  /*a080*/  LEA R6, R0, R13, 0x3 ;  /* 0x0000000d00067211 */ /* 0x000fcc00078e18ff */
[----:B------:R-:W-:Y:S01]  /*a090*/  LDS.64 R6, [R6] ;  /* 0x0000000006067984 */ /* 0x000fe20000000a00 */
[C---:B0-----:R-:W-:Y:S02]  /*a0a0*/  DFMA R28, R24.reuse, R8, R28 ;  /* 0x00000008181c722b */ /* 0x041fe4000000001c */
[----:B------:R-:W-:Y:S01]  /*a0b0*/  DFMA R30, R24, R10, R30 ;  /* 0x0000000a181e722b */ /* 0x000fe2000000001e */
[----:B------:R-:W0:Y:S02]  /*a0c0*/  LDS.128 R8, [R2+0x750] ;  /* 0x0007500002087984 */ /* 0x000e240000000c00 */
[C---:B0-----:R-:W-:Y:S02]  /*a0d0*/  DFMA R22, R6.reuse, R8, R22 ;  /* 0x000000080616722b */ /* 0x041fe40000000016 */
[C---:B------:R-:W-:Y:S01]  /*a0e0*/  DFMA R42, R6.reuse, R10, R42 ;  /* 0x0000000a062a722b */ /* 0x040fe2000000002a */
[----:B------:R-:W0:Y:S02]  /*a0f0*/  LDS.128 R8, [R2+0x760] ;  /* 0x0007600002087984 */ /* 0x000e240000000c00 */
[----:B0-----:R-:W-:-:S02]  /*a100*/  DFMA R38, R6, R8, R38 ;  /* 0x000000080626722b */ /* 0x001fc40000000026 */
[C---:B------:R-:W-:Y:S01]  /*a110*/  DFMA R46, R6.reuse, R10, R46 ;  /* 0x0000000a062e722b */ /* 0x040fe2000000002e */
[----:B------:R-:W0:Y:S02]  /*a120*/  LDS.128 R8, [R2+0x770] ;  /* 0x0007700002087984 */ /* 0x000e240000000c00 */
[C---:B0-----:R-:W-:Y:S02]  /*a130*/  DFMA R44, R6.reuse, R8, R14 ;  /* 0x00000008062c722b */ /* 0x041fe4000000000e */
[----:B------:R-:W-:Y:S01]  /*a140*/  DFMA R28, R6, R10, R28 ;  /* 0x0000000a061c722b */ /* 0x000fe2000000001c */
[----:B------:R-:W-:Y:S04]  /*a150*/  LDS.128 R12, [R2+0x780] ;  /* 0x00078000020c7984 */ /* 0x000fe80000000c00 */
[----:B------:R-:W0:Y:S02]  /*a160*/  LDS.128 R8, [R2+0x740] ;  /* 0x0007400002087984 */ /* 0x000e240000000c00 */
[----:B0-----:R-:W-:-:S08]  /*a170*/  DFMA R8, R24, R8, R40 ;  /* 0x000000081808722b */ /* 0x001fd00000000028 */
[C---:B------:R-:W-:Y:S02]  /*a180*/  DFMA R14, R6.reuse, R14, R8 ;  /* 0x0000000e060e722b */ /* 0x040fe40000000008 */
[----:B------:R-:W0:Y:S01]  /*a190*/  LDC.64 R8, c[0x0][0x380] ;  /* 0x0000e000ff087b82 */ /* 0x000e220000000a00 */
[----:B--2---:R-:W-:Y:S01]  /*a1a0*/  IADD3 R17, PT, PT, R17, R36, RZ ;  /* 0x0000002411117210 */ /* 0x004fe20007ffe0ff */
[----:B------:R-:W-:-:S04]  /*a1b0*/  DFMA R12, R6, R12, R30 ;  /* 0x0000000c060c722b */ /* 0x000fc8000000001e */
[----:B0-----:R-:W-:-:S05]  /*a1c0*/  IMAD.WIDE.U32 R16, R17, 0x8, R8 ;  /* 0x0000000811107825 */ /* 0x001fca00078e0008 */
[----:B------:R0:W-:Y:S04]  /*a1d0*/  REDG.E.ADD.F64.RN.STRONG.GPU desc[UR8][R16.64], R22 ;  /* 0x00000016100079a6 */ /* 0x0001e8000c12ff08 */
[----:B------:R-:W2:Y:S02]  /*a1e0*/  LDG.E R31, desc[UR8][R26.64+-0xc] ;  /* 0xfffff4081a1f7981 */ /* 0x000ea4000c1e1900 */
[----:B--2---:R-:W-:-:S05]  /*a1f0*/  IADD3 R31, PT, PT, R31, R36, RZ ;  /* 0x000000241f1f7210 */ /* 0x004fca0007ffe0ff */
[----:B------:R-:W-:-:S05]  /*a200*/  IMAD.WIDE.U32 R30, R31, 0x8, R8 ;  /* 0x000000081f1e7825 */ /* 0x000fca00078e0008 */
[----:B------:R1:W-:Y:S04]  /*a210*/  REDG.E.ADD.F64.RN.STRONG.GPU desc[UR8][R30.64], R42 ;  /* 0x0000002a1e0079a6 */ /* 0x0003e8000c12ff08 */
[----:B------:R-:W2:Y:S02]  /*a220*/  LDG.E R41, desc[UR8][R26.64+-0x8] ;  /* 0xfffff8081a297981 */ /* 0x000ea4000c1e1900 */
[----:B--2---:R-:W-:-:S05]  /*a230*/  IADD3 R41, PT, PT, R41, R36, RZ ;  /* 0x0000002429297210 */ /* 0x004fca0007ffe0ff */
[----:B------:R-:W-:-:S05]  /*a240*/  IMAD.WIDE.U32 R40, R41, 0x8, R8 ;  /* 0x0000000829287825 */ /* 0x000fca00078e0008 */
[----:B------:R2:W-:Y:S04]  /*a250*/  REDG.E.ADD.F64.RN.STRONG.GPU desc[UR8][R40.64], R38 ;  /* 0x00000026280079a6 */ /* 0x0005e8000c12ff08 */
[----:B------:R-:W3:Y:S02]  /*a260*/  LDG.E R49, desc[UR8][R26.64+-0x4] ;  /* 0xfffffc081a317981 */ /* 0x000ee4000c1e1900 */
[----:B---3--:R-:W-:-:S05]  /*a270*/  IADD3 R49, PT, PT, R49, R36, RZ ;  /* 0x0000002431317210 */ /* 0x008fca0007ffe0ff */
[----:B0-----:R-:W-:-:S05]  /*a280*/  IMAD.WIDE.U32 R16, R49, 0x8, R8 ;  /* 0x0000000831107825 */ /* 0x001fca00078e0008 */
[----:B------:R0:W-:Y:S04]  /*a290*/  REDG.E.ADD.F64.RN.STRONG.GPU desc[UR8][R16.64], R46 ;  /* 0x0000002e100079a6 */ /* 0x0001e8000c12ff08 */
[----:B------:R-:W3:Y:S02]  /*a2a0*/  LDG.E R23, desc[UR8][R26.64] ;  /* 0x000000081a177981 */ /* 0x000ee4000c1e1900 */
[----:B---3--:R-:W-:-:S04]  /*a2b0*/  IMAD.IADD R23, R23, 0x1, R36 ;  /* 0x0000000117177824 */ /* 0x008fc800078e0224 */
[----:B------:R-:W-:-:S05]  /*a2c0*/  IMAD.WIDE.U32 R22, R23, 0x8, R8 ;  /* 0x0000000817167825 */ /* 0x000fca00078e0008 */
[----:B------:R3:W-:Y:S04]  /*a2d0*/  REDG.E.ADD.F64.RN.STRONG.GPU desc[UR8][R22.64], R44 ;  /* 0x0000002c160079a6 */ /* 0x0007e8000c12ff08 */
[----:B-1----:R-:W4:Y:S02]  /*a2e0*/  LDG.E R31, desc[UR8][R26.64+0x4] ;  /* 0x000004081a1f7981 */ /* 0x002f24000c1e1900 */
[----:B----4-:R-:W-:-:S05]  /*a2f0*/  IADD3 R31, PT, PT, R31, R36, RZ ;  /* 0x000000241f1f7210 */ /* 0x010fca0007ffe0ff */
[----:B------:R-:W-:-:S05]  /*a300*/  IMAD.WIDE.U32 R30, R31, 0x8, R8 ;  /* 0x000000081f1e7825 */ /* 0x000fca00078e0008 */
[----:B------:R-:W-:Y:S04]  /*a310*/  REDG.E.ADD.F64.RN.STRONG.GPU desc[UR8][R30.64], R28 ;  /* 0x0000001c1e0079a6 */ /* 0x000fe8000c12ff08 */
[----:B--2---:R-:W2:Y:S02]  /*a320*/  LDG.E R39, desc[UR8][R26.64+0x8] ;  /* 0x000008081a277981 */ /* 0x004ea4000c1e1900 */
[----:B--2---:R-:W-:-:S05]  /*a330*/  IADD3 R39, PT, PT, R39, R36, RZ ;  /* 0x0000002427277210 */ /* 0x004fca0007ffe0ff */
[----:B------:R-:W-:-:S05]  /*a340*/  IMAD.WIDE.U32 R38, R39, 0x8, R8 ;  /* 0x0000000827267825 */ /* 0x000fca00078e0008 */
[----:B------:R-:W-:Y:S04]  /*a350*/  REDG.E.ADD.F64.RN.STRONG.GPU desc[UR8][R38.64], R12 ;  /* 0x0000000c260079a6 */ /* 0x000fe8000c12ff08 */
[----:B0-----:R-:W2:Y:S01]  /*a360*/  LDG.E R17, desc[UR8][R26.64+0xc] ;  /* 0x00000c081a117981 */ /* 0x001ea2000c1e1900 */
[----:B------:R-:W-:Y:S01]  /*a370*/  DFMA R4, R18, R4, R20 ;  /* 0x000000041204722b */ /* 0x000fe20000000014 */
[----:B--2---:R-:W-:-:S05]  /*a380*/  IADD3 R17, PT, PT, R17, R36, RZ ;  /* 0x0000002411117210 */ /* 0x004fca0007ffe0ff */
[----:B---3--:R-:W-:Y:S02]  /*a390*/  IMAD.WIDE.U32 R22, R17, 0x8, R8 ;  /* 0x0000000811167825 */ /* 0x008fe400078e0008 */
[----:B------:R-:W0:Y:S04]  /*a3a0*/  LDS.64 R16, [R2+0x790] ;  /* 0x0007900002107984 */ /* 0x000e280000000a00 */
[----:B------:R1:W-:Y:S04]  /*a3b0*/  REDG.E.ADD.F64.RN.STRONG.GPU desc[UR8][R22.64], R14 ;  /* 0x0000000e160079a6 */ /* 0x0003e8000c12ff08 */
[----:B------:R-:W2:Y:S01]  /*a3c0*/  LDG.E R41, desc[UR8][R26.64+0x10] ;  /* 0x000010081a297981 */ /* 0x000ea2000c1e1900 */
[----:B------:R-:W-:Y:S01]  /*a3d0*/  IADD3 R33, PT, PT, R32, R33, RZ ;  /* 0x0000002120217210 */ /* 0x000fe20007ffe0ff */
[----:B------:R-:W-:-:S03]  /*a3e0*/  DFMA R4, R24, R10, R4 ;  /* 0x0000000a1804722b */ /* 0x000fc60000000004 */
[----:B------:R-:W-:Y:S01]  /*a3f0*/  ISETP.GE.U32.AND P0, PT, R33, 0x51, PT ;  /* 0x000000512100780c */ /* 0x000fe20003f06070 */
[----:B------:R-:W-:Y:S02]  /*a400*/  IMAD R3, R34, 0x48, R3 ;  /* 0x0000004822037824 */ /* 0x000fe400078e0203 */
[----:B------:R-:W-:Y:S02]  /*a410*/  IMAD R35, R32, 0x9, R35 ;  /* 0x0000000920237824 */ /* 0x000fe400078e0223 */
[----:B0-----:R-:W-:Y:S01]  /*a420*/  DFMA R4, R6, R16, R4 ;  /* 0x000000100604722b */ /* 0x001fe20000000004 */
[----:B--2---:R-:W-:-:S05]  /*a430*/  IADD3 R41, PT, PT, R41, R36, RZ ;  /* 0x0000002429297210 */ /* 0x004fca0007ffe0ff */
[----:B------:R-:W-:-:S05]  /*a440*/  IMAD.WIDE.U32 R8, R41, 0x8, R8 ;  /* 0x0000000829087825 */ /* 0x000fca00078e0008 */
[----:B------:R1:W-:Y:S01]  /*a450*/  REDG.E.ADD.F64.RN.STRONG.GPU desc[UR8][R8.64], R4 ;  /* 0x00000004080079a6 */ /* 0x0003e2000c12ff08 */
[----:B------:R-:W-:Y:S05]  /*a460*/  @!P0 BRA `(.L_x_231) ;  /* 0xfffffff400208947 */ /* 0x000fea000383ffff */
[----:B------:R-:W-:Y:S05]  /*a470*/  EXIT ;  /* 0x000000000000794d */ /* 0x000fea0003800000 */
.L_x_232:
        /* <DEDUP_REMOVED lines=16> */
.L_x_241:


//--------------------- .nv.shared._ZN3cub18CUB_300001_SM_10006detail6reduce28DeviceReduceSingleTileKernelINS2_10policy_hubIdyN4cuda3std3__44plusIdEEE10Policy1000EPdSC_iS9_ddNS7_10__identityEEEvT0_T1_T2_T3_T4_T6_ --------------------------
	.section	.nv.shared._ZN3cub18CUB_300001_SM_10006detail6reduce28DeviceReduceSingleTileKernelINS2_10policy_hubIdyN4cuda3std3__44plusIdEEE10Policy1000EPdSC_iS9_ddNS7_10__identityEEEvT0_T1_T2_T3_T4_T6_,"aw",@nobits
	.sectionflags	@""
	.align	16
.nv.shared._ZN3cub18CUB_300001_SM_10006detail6reduce28DeviceReduceSingleTileKernelINS2_10policy_hubIdyN4cuda3std3__44plusIdEEE10Policy1000EPdSC_iS9_ddNS7_10__identityEEEvT0_T1_T2_T3_T4_T6_:
	.zero		1184


//--------------------- .nv.shared.reserved.0     --------------------------
	.section	.nv.shared.reserved.0,"aw",@nobits
	.weak		__nv_reservedSMEM_offset_0_alias
	.size		__nv_reservedSMEM_offset_0_alias, 0, 64
	.other		__nv_reservedSMEM_offset_0_alias,@"STO_CUDA_RESERVED_SHARED STV_DEFAULT"
__nv_reservedSMEM_offset_0_alias:
	.zero		0
	.zero		64


//--------------------- .nv.global                --------------------------
	.section	.nv.global,"aw",@nobits
.nv.global:
	.type		_ZN30_INTERNAL_4fcb2cce_4_k_cu_main6thrust24THRUST_300001_SM_1000_NS3seqE,@object
	.size		_ZN30_INTERNAL_4fcb2cce_4_k_cu_main6thrust24THRUST_300001_SM_1000_NS3seqE,(_ZN30_INTERNAL_4fcb2cce_4_k_cu_main4cuda3std3__48in_placeE - _ZN30_INTERNAL_4fcb2cce_4_k_cu_main6thrust24THRUST_300001_SM_1000_NS3seqE)
_ZN30_INTERNAL_4fcb2cce_4_k_cu_main6thrust24THRUST_300001_SM_1000_NS3seqE:
	.zero		1
	.type		_ZN30_INTERNAL_4fcb2cce_4_k_cu_main4cuda3std3__48in_placeE,@object
	.size		_ZN30_INTERNAL_4fcb2cce_4_k_cu_main4cuda3std3__48in_placeE,(_ZN30_INTERNAL_4fcb2cce_4_k_cu_main4cuda3std6ranges3__45__cpo4sizeE - _ZN30_INTERNAL_4fcb2cce_4_k_cu_main4cuda3std3__48in_placeE)
_ZN30_INTERNAL_4fcb2cce_4_k_cu_main4cuda3std3__48in_placeE:
	.zero		1
	.type		_ZN30_INTERNAL_4fcb2cce_4_k_cu_main4cuda3std6ranges3__45__cpo4sizeE,@object
	.size		_ZN30_INTERNAL_4fcb2cce_4_k_cu_main4cuda3std6ranges3__45__cpo4sizeE,(_ZN30_INTERNAL_4fcb2cce_4_k_cu_main6thrust24THRUST_300001_SM_1000_NS12placeholders2_3E - _ZN30_INTERNAL_4fcb2cce_4_k_cu_main4cuda3std6ranges3__45__cpo4sizeE)
_ZN30_INTERNAL_4fcb2cce_4_k_cu_main4cuda3std6ranges3__45__cpo4sizeE:
	.zero		1
	.type		_ZN30_INTERNAL_4fcb2cce_4_k_cu_main6thrust24THRUST_300001_SM_1000_NS12placeholders2_3E,@object
	.size		_ZN30_INTERNAL_4fcb2cce_4_k_cu_main6thrust24THRUST_300001_SM_1000_NS12placeholders2_3E,(_ZN30_INTERNAL_4fcb2cce_4_k_cu_main4cuda3std3__45__cpo6cbeginE - _ZN30_INTERNAL_4fcb2cce_4_k_cu_main6thrust24THRUST_300001_SM_1000_NS12placeholders2_3E)
_ZN30_INTERNAL_4fcb2cce_4_k_cu_main6thrust24THRUST_300001_SM_1000_NS12placeholders2_3E:
	.zero		1
	.type		_ZN30_INTERNAL_4fcb2cce_4_k_cu_main4cuda3std3__45__cpo6cbeginE,@object
	.size		_ZN30_INTERNAL_4fcb2cce_4_k_cu_main4cuda3std3__45__cpo6cbeginE,(_ZN30_INTERNAL_4fcb2cce_4_k_cu_main4cuda3std6ranges3__45__cpo6cbeginE - _ZN30_INTERNAL_4fcb2cce_4_k_cu_main4cuda3std3__45__cpo6cbeginE)
_ZN30_INTERNAL_4fcb2cce_4_k_cu_main4cuda3std3__45__cpo6cbeginE:
	.zero		1
	.type		_ZN30_INTERNAL_4fcb2cce_4_k_cu_main4cuda3std6ranges3__45__cpo6cbeginE,@object
	.size		_ZN30_INTERNAL_4fcb2cce_4_k_cu_main4cuda3std6ranges3__45__cpo6cbeginE,(_ZN30_INTERNAL_4fcb2cce_4_k_cu_main6thrust24THRUST_300001_SM_1000_NS12placeholders2_7E - _ZN30_INTERNAL_4fcb2cce_4_k_cu_main4cuda3std6ranges3__45__cpo6cbeginE)
_ZN30_INTERNAL_4fcb2cce_4_k_cu_main4cuda3std6ranges3__45__cpo6cbeginE:
	.zero		1
	.type		_ZN30_INTERNAL_4fcb2cce_4_k_cu_main6thrust24THRUST_300001_SM_1000_NS12placeholders2_7E,@object
	.size		_ZN30_INTERNAL_4fcb2cce_4_k_cu_main6thrust24THRUST_300001_SM_1000_NS12placeholders2_7E,(_ZN30_INTERNAL_4fcb2cce_4_k_cu_main4cuda3std3__45__cpo7crbeginE - _ZN30_INTERNAL_4fcb2cce_4_k_cu_main6thrust24THRUST_300001_SM_1000_NS12placeholders2_7E)
_ZN30_INTERNAL_4fcb2cce_4_k_cu_main6thrust24THRUST_300001_SM_1000_NS12placeholders2_7E:
	.zero		1
	.type		_ZN30_INTERNAL_4fcb2cce_4_k_cu_main4cuda3std3__45__cpo7crbeginE,@object
	.size		_ZN30_INTERNAL_4fcb2cce_4_k_cu_main4cuda3std3__45__cpo7crbeginE,(_ZN30_INTERNAL_4fcb2cce_4_k_cu_main4cuda3std6ranges3__45__cpo4nextE - _ZN30_INTERNAL_4fcb2cce_4_k_cu_main4cuda3std3__45__cpo7crbeginE)
_ZN30_INTERNAL_4fcb2cce_4_k_cu_main4cuda3std3__45__cpo7crbeginE:
	.zero		1
	.type		_ZN30_INTERNAL_4fcb2cce_4_k_cu_main4cuda3std6ranges3__45__cpo4nextE,@object
	.size		_ZN30_INTERNAL_4fcb2cce_4_k_cu_main4cuda3std6ranges3__45__cpo4nextE,(_ZN30_INTERNAL_4fcb2cce_4_k_cu_main4cuda3std6ranges3__45__cpo4swapE - _ZN30_INTERNAL_4fcb2cce_4_k_cu_main4cuda3std6ranges3__45__cpo4nextE)
_ZN30_INTERNAL_4fcb2cce_4_k_cu_main4cuda3std6ranges3__45__cpo4nextE:
	.zero		1
	.type		_ZN30_INTERNAL_4fcb2cce_4_k_cu_main4cuda3std6ranges3__45__cpo4swapE,@object
	.size		_ZN30_INTERNAL_4fcb2cce_4_k_cu_main4cuda3std6ranges3__45__cpo4swapE,(_ZN30_INTERNAL_4fcb2cce_4_k_cu_main6thrust24THRUST_300001_SM_1000_NS8cuda_cub10par_nosyncE - _ZN30_INTERNAL_4fcb2cce_4_k_cu_main4cuda3std6ranges3__45__cpo4swapE)
_ZN30_INTERNAL_4fcb2cce_4_k_cu_main4cuda3std6ranges3__45__cpo4swapE:
	.zero		1
	.type		_ZN30_INTERNAL_4fcb2cce_4_k_cu_main6thrust24THRUST_300001_SM_1000_NS8cuda_cub10par_nosyncE,@object
	.size		_ZN30_INTERNAL_4fcb2cce_4_k_cu_main6thrust24THRUST_300001_SM_1000_NS8cuda_cub10par_nosyncE,(_ZN30_INTERNAL_4fcb2cce_4_k_cu_main6thrust24THRUST_300001_SM_1000_NS12placeholders2_9E - _ZN30_INTERNAL_4fcb2cce_4_k_cu_main6thrust24THRUST_300001_SM_1000_NS8cuda_cub10par_nosyncE)
_ZN30_INTERNAL_4fcb2cce_4_k_cu_main6thrust24THRUST_300001_SM_1000_NS8cuda_cub10par_nosyncE:
	.zero		1
	.type		_ZN30_INTERNAL_4fcb2cce_4_k_cu_main6thrust24THRUST_300001_SM_1000_NS12placeholders2_9E,@object
	.size		_ZN30_INTERNAL_4fcb2cce_4_k_cu_main6thrust24THRUST_300001_SM_1000_NS12placeholders2_9E,(_ZN30_INTERNAL_4fcb2cce_4_k_cu_main4cuda3std3__432_GLOBAL__N__4fcb2cce_4_k_cu_main6ignoreE - _ZN30_INTERNAL_4fcb2cce_4_k_cu_main6thrust24THRUST_300001_SM_1000_NS12placeholders2_9E)
_ZN30_INTERNAL_4fcb2cce_4_k_cu_main6thrust24THRUST_300001_SM_1000_NS12placeholders2_9E:
	.zero		1
	.type		_ZN30_INTERNAL_4fcb2cce_4_k_cu_main4cuda3std3__432_GLOBAL__N__4fcb2cce_4_k_cu_main6ignoreE,@object
	.size		_ZN30_INTERNAL_4fcb2cce_4_k_cu_main4cuda3std3__432_GLOBAL__N__4fcb2cce_4_k_cu_main6ignoreE,(_ZN30_INTERNAL_4fcb2cce_4_k_cu_main4cuda3std6ranges3__45__cpo4dataE - _ZN30_INTERNAL_4fcb2cce_4_k_cu_main4cuda3std3__432_GLOBAL__N__4fcb2cce_4_k_cu_main6ignoreE)
_ZN30_INTERNAL_4fcb2cce_4_k_cu_main4cuda3std3__432_GLOBAL__N__4fcb2cce_4_k_cu_main6ignoreE:
	.zero		1
	.type		_ZN30_INTERNAL_4fcb2cce_4_k_cu_main4cuda3std6ranges3__45__cpo4dataE,@object
	.size		_ZN30_INTERNAL_4fcb2cce_4_k_cu_main4cuda3std6ranges3__45__cpo4dataE,(_ZN30_INTERNAL_4fcb2cce_4_k_cu_main6thrust24THRUST_300001_SM_1000_NS12placeholders2_1E - _ZN30_INTERNAL_4fcb2cce_4_k_cu_main4cuda3std6ranges3__45__cpo4dataE)
_ZN30_INTERNAL_4fcb2cce_4_k_cu_main4cuda3std6ranges3__45__cpo4dataE:
	.zero		1
	.type		_ZN30_INTERNAL_4fcb2cce_4_k_cu_main6thrust24THRUST_300001_SM_1000_NS12placeholders2_1E,@object
	.size		_ZN30_INTERNAL_4fcb2cce_4_k_cu_main6thrust24THRUST_300001_SM_1000_NS12placeholders2_1E,(_ZN30_INTERNAL_4fcb2cce_4_k_cu_main4cuda3std3__45__cpo5beginE - _ZN30_INTERNAL_4fcb2cce_4_k_cu_main6thrust24THRUST_300001_SM_1000_NS12placeholders2_1E)
_ZN30_INTERNAL_4fcb2cce_4_k_cu_main6thrust24THRUST_300001_SM_1000_NS12placeholders2_1E:
	.zero		1
	.type		_ZN30_INTERNAL_4fcb2cce_4_k_cu_main4cuda3std3__45__cpo5beginE,@object
	.size		_ZN30_INTERNAL_4fcb2cce_4_k_cu_main4cuda3std3__45__cpo5beginE,(_ZN30_INTERNAL_4fcb2cce_4_k_cu_main4cuda3std6ranges3__45__cpo5beginE - _ZN30_INTERNAL_4fcb2cce_4_k_cu_main4cuda3std3__45__cpo5beginE)
_ZN30_INTERNAL_4fcb2cce_4_k_cu_main4cuda3std3__45__cpo5beginE:
	.zero		1
	.type		_ZN30_INTERNAL_4fcb2cce_4_k_cu_main4cuda3std6ranges3__45__cpo5beginE,@object
	.size		_ZN30_INTERNAL_4fcb2cce_4_k_cu_main4cuda3std6ranges3__45__cpo5beginE,(_ZN30_INTERNAL_4fcb2cce_4_k_cu_main6thrust24THRUST_300001_SM_1000_NS12placeholders2_5E - _ZN30_INTERNAL_4fcb2cce_4_k_cu_main4cuda3std6ranges3__45__cpo5beginE)
_ZN30_INTERNAL_4fcb2cce_4_k_cu_main4cuda3std6ranges3__45__cpo5beginE:
	.zero		1
	.type		_ZN30_INTERNAL_4fcb2cce_4_k_cu_main6thrust24THRUST_300001_SM_1000_NS12placeholders2_5E,@object
	.size		_ZN30_INTERNAL_4fcb2cce_4_k_cu_main6thrust24THRUST_300001_SM_1000_NS12placeholders2_5E,(_ZN30_INTERNAL_4fcb2cce_4_k_cu_main4cuda3std3__45__cpo6rbeginE - _ZN30_INTERNAL_4fcb2cce_4_k_cu_main6thrust24THRUST_300001_SM_1000_NS12placeholders2_5E)
_ZN30_INTERNAL_4fcb2cce_4_k_cu_main6thrust24THRUST_300001_SM_1000_NS12placeholders2_5E:
	.zero		1
	.type		_ZN30_INTERNAL_4fcb2cce_4_k_cu_main4cuda3std3__45__cpo6rbeginE,@object
	.size		_ZN30_INTERNAL_4fcb2cce_4_k_cu_main4cuda3std3__45__cpo6rbeginE,(_ZN30_INTERNAL_4fcb2cce_4_k_cu_main4cuda3std6ranges3__45__cpo7advanceE - _ZN30_INTERNAL_4fcb2cce_4_k_cu_main4cuda3std3__45__cpo6rbeginE)
_ZN30_INTERNAL_4fcb2cce_4_k_cu_main4cuda3std3__45__cpo6rbeginE:
	.zero		1
	.type		_ZN30_INTERNAL_4fcb2cce_4_k_cu_main4cuda3std6ranges3__45__cpo7advanceE,@object
	.size		_ZN30_INTERNAL_4fcb2cce_4_k_cu_main4cuda3std6ranges3__45__cpo7advanceE,(_ZN30_INTERNAL_4fcb2cce_4_k_cu_main4cuda3std3__47nulloptE - _ZN30_INTERNAL_4fcb2cce_4_k_cu_main4cuda3std6ranges3__45__cpo7advanceE)
_ZN30_INTERNAL_4fcb2cce_4_k_cu_main4cuda3std6ranges3__45__cpo7advanceE:
	.zero		1
	.type		_ZN30_INTERNAL_4fcb2cce_4_k_cu_main4cuda3std3__47nulloptE,@object
	.size		_ZN30_INTERNAL_4fcb2cce_4_k_cu_main4cuda3std3__47nulloptE,(_ZN30_INTERNAL_4fcb2cce_4_k_cu_main4cuda3std6ranges3__45__cpo8distanceE - _ZN30_INTERNAL_4fcb2cce_4_k_cu_main4cuda3std3__47nulloptE)
_ZN30_INTERNAL_4fcb2cce_4_k_cu_main4cuda3std3__47nulloptE:
	.zero		1
	.type		_ZN30_INTERNAL_4fcb2cce_4_k_cu_main4cuda3std6ranges3__45__cpo8distanceE,@object
	.size		_ZN30_INTERNAL_4fcb2cce_4_k_cu_main4cuda3std6ranges3__45__cpo8distanceE,(_ZN30_INTERNAL_4fcb2cce_4_k_cu_main6thrust24THRUST_300001_SM_1000_NS12placeholders3_10E - _ZN30_INTERNAL_4fcb2cce_4_k_cu_main4cuda3std6ranges3__45__cpo8distanceE)
_ZN30_INTERNAL_4fcb2cce_4_k_cu_main4cuda3std6ranges3__45__cpo8distanceE:
	.zero		1
	.type		_ZN30_INTERNAL_4fcb2cce_4_k_cu_main6thrust24THRUST_300001_SM_1000_NS12placeholders3_10E,@object
	.size		_ZN30_INTERNAL_4fcb2cce_4_k_cu_main6thrust24THRUST_300001_SM_1000_NS12placeholders3_10E,(_ZN30_INTERNAL_4fcb2cce_4_k_cu_main4cuda3std3__419piecewise_constructE - _ZN30_INTERNAL_4fcb2cce_4_k_cu_main6thrust24THRUST_300001_SM_1000_NS12placeholders3_10E)
_ZN30_INTERNAL_4fcb2cce_4_k_cu_main6thrust24THRUST_300001_SM_1000_NS12placeholders3_10E:
	.zero		1
	.type		_ZN30_INTERNAL_4fcb2cce_4_k_cu_main4cuda3std3__419piecewise_constructE,@object
	.size		_ZN30_INTERNAL_4fcb2cce_4_k_cu_main4cuda3std3__419piecewise_constructE,(_ZN30_INTERNAL_4fcb2cce_4_k_cu_main4cuda3std6ranges3__45__cpo5cdataE - _ZN30_INTERNAL_4fcb2cce_4_k_cu_main4cuda3std3__419piecewise_constructE)
_ZN30_INTERNAL_4fcb2cce_4_k_cu_main4cuda3std3__419piecewise_constructE:
	.zero		1
	.type		_ZN30_INTERNAL_4fcb2cce_4_k_cu_main4cuda3std6ranges3__45__cpo5cdataE,@object
	.size		_ZN30_INTERNAL_4fcb2cce_4_k_cu_main4cuda3std6ranges3__45__cpo5cdataE,(_ZN30_INTERNAL_4fcb2cce_4_k_cu_main6thrust24THRUST_300001_SM_1000_NS12placeholders2_2E - _ZN30_INTERNAL_4fcb2cce_4_k_cu_main4cuda3std6ranges3__45__cpo5cdataE)
_ZN30_INTERNAL_4fcb2cce_4_k_cu_main4cuda3std6ranges3__45__cpo5cdataE:
	.zero		1
	.type		_ZN30_INTERNAL_4fcb2cce_4_k_cu_main6thrust24THRUST_300001_SM_1000_NS12placeholders2_2E,@object
	.size		_ZN30_INTERNAL_4fcb2cce_4_k_cu_main6thrust24THRUST_300001_SM_1000_NS12placeholders2_2E,(_ZN30_INTERNAL_4fcb2cce_4_k_cu_main4cuda3std3__45__cpo3endE - _ZN30_INTERNAL_4fcb2cce_4_k_cu_main6thrust24THRUST_300001_SM_1000_NS12placeholders2_2E)
_ZN30_INTERNAL_4fcb2cce_4_k_cu_main6thrust24THRUST_300001_SM_1000_NS12placeholders2_2E:
	.zero		1
	.type		_ZN30_INTERNAL_4fcb2cce_4_k_cu_main4cuda3std3__45__cpo3endE,@object
	.size		_ZN30_INTERNAL_4fcb2cce_4_k_cu_main4cuda3std3__45__cpo3endE,(_ZN30_INTERNAL_4fcb2cce_4_k_cu_main4cuda3std6ranges3__45__cpo3endE - _ZN30_INTERNAL_4fcb2cce_4_k_cu_main4cuda3std3__45__cpo3endE)
_ZN30_INTERNAL_4fcb2cce_4_k_cu_main4cuda3std3__45__cpo3endE:
	.zero		1
	.type		_ZN30_INTERNAL_4fcb2cce_4_k_cu_main4cuda3std6ranges3__45__cpo3endE,@object
	.size		_ZN30_INTERNAL_4fcb2cce_4_k_cu_main4cuda3std6ranges3__45__cpo3endE,(_ZN30_INTERNAL_4fcb2cce_4_k_cu_main6thrust24THRUST_300001_SM_1000_NS12placeholders2_6E - _ZN30_INTERNAL_4fcb2cce_4_k_cu_main4cuda3std6ranges3__45__cpo3endE)
_ZN30_INTERNAL_4fcb2cce_4_k_cu_main4cuda3std6ranges3__45__cpo3endE:
	.zero		1
	.type		_ZN30_INTERNAL_4fcb2cce_4_k_cu_main6thrust24THRUST_300001_SM_1000_NS12placeholders2_6E,@object
	.size		_ZN30_INTERNAL_4fcb2cce_4_k_cu_main6thrust24THRUST_300001_SM_1000_NS12placeholders2_6E,(_ZN30_INTERNAL_4fcb2cce_4_k_cu_main4cuda3std3__45__cpo4rendE - _ZN30_INTERNAL_4fcb2cce_4_k_cu_main6thrust24THRUST_300001_SM_1000_NS12placeholders2_6E)
_ZN30_INTERNAL_4fcb2cce_4_k_cu_main6thrust24THRUST_300001_SM_1000_NS12placeholders2_6E:
	.zero		1
	.type		_ZN30_INTERNAL_4fcb2cce_4_k_cu_main4cuda3std3__45__cpo4rendE,@object
	.size		_ZN30_INTERNAL_4fcb2cce_4_k_cu_main4cuda3std3__45__cpo4rendE,(_ZN30_INTERNAL_4fcb2cce_4_k_cu_main4cuda3std6ranges3__45__cpo9iter_swapE - _ZN30_INTERNAL_4fcb2cce_4_k_cu_main4cuda3std3__45__cpo4rendE)
_ZN30_INTERNAL_4fcb2cce_4_k_cu_main4cuda3std3__45__cpo4rendE:
	.zero		1
	.type		_ZN30_INTERNAL_4fcb2cce_4_k_cu_main4cuda3std6ranges3__45__cpo9iter_swapE,@object
	.size		_ZN30_INTERNAL_4fcb2cce_4_k_cu_main4cuda3std6ranges3__45__cpo9iter_swapE,(_ZN30_INTERNAL_4fcb2cce_4_k_cu_main4cuda3std3__48unexpectE - _ZN30_INTERNAL_4fcb2cce_4_k_cu_main4cuda3std6ranges3__45__cpo9iter_swapE)
_ZN30_INTERNAL_4fcb2cce_4_k_cu_main4cuda3std6ranges3__45__cpo9iter_swapE:
	.zero		1
	.type		_ZN30_INTERNAL_4fcb2cce_4_k_cu_main4cuda3std3__48unexpectE,@object
	.size		_ZN30_INTERNAL_4fcb2cce_4_k_cu_main4cuda3std3__48unexpectE,(_ZN30_INTERNAL_4fcb2cce_4_k_cu_main6thrust24THRUST_300001_SM_1000_NS8cuda_cub3parE - _ZN30_INTERNAL_4fcb2cce_4_k_cu_main4cuda3std3__48unexpectE)
_ZN30_INTERNAL_4fcb2cce_4_k_cu_main4cuda3std3__48unexpectE:
	.zero		1
	.type		_ZN30_INTERNAL_4fcb2cce_4_k_cu_main6thrust24THRUST_300001_SM_1000_NS8cuda_cub3parE,@object
	.size		_ZN30_INTERNAL_4fcb2cce_4_k_cu_main6thrust24THRUST_300001_SM_1000_NS8cuda_cub3parE,(_ZN30_INTERNAL_4fcb2cce_4_k_cu_main6thrust24THRUST_300001_SM_1000_NS12placeholders2_4E - _ZN30_INTERNAL_4fcb2cce_4_k_cu_main6thrust24THRUST_300001_SM_1000_NS8cuda_cub3parE)
_ZN30_INTERNAL_4fcb2cce_4_k_cu_main6thrust24THRUST_300001_SM_1000_NS8cuda_cub3parE:
	.zero		1
	.type		_ZN30_INTERNAL_4fcb2cce_4_k_cu_main6thrust24THRUST_300001_SM_1000_NS12placeholders2_4E,@object
	.size		_ZN30_INTERNAL_4fcb2cce_4_k_cu_main6thrust24THRUST_300001_SM_1000_NS12placeholders2_4E,(_ZN30_INTERNAL_4fcb2cce_4_k_cu_main4cuda3std3__45__cpo4cendE - _ZN30_INTERNAL_4fcb2cce_4_k_cu_main6thrust24THRUST_300001_SM_1000_NS12placeholders2_4E)
_ZN30_INTERNAL_4fcb2cce_4_k_cu_main6thrust24THRUST_300001_SM_1000_NS12placeholders2_4E:
	.zero		1
	.type		_ZN30_INTERNAL_4fcb2cce_4_k_cu_main4cuda3std3__45__cpo4cendE,@object
	.size		_ZN30_INTERNAL_4fcb2cce_4_k_cu_main4cuda3std3__45__cpo4cendE,(_ZN30_INTERNAL_4fcb2cce_4_k_cu_main4cuda3std6ranges3__45__cpo4cendE - _ZN30_INTERNAL_4fcb2cce_4_k_cu_main4cuda3std3__45__cpo4cendE)
_ZN30_INTERNAL_4fcb2cce_4_k_cu_main4cuda3std3__45__cpo4cendE:
	.zero		1
	.type		_ZN30_INTERNAL_4fcb2cce_4_k_cu_main4cuda3std6ranges3__45__cpo4cendE,@object
	.size		_ZN30_INTERNAL_4fcb2cce_4_k_cu_main4cuda3std6ranges3__45__cpo4cendE,(_ZN30_INTERNAL_4fcb2cce_4_k_cu_main4cuda3std3__420unreachable_sentinelE - _ZN30_INTERNAL_4fcb2cce_4_k_cu_main4cuda3std6ranges3__45__cpo4cendE)
_ZN30_INTERNAL_4fcb2cce_4_k_cu_main4cuda3std6ranges3__45__cpo4cendE:
	.zero		1
	.type		_ZN30_INTERNAL_4fcb2cce_4_k_cu_main4cuda3std3__420unreachable_sentinelE,@object
	.size		_ZN30_INTERNAL_4fcb2cce_4_k_cu_main4cuda3std3__420unreachable_sentinelE,(_ZN30_INTERNAL_4fcb2cce_4_k_cu_main4cuda3std6ranges3__45__cpo5ssizeE - _ZN30_INTERNAL_4fcb2cce_4_k_cu_main4cuda3std3__420unreachable_sentinelE)
_ZN30_INTERNAL_4fcb2cce_4_k_cu_main4cuda3std3__420unreachable_sentinelE:
	.zero		1
	.type		_ZN30_INTERNAL_4fcb2cce_4_k_cu_main4cuda3std6ranges3__45__cpo5ssizeE,@object
	.size		_ZN30_INTERNAL_4fcb2cce_4_k_cu_main4cuda3std6ranges3__45__cpo5ssizeE,(_ZN30_INTERNAL_4fcb2cce_4_k_cu_main6thrust24THRUST_300001_SM_1000_NS12placeholders2_8E - _ZN30_INTERNAL_4fcb2cce_4_k_cu_main4cuda3std6ranges3__45__cpo5ssizeE)
_ZN30_INTERNAL_4fcb2cce_4_k_cu_main4cuda3std6ranges3__45__cpo5ssizeE:
	.zero		1
	.type		_ZN30_INTERNAL_4fcb2cce_4_k_cu_main6thrust24THRUST_300001_SM_1000_NS12placeholders2_8E,@object
	.size		_ZN30_INTERNAL_4fcb2cce_4_k_cu_main6thrust24THRUST_300001_SM_1000_NS12placeholders2_8E,(_ZN30_INTERNAL_4fcb2cce_4_k_cu_main4cuda3std3__45__cpo5crendE - _ZN30_INTERNAL_4fcb2cce_4_k_cu_main6thrust24THRUST_300001_SM_1000_NS12placeholders2_8E)
_ZN30_INTERNAL_4fcb2cce_4_k_cu_main6thrust24THRUST_300001_SM_1000_NS12placeholders2_8E:
	.zero		1
	.type		_ZN30_INTERNAL_4fcb2cce_4_k_cu_main4cuda3std3__45__cpo5crendE,@object
	.size		_ZN30_INTERNAL_4fcb2cce_4_k_cu_main4cuda3std3__45__cpo5crendE,(_ZN30_INTERNAL_4fcb2cce_4_k_cu_main4cuda3std6ranges3__45__cpo4prevE - _ZN30_INTERNAL_4fcb2cce_4_k_cu_main4cuda3std3__45__cpo5crendE)
_ZN30_INTERNAL_4fcb2cce_4_k_cu_main4cuda3std3__45__cpo5crendE:
	.zero		1
	.type		_ZN30_INTERNAL_4fcb2cce_4_k_cu_main4cuda3std6ranges3__45__cpo4prevE,@object
	.size		_ZN30_INTERNAL_4fcb2cce_4_k_cu_main4cuda3std6ranges3__45__cpo4prevE,(_ZN30_INTERNAL_4fcb2cce_4_k_cu_main4cuda3std6ranges3__45__cpo9iter_moveE - _ZN30_INTERNAL_4fcb2cce_4_k_cu_main4cuda3std6ranges3__45__cpo4prevE)
_ZN30_INTERNAL_4fcb2cce_4_k_cu_main4cuda3std6ranges3__45__cpo4prevE:
	.zero		1
	.type		_ZN30_INTERNAL_4fcb2cce_4_k_cu_main4cuda3std6ranges3__45__cpo9iter_moveE,@object
	.size		_ZN30_INTERNAL_4fcb2cce_4_k_cu_main4cuda3std6ranges3__45__cpo9iter_moveE,(_ZN30_INTERNAL_4fcb2cce_4_k_cu_main6thrust24THRUST_300001_SM_1000_NS6system6detail10sequential3seqE - _ZN30_INTERNAL_4fcb2cce_4_k_cu_main4cuda3std6ranges3__45__cpo9iter_moveE)
_ZN30_INTERNAL_4fcb2cce_4_k_cu_main4cuda3std6ranges3__45__cpo9iter_moveE:
	.zero		1
	.type		_ZN30_INTERNAL_4fcb2cce_4_k_cu_main6thrust24THRUST_300001_SM_1000_NS6system6detail10sequential3seqE,@object
	.size		_ZN30_INTERNAL_4fcb2cce_4_k_cu_main6thrust24THRUST_300001_SM_1000_NS6system6detail10sequential3seqE,(.L_31 - _ZN30_INTERNAL_4fcb2cce_4_k_cu_main6thrust24THRUST_300001_SM_1000_NS6system6detail10sequential3seqE)
_ZN30_INTERNAL_4fcb2cce_4_k_cu_main6thrust24THRUST_300001_SM_1000_NS6system6detail10sequential3seqE:
	.zero		1
.L_31:


//--------------------- .nv.shared._ZN3cub18CUB_300001_SM_10006detail6reduce18DeviceReduceKernelINS2_10policy_hubIdyN4cuda3std3__44plusIdEEE10Policy1000EN6thrust24THRUST_300001_SM_1000_NS6detail15normal_iteratorINSD_10device_ptrIdEEEEyS9_d6squareIdEEEvT0_PT3_T1_NS0_13GridEvenShareISO_EET2_T4_ --------------------------
	.section	.nv.shared._ZN3cub18CUB_300001_SM_10006detail6reduce18DeviceReduceKernelINS2_10policy_hubIdyN4cuda3std3__44plusIdEEE10Policy1000EN6thrust24THRUST_300001_SM_1000_NS6detail15normal_iteratorINSD_10device_ptrIdEEEEyS9_d6squareIdEEEvT0_PT3_T1_NS0_13GridEvenShareISO_EET2_T4_,"aw",@nobits
	.sectionflags	@""
	.align	16
.nv.shared._ZN3cub18CUB_300001_SM_10006detail6reduce18DeviceReduceKernelINS2_10policy_hubIdyN4cuda3std3__44plusIdEEE10Policy1000EN6thrust24THRUST_300001_SM_1000_NS6detail15normal_iteratorINSD_10device_ptrIdEEEEyS9_d6squareIdEEEvT0_PT3_T1_NS0_13GridEvenShareISO_EET2_T4_:
	.zero		1184


//--------------------- .nv.shared._ZN3cub18CUB_300001_SM_10006detail6reduce28DeviceReduceSingleTileKernelINS2_10policy_hubIdyN4cuda3std3__44plusIdEEE10Policy1000EN6thrust24THRUST_300001_SM_1000_NS6detail15normal_iteratorINSD_10device_ptrIdEEEEPdyS9_dd6squareIdEEEvT0_T1_T2_T3_T4_T6_ --------------------------
	.section	.nv.shared._ZN3cub18CUB_300001_SM_10006detail6reduce28DeviceReduceSingleTileKernelINS2_10policy_hubIdyN4cuda3std3__44plusIdEEE10Policy1000EN6thrust24THRUST_300001_SM_1000_NS6detail15normal_iteratorINSD_10device_ptrIdEEEEPdyS9_dd6squareIdEEEvT0_T1_T2_T3_T4_T6_,"aw",@nobits
	.sectionflags	@""
	.align	16
.nv.shared._ZN3cub18CUB_300001_SM_10006detail6reduce28DeviceReduceSingleTileKernelINS2_10policy_hubIdyN4cuda3std3__44plusIdEEE10Policy1000EN6thrust24THRUST_300001_SM_1000_NS6detail15normal_iteratorINSD_10device_ptrIdEEEEPdyS9_dd6squareIdEEEvT0_T1_T2_T3_T4_T6_:
	.zero		1184


//--------------------- .nv.shared._ZN3cub18CUB_300001_SM_10006detail6reduce28DeviceReduceSingleTileKernelINS2_10policy_hubIdjN4cuda3std3__44plusIdEEE10Policy1000EPdSC_iS9_ddNS7_10__identityEEEvT0_T1_T2_T3_T4_T6_ --------------------------
	.section	.nv.shared._ZN3cub18CUB_300001_SM_10006detail6reduce28DeviceReduceSingleTileKernelINS2_10policy_hubIdjN4cuda3std3__44plusIdEEE10Policy1000EPdSC_iS9_ddNS7_10__identityEEEvT0_T1_T2_T3_T4_T6_,"aw",@nobits
	.sectionflags	@""
	.align	16
.nv.shared._ZN3cub18CUB_300001_SM_10006detail6reduce28DeviceReduceSingleTileKernelINS2_10policy_hubIdjN4cuda3std3__44plusIdEEE10Policy1000EPdSC_iS9_ddNS7_10__identityEEEvT0_T1_T2_T3_T4_T6_:
	.zero		1216


//--------------------- .nv.shared._ZN3cub18CUB_300001_SM_10006detail6reduce18DeviceReduceKernelINS2_10policy_hubIdjN4cuda3std3__44plusIdEEE10Policy1000EN6thrust24THRUST_300001_SM_1000_NS6detail15normal_iteratorINSD_10device_ptrIdEEEEjS9_d6squareIdEEEvT0_PT3_T1_NS0_13GridEvenShareISO_EET2_T4_ --------------------------
	.section	.nv.shared._ZN3cub18CUB_300001_SM_10006detail6reduce18DeviceReduceKernelINS2_10policy_hubIdjN4cuda3std3__44plusIdEEE10Policy1000EN6thrust24THRUST_300001_SM_1000_NS6detail15normal_iteratorINSD_10device_ptrIdEEEEjS9_d6squareIdEEEvT0_PT3_T1_NS0_13GridEvenShareISO_EET2_T4_,"aw",@nobits
	.sectionflags	@""
	.align	16
.nv.shared._ZN3cub18CUB_300001_SM_10006detail6reduce18DeviceReduceKernelINS2_10policy_hubIdjN4cuda3std3__44plusIdEEE10Policy1000EN6thrust24THRUST_300001_SM_1000_NS6detail15normal_iteratorINSD_10device_ptrIdEEEEjS9_d6squareIdEEEvT0_PT3_T1_NS0_13GridEvenShareISO_EET2_T4_:
	.zero		1216


//--------------------- .nv.shared._ZN3cub18CUB_300001_SM_10006detail6reduce28DeviceReduceSingleTileKernelINS2_10policy_hubIdjN4cuda3std3__44plusIdEEE10Policy1000EN6thrust24THRUST_300001_SM_1000_NS6detail15normal_iteratorINSD_10device_ptrIdEEEEPdjS9_dd6squareIdEEEvT0_T1_T2_T3_T4_T6_ --------------------------
	.section	.nv.shared._ZN3cub18CUB_300001_SM_10006detail6reduce28DeviceReduceSingleTileKernelINS2_10policy_hubIdjN4cuda3std3__44plusIdEEE10Policy1000EN6thrust24THRUST_300001_SM_1000_NS6detail15normal_iteratorINSD_10device_ptrIdEEEEPdjS9_dd6squareIdEEEvT0_T1_T2_T3_T4_T6_,"aw",@nobits
	.sectionflags	@""
	.align	16
.nv.shared._ZN3cub18CUB_300001_SM_10006detail6reduce28DeviceReduceSingleTileKernelINS2_10policy_hubIdjN4cuda3std3__44plusIdEEE10Policy1000EN6thrust24THRUST_300001_SM_1000_NS6detail15normal_iteratorINSD_10device_ptrIdEEEEPdjS9_dd6squareIdEEEvT0_T1_T2_T3_T4_T6_:
	.zero		1216


//--------------------- .nv.shared._ZN3cub18CUB_300001_SM_10006detail8for_each13static_kernelINS2_12policy_hub_t12policy_500_tEmN6thrust24THRUST_300001_SM_1000_NS8cuda_cub20__uninitialized_fill7functorINS7_10device_ptrIdEEdEEEEvT0_T1_ --------------------------
	.section	.nv.shared._ZN3cub18CUB_300001_SM_10006detail8for_each13static_kernelINS2_12policy_hub_t12policy_500_tEmN6thrust24THRUST_300001_SM_1000_NS8cuda_cub20__uninitialized_fill7functorINS7_10device_ptrIdEEdEEEEvT0_T1_,"aw",@nobits
	.sectionflags	@""
	.align	16
	.zero		1024


//--------------------- .nv.shared._ZN3cub18CUB_300001_SM_10006detail11EmptyKernelIvEEvv --------------------------
	.section	.nv.shared._ZN3cub18CUB_300001_SM_10006detail11EmptyKernelIvEEvv,"aw",@nobits
	.sectionflags	@""
	.align	16
	.zero		1024


//--------------------- .nv.shared._Z15computeAXKernelIdLi81ELi9ELi9ELi3EEvPT_PKS0_S3_S3_PKiS0_i --------------------------
	.section	.nv.shared._Z15computeAXKernelIdLi81ELi9ELi9ELi3EEvPT_PKS0_S3_S3_PKiS0_i,"aw",@nobits
	.sectionflags	@""
	.align	16
	.zero		1024


//--------------------- .nv.constant0._ZN3cub18CUB_300001_SM_10006detail6reduce28DeviceReduceSingleTileKernelINS2_10policy_hubIdyN4cuda3std3__44plusIdEEE10Policy1000EPdSC_iS9_ddNS7_10__identityEEEvT0_T1_T2_T3_T4_T6_ --------------------------
	.section	.nv.constant0._ZN3cub18CUB_300001_SM_10006detail6reduce28DeviceReduceSingleTileKernelINS2_10policy_hubIdyN4cuda3std3__44plusIdEEE10Policy1000EPdSC_iS9_ddNS7_10__identityEEEvT0_T1_T2_T3_T4_T6_,"a",@progbits
	.sectionflags	@""
	.align	4
.nv.constant0._ZN3cub18CUB_300001_SM_10006detail6reduce28DeviceReduceSingleTileKernelINS2_10policy_hubIdyN4cuda3std3__44plusIdEEE10Policy1000EPdSC_iS9_ddNS7_10__identityEEEvT0_T1_T2_T3_T4_T6_:
	.zero		929


//--------------------- .nv.constant0._ZN3cub18CUB_300001_SM_10006detail6reduce18DeviceReduceKernelINS2_10policy_hubIdyN4cuda3std3__44plusIdEEE10Policy1000EN6thrust24THRUST_300001_SM_1000_NS6detail15normal_iteratorINSD_10device_ptrIdEEEEyS9_d6squareIdEEEvT0_PT3_T1_NS0_13GridEvenShareISO_EET2_T4_ --------------------------
	.section	.nv.constant0._ZN3cub18CUB_300001_SM_10006detail6reduce18DeviceReduceKernelINS2_10policy_hubIdyN4cuda3std3__44plusIdEEE10Policy1000EN6thrust24THRUST_300001_SM_1000_NS6detail15normal_iteratorINSD_10device_ptrIdEEEEyS9_d6squareIdEEEvT0_PT3_T1_NS0_13GridEvenShareISO_EET2_T4_,"a",@progbits
	.sectionflags	@""
	.align	4
.nv.constant0._ZN3cub18CUB_300001_SM_10006detail6reduce18DeviceReduceKernelINS2_10policy_hubIdyN4cuda3std3__44plusIdEEE10Policy1000EN6thrust24THRUST_300001_SM_1000_NS6detail15normal_iteratorINSD_10device_ptrIdEEEEyS9_d6squareIdEEEvT0_PT3_T1_NS0_13GridEvenShareISO_EET2_T4_:
	.zero		994


//--------------------- .nv.constant0._ZN3cub18CUB_300001_SM_10006detail6reduce28DeviceReduceSingleTileKernelINS2_10policy_hubIdyN4cuda3std3__44plusIdEEE10Policy1000EN6thrust24THRUST_300001_SM_1000_NS6detail15normal_iteratorINSD_10device_ptrIdEEEEPdyS9_dd6squareIdEEEvT0_T1_T2_T3_T4_T6_ --------------------------
	.section	.nv.constant0._ZN3cub18CUB_300001_SM_10006detail6reduce28DeviceReduceSingleTileKernelINS2_10policy_hubIdyN4cuda3std3__44plusIdEEE10Policy1000EN6thrust24THRUST_300001_SM_1000_NS6detail15normal_iteratorINSD_10device_ptrIdEEEEPdyS9_dd6squareIdEEEvT0_T1_T2_T3_T4_T6_,"a",@progbits
	.sectionflags	@""
	.align	4
.nv.constant0._ZN3cub18CUB_300001_SM_10006detail6reduce28DeviceReduceSingleTileKernelINS2_10policy_hubIdyN4cuda3std3__44plusIdEEE10Policy1000EN6thrust24THRUST_300001_SM_1000_NS6detail15normal_iteratorINSD_10device_ptrIdEEEEPdyS9_dd6squareIdEEEvT0_T1_T2_T3_T4_T6_:
	.zero		937


//--------------------- .nv.constant0._ZN3cub18CUB_300001_SM_10006detail6reduce28DeviceReduceSingleTileKernelINS2_10policy_hubIdjN4cuda3std3__44plusIdEEE10Policy1000EPdSC_iS9_ddNS7_10__identityEEEvT0_T1_T2_T3_T4_T6_ --------------------------
	.section	.nv.constant0._ZN3cub18CUB_300001_SM_10006detail6reduce28DeviceReduceSingleTileKernelINS2_10policy_hubIdjN4cuda3std3__44plusIdEEE10Policy1000EPdSC_iS9_ddNS7_10__identityEEEvT0_T1_T2_T3_T4_T6_,"a",@progbits
	.sectionflags	@""
	.align	4
.nv.constant0._ZN3cub18CUB_300001_SM_10006detail6reduce28DeviceReduceSingleTileKernelINS2_10policy_hubIdjN4cuda3std3__44plusIdEEE10Policy1000EPdSC_iS9_ddNS7_10__identityEEEvT0_T1_T2_T3_T4_T6_:
	.zero		929


//--------------------- .nv.constant0._ZN3cub18CUB_300001_SM_10006detail6reduce18DeviceReduceKernelINS2_10policy_hubIdjN4cuda3std3__44plusIdEEE10Policy1000EN6thrust24THRUST_300001_SM_1000_NS6detail15normal_iteratorINSD_10device_ptrIdEEEEjS9_d6squareIdEEEvT0_PT3_T1_NS0_13GridEvenShareISO_EET2_T4_ --------------------------
	.section	.nv.constant0._ZN3cub18CUB_300001_SM_10006detail6reduce18DeviceReduceKernelINS2_10policy_hubIdjN4cuda3std3__44plusIdEEE10Policy1000EN6thrust24THRUST_300001_SM_1000_NS6detail15normal_iteratorINSD_10device_ptrIdEEEEjS9_d6squareIdEEEvT0_PT3_T1_NS0_13GridEvenShareISO_EET2_T4_,"a",@progbits
	.sectionflags	@""
	.align	4
.nv.constant0._ZN3cub18CUB_300001_SM_10006detail6reduce18DeviceReduceKernelINS2_10policy_hubIdjN4cuda3std3__44plusIdEEE10Policy1000EN6thrust24THRUST_300001_SM_1000_NS6detail15normal_iteratorINSD_10device_ptrIdEEEEjS9_d6squareIdEEEvT0_PT3_T1_NS0_13GridEvenShareISO_EET2_T4_:
	.zero		958


//--------------------- .nv.constant0._ZN3cub18CUB_300001_SM_10006detail6reduce28DeviceReduceSingleTileKernelINS2_10policy_hubIdjN4cuda3std3__44plusIdEEE10Policy1000EN6thrust24THRUST_300001_SM_1000_NS6detail15normal_iteratorINSD_10device_ptrIdEEEEPdjS9_dd6squareIdEEEvT0_T1_T2_T3_T4_T6_ --------------------------
	.section	.nv.constant0._ZN3cub18CUB_300001_SM_10006detail6reduce28DeviceReduceSingleTileKernelINS2_10policy_hubIdjN4cuda3std3__44plusIdEEE10Policy1000EN6thrust24THRUST_300001_SM_1000_NS6detail15normal_iteratorINSD_10device_ptrIdEEEEPdjS9_dd6squareIdEEEvT0_T1_T2_T3_T4_T6_,"a",@progbits
	.sectionflags	@""
	.align	4
.nv.constant0._ZN3cub18CUB_300001_SM_10006detail6reduce28DeviceReduceSingleTileKernelINS2_10policy_hubIdjN4cuda3std3__44plusIdEEE10Policy1000EN6thrust24THRUST_300001_SM_1000_NS6detail15normal_iteratorINSD_10device_ptrIdEEEEPdjS9_dd6squareIdEEEvT0_T1_T2_T3_T4_T6_:
	.zero		929


//--------------------- .nv.constant0._ZN3cub18CUB_300001_SM_10006detail8for_each13static_kernelINS2_12policy_hub_t12policy_500_tEmN6thrust24THRUST_300001_SM_1000_NS8cuda_cub20__uninitialized_fill7functorINS7_10device_ptrIdEEdEEEEvT0_T1_ --------------------------
	.section	.nv.constant0._ZN3cub18CUB_300001_SM_10006detail8for_each13static_kernelINS2_12policy_hub_t12policy_500_tEmN6thrust24THRUST_300001_SM_1000_NS8cuda_cub20__uninitialized_fill7functorINS7_10device_ptrIdEEdEEEEvT0_T1_,"a",@progbits
	.sectionflags	@""
	.align	4
.nv.constant0._ZN3cub18CUB_300001_SM_10006detail8for_each13static_kernelINS2_12policy_hub_t12policy_500_tEmN6thrust24THRUST_300001_SM_1000_NS8cuda_cub20__uninitialized_fill7functorINS7_10device_ptrIdEEdEEEEvT0_T1_:
	.zero		920


//--------------------- .nv.constant0._ZN3cub18CUB_300001_SM_10006detail11EmptyKernelIvEEvv --------------------------
	.section	.nv.constant0._ZN3cub18CUB_300001_SM_10006detail11EmptyKernelIvEEvv,"a",@progbits
	.sectionflags	@""
	.align	4
.nv.constant0._ZN3cub18CUB_300001_SM_10006detail11EmptyKernelIvEEvv:
	.zero		896


//--------------------- .nv.constant0._Z15computeAXKernelIdLi81ELi9ELi9ELi3EEvPT_PKS0_S3_S3_PKiS0_i --------------------------
	.section	.nv.constant0._Z15computeAXKernelIdLi81ELi9ELi9ELi3EEvPT_PKS0_S3_S3_PKiS0_i,"a",@progbits
	.sectionflags	@""
	.align	4
.nv.constant0._Z15computeAXKernelIdLi81ELi9ELi9ELi3EEvPT_PKS0_S3_S3_PKiS0_i:
	.zero		948


//--------------------- SYMBOLS --------------------------

	.type		.nv.reservedSmem.offset0,@object
	.size		.nv.reservedSmem.offset0,0x4
	.type		.nv.reservedSmem.cap,@object
	.size		.nv.reservedSmem.cap,0x4
